	.target	sm_90a

	.elftype	@"ET_EXEC"


//--------------------- .note.nv.tkinfo           --------------------------
	.section	.note.nv.tkinfo,"",@"SHT_NOTE"
	.sectionflags	@"SHF_NOTE_NV_TKINFO"
	.tkinfo
        /*0018*/ 	.word	0x00000002
        /*0030*/ 	.string	""
        /*0030*/ 	.string	"ptxas"
        /*0030*/ 	.string	"Cuda compilation tools, release 13.0, V13.0.88"
        /*0030*/ 	.string	"Build cuda_13.0.r13.0/compiler.36424714_0"
        /*0030*/ 	.string	"-v  -suppress-debug-info  -lineinfo  -arch sm_90a "



//--------------------- .note.nv.cuinfo           --------------------------
	.section	.note.nv.cuinfo,"",@"SHT_NOTE"
	.sectionflags	@"SHF_NOTE_NV_CUINFO"
        /*0018*/ 	.short	0x0002
        /*001a*/ 	.short	0x005a
        /*001c*/ 	.short	0x0082
	.zero		2


//--------------------- .nv.info                  --------------------------
	.section	.nv.info,"",@"SHT_CUDA_INFO"
	.align	4


	//----- nvinfo : EIATTR_REGCOUNT
	.align		4
        /*0000*/ 	.byte	0x04, 0x2f
        /*0002*/ 	.short	(.L_1 - .L_0)
	.align		4
.L_0:
        /*0004*/ 	.word	index@(matmul_kernel)
        /*0008*/ 	.word	0x000000ff


	//----- nvinfo : EIATTR_FRAME_SIZE
	.align		4
.L_1:
        /*000c*/ 	.byte	0x04, 0x11
        /*000e*/ 	.short	(.L_3 - .L_2)
	.align		4
.L_2:
        /*0010*/ 	.word	index@(matmul_kernel)
        /*0014*/ 	.word	0x000050e0


	//----- nvinfo : EIATTR_MIN_STACK_SIZE
	.align		4
.L_3:
        /*0018*/ 	.byte	0x04, 0x12
        /*001a*/ 	.short	(.L_5 - .L_4)
	.align		4
.L_4:
        /*001c*/ 	.word	index@(matmul_kernel)
        /*0020*/ 	.word	0x000050e0
.L_5:


//--------------------- .nv.compat                --------------------------
	.section	.nv.compat,"",@"SHT_CUDA_COMPAT_INFO"
	.align	4
        /*0000*/ 	.byte	0x02, 0x09, 0x01, 0x00, 0x02, 0x02, 0x01, 0x00, 0x02, 0x05, 0x05, 0x00, 0x03, 0x07, 0x01, 0x01
        /*0010*/ 	.byte	0x02, 0x03, 0x00, 0x00, 0x02, 0x06, 0x01, 0x00, 0x04, 0x0b, 0x08, 0x00, 0x00, 0x00, 0x00, 0x00
        /*0020*/ 	.byte	0x00, 0x00, 0x00, 0x00


//--------------------- .nv.info.matmul_kernel    --------------------------
	.section	.nv.info.matmul_kernel,"",@"SHT_CUDA_INFO"
	.sectionflags	@""
	.align	4


	//----- nvinfo : EIATTR_CUDA_API_VERSION
	.align		4
        /*0000*/ 	.byte	0x04, 0x37
        /*0002*/ 	.short	(.L_7 - .L_6)
.L_6:
        /*0004*/ 	.word	0x00000082


	//----- nvinfo : EIATTR_KPARAM_INFO
	.align		4
.L_7:
        /*0008*/ 	.byte	0x04, 0x17
        /*000a*/ 	.short	(.L_9 - .L_8)
.L_8:
        /*000c*/ 	.word	0x00000000
        /*0010*/ 	.short	0x000d
        /*0012*/ 	.short	0x0048
        /*0014*/ 	.byte	0x00, 0xf4, 0x21, 0x00


	//----- nvinfo : EIATTR_KPARAM_INFO
	.align		4
.L_9:
        /*0018*/ 	.byte	0x04, 0x17
        /*001a*/ 	.short	(.L_11 - .L_10)
.L_10:
        /*001c*/ 	.word	0x00000000
        /*0020*/ 	.short	0x000c
        /*0022*/ 	.short	0x0040
        /*0024*/ 	.byte	0x00, 0xf4, 0x21, 0x00


	//----- nvinfo : EIATTR_KPARAM_INFO
	.align		4
.L_11:
        /*0028*/ 	.byte	0x04, 0x17
        /*002a*/ 	.short	(.L_13 - .L_12)
.L_12:
        /*002c*/ 	.word	0x00000000
        /*0030*/ 	.short	0x000b
        /*0032*/ 	.short	0x0038
        /*0034*/ 	.byte	0x00, 0xf0, 0x11, 0x00


	//----- nvinfo : EIATTR_KPARAM_INFO
	.align		4
.L_13:
        /*0038*/ 	.byte	0x04, 0x17
        /*003a*/ 	.short	(.L_15 - .L_14)
.L_14:
        /*003c*/ 	.word	0x00000000
        /*0040*/ 	.short	0x000a
        /*0042*/ 	.short	0x0034
        /*0044*/ 	.byte	0x00, 0xf0, 0x11, 0x00


	//----- nvinfo : EIATTR_KPARAM_INFO
	.align		4
.L_15:
        /*0048*/ 	.byte	0x04, 0x17
        /*004a*/ 	.short	(.L_17 - .L_16)
.L_16:
        /*004c*/ 	.word	0x00000000
        /*0050*/ 	.short	0x0009
        /*0052*/ 	.short	0x0030
        /*0054*/ 	.byte	0x00, 0xf0, 0x11, 0x00


	//----- nvinfo : EIATTR_KPARAM_INFO
	.align		4
.L_17:
        /*0058*/ 	.byte	0x04, 0x17
        /*005a*/ 	.short	(.L_19 - .L_18)
.L_18:
        /*005c*/ 	.word	0x00000000
        /*0060*/ 	.short	0x0008
        /*0062*/ 	.short	0x002c
        /*0064*/ 	.byte	0x00, 0xf0, 0x11, 0x00


	//----- nvinfo : EIATTR_KPARAM_INFO
	.align		4
.L_19:
        /*0068*/ 	.byte	0x04, 0x17
        /*006a*/ 	.short	(.L_21 - .L_20)
.L_20:
        /*006c*/ 	.word	0x00000000
        /*0070*/ 	.short	0x0007
        /*0072*/ 	.short	0x0028
        /*0074*/ 	.byte	0x00, 0xf0, 0x11, 0x00


	//----- nvinfo : EIATTR_KPARAM_INFO
	.align		4
.L_21:
        /*0078*/ 	.byte	0x04, 0x17
        /*007a*/ 	.short	(.L_23 - .L_22)
.L_22:
        /*007c*/ 	.word	0x00000000
        /*0080*/ 	.short	0x0006
        /*0082*/ 	.short	0x0024
        /*0084*/ 	.byte	0x00, 0xf0, 0x11, 0x00


	//----- nvinfo : EIATTR_KPARAM_INFO
	.align		4
.L_23:
        /*0088*/ 	.byte	0x04, 0x17
        /*008a*/ 	.short	(.L_25 - .L_24)
.L_24:
        /*008c*/ 	.word	0x00000000
        /*0090*/ 	.short	0x0005
        /*0092*/ 	.short	0x0020
        /*0094*/ 	.byte	0x00, 0xf0, 0x11, 0x00


	//----- nvinfo : EIATTR_KPARAM_INFO
	.align		4
.L_25:
        /*0098*/ 	.byte	0x04, 0x17
        /*009a*/ 	.short	(.L_27 - .L_26)
.L_26:
        /*009c*/ 	.word	0x00000000
        /*00a0*/ 	.short	0x0004
        /*00a2*/ 	.short	0x001c
        /*00a4*/ 	.byte	0x00, 0xf0, 0x11, 0x00


	//----- nvinfo : EIATTR_KPARAM_INFO
	.align		4
.L_27:
        /*00a8*/ 	.byte	0x04, 0x17
        /*00aa*/ 	.short	(.L_29 - .L_28)
.L_28:
        /*00ac*/ 	.word	0x00000000
        /*00b0*/ 	.short	0x0003
        /*00b2*/ 	.short	0x0018
        /*00b4*/ 	.byte	0x00, 0xf0, 0x11, 0x00


	//----- nvinfo : EIATTR_KPARAM_INFO
	.align		4
.L_29:
        /*00b8*/ 	.byte	0x04, 0x17
        /*00ba*/ 	.short	(.L_31 - .L_30)
.L_30:
        /*00bc*/ 	.word	0x00000000
        /*00c0*/ 	.short	0x0002
        /*00c2*/ 	.short	0x0010
        /*00c4*/ 	.byte	0x00, 0xf4, 0x21, 0x00


	//----- nvinfo : EIATTR_KPARAM_INFO
	.align		4
.L_31:
        /*00c8*/ 	.byte	0x04, 0x17
        /*00ca*/ 	.short	(.L_33 - .L_32)
.L_32:
        /*00cc*/ 	.word	0x00000000
        /*00d0*/ 	.short	0x0001
        /*00d2*/ 	.short	0x0008
        /*00d4*/ 	.byte	0x00, 0xf4, 0x21, 0x00


	//----- nvinfo : EIATTR_KPARAM_INFO
	.align		4
.L_33:
        /*00d8*/ 	.byte	0x04, 0x17
        /*00da*/ 	.short	(.L_35 - .L_34)
.L_34:
        /*00dc*/ 	.word	0x00000000
        /*00e0*/ 	.short	0x0000
        /*00e2*/ 	.short	0x0000
        /*00e4*/ 	.byte	0x00, 0xf4, 0x21, 0x00


	//----- nvinfo : EIATTR_SPARSE_MMA_MASK
	.align		4
.L_35:
        /*00e8*/ 	.byte	0x03, 0x50
        /*00ea*/ 	.short	0x0000


	//----- nvinfo : EIATTR_MAXREG_COUNT
	.align		4
        /*00ec*/ 	.byte	0x03, 0x1b
        /*00ee*/ 	.short	0x00ff


	//----- nvinfo : EIATTR_NUM_BARRIERS
	.align		4
        /*00f0*/ 	.byte	0x02, 0x4c
        /*00f2*/ 	.byte	0x01
	.zero		1


	//----- nvinfo : EIATTR_ANNOTATIONS
	.align		4
        /*00f4*/ 	.byte	0x04, 0x55
        /*00f6*/ 	.short	(.L_37 - .L_36)


	//   ....[0]....
.L_36:
        /*00f8*/ 	.word	0x00000001
        /*00fc*/ 	.byte	0xa0, 0x01, 0x00, 0x00, 0x01, 0x00, 0x00, 0x00, 0x00, 0x02, 0x00, 0x00, 0x01, 0x00, 0x00, 0x00
        /* <DEDUP_REMOVED lines=403> */
        /*1a3c*/ 	.byte	0xb0, 0x1c, 0x01, 0x00, 0x01, 0x00, 0x00, 0x00, 0xc0, 0x1c, 0x01, 0x00


	//----- nvinfo : EIATTR_MERCURY_ISA_VERSION
	.align		4
.L_37:
        /*1a48*/ 	.byte	0x03, 0x5f
        /*1a4a*/ 	.short	0x0101


	//----- nvinfo : EIATTR_COOP_GROUP_MASK_REGIDS
	.align		4
        /*1a4c*/ 	.byte	0x04, 0x29
        /*1a4e*/ 	.short	(.L_39 - .L_38)


	//   ....[0]....
.L_38:
        /*1a50*/ 	.word	0xffffffff


	//   ....[1]....
        /*1a54*/ 	.word	0xffffffff


	//   ....[2]....
        /*1a58*/ 	.word	0xffffffff


	//   ....[3]....
        /*1a5c*/ 	.word	0xffffffff


	//   ....[4]....
        /*1a60*/ 	.word	0xffffffff


	//   ....[5]....
        /*1a64*/ 	.word	0xffffffff


	//   ....[6]....
        /*1a68*/ 	.word	0xffffffff


	//   ....[7]....
        /*1a6c*/ 	.word	0xffffffff


	//   ....[8]....
        /*1a70*/ 	.word	0xffffffff


	//   ....[9]....
        /*1a74*/ 	.word	0xffffffff


	//   ....[10]....
        /*1a78*/ 	.word	0xffffffff


	//   ....[11]....
        /*1a7c*/ 	.word	0xffffffff


	//   ....[12]....
        /*1a80*/ 	.word	0xffffffff


	//   ....[13]....
        /*1a84*/ 	.word	0xffffffff


	//   ....[14]....
        /*1a88*/ 	.word	0xffffffff


	//   ....[15]....
        /*1a8c*/ 	.word	0xffffffff


	//   ....[16]....
        /*1a90*/ 	.word	0xffffffff


	//   ....[17]....
        /*1a94*/ 	.word	0xffffffff


	//   ....[18]....
        /*1a98*/ 	.word	0xffffffff


	//   ....[19]....
        /*1a9c*/ 	.word	0xffffffff


	//   ....[20]....
        /*1aa0*/ 	.word	0xffffffff


	//   ....[21]....
        /*1aa4*/ 	.word	0xffffffff


	//   ....[22]....
        /*1aa8*/ 	.word	0xffffffff


	//   ....[23]....
        /*1aac*/ 	.word	0xffffffff


	//   ....[24]....
        /*1ab0*/ 	.word	0xffffffff


	//   ....[25]....
        /*1ab4*/ 	.word	0xffffffff


	//   ....[26]....
        /*1ab8*/ 	.word	0xffffffff


	//   ....[27]....
        /*1abc*/ 	.word	0xffffffff


	//   ....[28]....
        /*1ac0*/ 	.word	0xffffffff


	//   ....[29]....
        /*1ac4*/ 	.word	0xffffffff


	//   ....[30]....
        /*1ac8*/ 	.word	0xffffffff


	//   ....[31]....
        /*1acc*/ 	.word	0xffffffff


	//   ....[32]....
        /*1ad0*/ 	.word	0xffffffff


	//   ....[33]....
        /*1ad4*/ 	.word	0xffffffff


	//   ....[34]....
        /*1ad8*/ 	.word	0xffffffff


	//   ....[35]....
        /*1adc*/ 	.word	0xffffffff


	//   ....[36]....
        /*1ae0*/ 	.word	0xffffffff


	//   ....[37]....
        /*1ae4*/ 	.word	0xffffffff


	//   ....[38]....
        /*1ae8*/ 	.word	0xffffffff


	//   ....[39]....
        /*1aec*/ 	.word	0xffffffff


	//   ....[40]....
        /*1af0*/ 	.word	0xffffffff


	//   ....[41]....
        /*1af4*/ 	.word	0xffffffff


	//   ....[42]....
        /*1af8*/ 	.word	0xffffffff


	//   ....[43]....
        /*1afc*/ 	.word	0xffffffff


	//   ....[44]....
        /*1b00*/ 	.word	0xffffffff


	//   ....[45]....
        /*1b04*/ 	.word	0xffffffff


	//   ....[46]....
        /*1b08*/ 	.word	0xffffffff


	//   ....[47]....
        /*1b0c*/ 	.word	0xffffffff


	//   ....[48]....
        /*1b10*/ 	.word	0xffffffff


	//   ....[49]....
        /*1b14*/ 	.word	0xffffffff


	//   ....[50]....
        /*1b18*/ 	.word	0xffffffff


	//   ....[51]....
        /*1b1c*/ 	.word	0xffffffff


	//   ....[52]....
        /*1b20*/ 	.word	0xffffffff


	//   ....[53]....
        /*1b24*/ 	.word	0xffffffff


	//   ....[54]....
        /*1b28*/ 	.word	0xffffffff


	//   ....[55]....
        /*1b2c*/ 	.word	0xffffffff


	//   ....[56]....
        /*1b30*/ 	.word	0xffffffff


	//   ....[57]....
        /*1b34*/ 	.word	0xffffffff


	//   ....[58]....
        /*1b38*/ 	.word	0xffffffff


	//   ....[59]....
        /*1b3c*/ 	.word	0xffffffff


	//   ....[60]....
        /*1b40*/ 	.word	0xffffffff


	//   ....[61]....
        /*1b44*/ 	.word	0xffffffff


	//   ....[62]....
        /*1b48*/ 	.word	0xffffffff


	//   ....[63]....
        /*1b4c*/ 	.word	0xffffffff


	//   ....[64]....
        /*1b50*/ 	.word	0xffffffff


	//   ....[65]....
        /*1b54*/ 	.word	0xffffffff


	//   ....[66]....
        /*1b58*/ 	.word	0xffffffff


	//   ....[67]....
        /*1b5c*/ 	.word	0xffffffff


	//   ....[68]....
        /*1b60*/ 	.word	0xffffffff


	//   ....[69]....
        /*1b64*/ 	.word	0xffffffff


	//   ....[70]....
        /*1b68*/ 	.word	0xffffffff


	//   ....[71]....
        /*1b6c*/ 	.word	0xffffffff


	//   ....[72]....
        /*1b70*/ 	.word	0xffffffff


	//   ....[73]....
        /*1b74*/ 	.word	0xffffffff


	//   ....[74]....
        /*1b78*/ 	.word	0xffffffff


	//   ....[75]....
        /*1b7c*/ 	.word	0xffffffff


	//   ....[76]....
        /*1b80*/ 	.word	0xffffffff


	//   ....[77]....
        /*1b84*/ 	.word	0xffffffff


	//   ....[78]....
        /*1b88*/ 	.word	0xffffffff


	//   ....[79]....
        /*1b8c*/ 	.word	0xffffffff


	//   ....[80]....
        /*1b90*/ 	.word	0xffffffff


	//   ....[81]....
        /*1b94*/ 	.word	0xffffffff


	//   ....[82]....
        /*1b98*/ 	.word	0xffffffff


	//   ....[83]....
        /*1b9c*/ 	.word	0xffffffff


	//   ....[84]....
        /*1ba0*/ 	.word	0xffffffff


	//   ....[85]....
        /*1ba4*/ 	.word	0xffffffff


	//   ....[86]....
        /*1ba8*/ 	.word	0xffffffff


	//   ....[87]....
        /*1bac*/ 	.word	0xffffffff


	//   ....[88]....
        /*1bb0*/ 	.word	0xffffffff


	//   ....[89]....
        /*1bb4*/ 	.word	0xffffffff


	//   ....[90]....
        /*1bb8*/ 	.word	0xffffffff


	//   ....[91]....
        /*1bbc*/ 	.word	0xffffffff


	//   ....[92]....
        /*1bc0*/ 	.word	0xffffffff


	//   ....[93]....
        /*1bc4*/ 	.word	0xffffffff


	//   ....[94]....
        /*1bc8*/ 	.word	0xffffffff


	//   ....[95]....
        /*1bcc*/ 	.word	0xffffffff


	//   ....[96]....
        /*1bd0*/ 	.word	0xffffffff


	//   ....[97]....
        /*1bd4*/ 	.word	0xffffffff


	//   ....[98]....
        /*1bd8*/ 	.word	0xffffffff


	//   ....[99]....
        /*1bdc*/ 	.word	0xffffffff


	//   ....[100]....
        /*1be0*/ 	.word	0xffffffff


	//   ....[101]....
        /*1be4*/ 	.word	0xffffffff


	//   ....[102]....
        /*1be8*/ 	.word	0xffffffff


	//   ....[103]....
        /*1bec*/ 	.word	0xffffffff


	//   ....[104]....
        /*1bf0*/ 	.word	0xffffffff


	//   ....[105]....
        /*1bf4*/ 	.word	0xffffffff


	//   ....[106]....
        /*1bf8*/ 	.word	0xffffffff


	//   ....[107]....
        /*1bfc*/ 	.word	0xffffffff


	//   ....[108]....
        /*1c00*/ 	.word	0xffffffff


	//   ....[109]....
        /*1c04*/ 	.word	0xffffffff


	//   ....[110]....
        /*1c08*/ 	.word	0xffffffff


	//   ....[111]....
        /*1c0c*/ 	.word	0xffffffff


	//   ....[112]....
        /*1c10*/ 	.word	0xffffffff


	//   ....[113]....
        /*1c14*/ 	.word	0xffffffff


	//   ....[114]....
        /*1c18*/ 	.word	0xffffffff


	//   ....[115]....
        /*1c1c*/ 	.word	0xffffffff


	//   ....[116]....
        /*1c20*/ 	.word	0xffffffff


	//   ....[117]....
        /*1c24*/ 	.word	0xffffffff


	//   ....[118]....
        /*1c28*/ 	.word	0xffffffff


	//   ....[119]....
        /*1c2c*/ 	.word	0xffffffff


	//   ....[120]....
        /*1c30*/ 	.word	0xffffffff


	//   ....[121]....
        /*1c34*/ 	.word	0xffffffff


	//   ....[122]....
        /*1c38*/ 	.word	0xffffffff


	//   ....[123]....
        /*1c3c*/ 	.word	0xffffffff


	//   ....[124]....
        /*1c40*/ 	.word	0xffffffff


	//   ....[125]....
        /*1c44*/ 	.word	0xffffffff


	//   ....[126]....
        /*1c48*/ 	.word	0xffffffff


	//   ....[127]....
        /*1c4c*/ 	.word	0xffffffff


	//   ....[128]....
        /*1c50*/ 	.word	0xffffffff


	//   ....[129]....
        /*1c54*/ 	.word	0xffffffff


	//   ....[130]....
        /*1c58*/ 	.word	0xffffffff


	//   ....[131]....
        /*1c5c*/ 	.word	0xffffffff


	//   ....[132]....
        /*1c60*/ 	.word	0xffffffff


	//   ....[133]....
        /*1c64*/ 	.word	0xffffffff


	//   ....[134]....
        /*1c68*/ 	.word	0xffffffff


	//   ....[135]....
        /*1c6c*/ 	.word	0xffffffff


	//   ....[136]....
        /*1c70*/ 	.word	0xffffffff


	//   ....[137]....
        /*1c74*/ 	.word	0xffffffff


	//   ....[138]....
        /*1c78*/ 	.word	0xffffffff


	//   ....[139]....
        /*1c7c*/ 	.word	0xffffffff


	//   ....[140]....
        /*1c80*/ 	.word	0xffffffff


	//   ....[141]....
        /*1c84*/ 	.word	0xffffffff


	//   ....[142]....
        /*1c88*/ 	.word	0xffffffff


	//   ....[143]....
        /*1c8c*/ 	.word	0xffffffff


	//   ....[144]....
        /*1c90*/ 	.word	0xffffffff


	//   ....[145]....
        /*1c94*/ 	.word	0xffffffff


	//   ....[146]....
        /*1c98*/ 	.word	0xffffffff


	//   ....[147]....
        /*1c9c*/ 	.word	0xffffffff


	//   ....[148]....
        /*1ca0*/ 	.word	0xffffffff


	//   ....[149]....
        /*1ca4*/ 	.word	0xffffffff


	//   ....[150]....
        /*1ca8*/ 	.word	0xffffffff


	//   ....[151]....
        /*1cac*/ 	.word	0xffffffff


	//   ....[152]....
        /*1cb0*/ 	.word	0xffffffff


	//   ....[153]....
        /*1cb4*/ 	.word	0xffffffff


	//   ....[154]....
        /*1cb8*/ 	.word	0xffffffff


	//   ....[155]....
        /*1cbc*/ 	.word	0xffffffff


	//   ....[156]....
        /*1cc0*/ 	.word	0xffffffff


	//   ....[157]....
        /*1cc4*/ 	.word	0xffffffff


	//   ....[158]....
        /*1cc8*/ 	.word	0xffffffff


	//   ....[159]....
        /*1ccc*/ 	.word	0xffffffff


	//   ....[160]....
        /*1cd0*/ 	.word	0xffffffff


	//   ....[161]....
        /*1cd4*/ 	.word	0xffffffff


	//   ....[162]....
        /*1cd8*/ 	.word	0xffffffff


	//   ....[163]....
        /*1cdc*/ 	.word	0xffffffff


	//   ....[164]....
        /*1ce0*/ 	.word	0xffffffff


	//   ....[165]....
        /*1ce4*/ 	.word	0xffffffff


	//   ....[166]....
        /*1ce8*/ 	.word	0xffffffff


	//   ....[167]....
        /*1cec*/ 	.word	0xffffffff


	//   ....[168]....
        /*1cf0*/ 	.word	0xffffffff


	//   ....[169]....
        /*1cf4*/ 	.word	0xffffffff


	//   ....[170]....
        /*1cf8*/ 	.word	0xffffffff


	//   ....[171]....
        /*1cfc*/ 	.word	0xffffffff


	//   ....[172]....
        /*1d00*/ 	.word	0xffffffff


	//   ....[173]....
        /*1d04*/ 	.word	0xffffffff


	//   ....[174]....
        /*1d08*/ 	.word	0xffffffff


	//   ....[175]....
        /*1d0c*/ 	.word	0xffffffff


	//   ....[176]....
        /*1d10*/ 	.word	0xffffffff


	//   ....[177]....
        /*1d14*/ 	.word	0xffffffff


	//   ....[178]....
        /*1d18*/ 	.word	0xffffffff


	//   ....[179]....
        /*1d1c*/ 	.word	0xffffffff


	//   ....[180]....
        /*1d20*/ 	.word	0xffffffff


	//   ....[181]....
        /*1d24*/ 	.word	0xffffffff


	//   ....[182]....
        /*1d28*/ 	.word	0xffffffff


	//   ....[183]....
        /*1d2c*/ 	.word	0xffffffff


	//   ....[184]....
        /*1d30*/ 	.word	0xffffffff


	//   ....[185]....
        /*1d34*/ 	.word	0xffffffff


	//   ....[186]....
        /*1d38*/ 	.word	0xffffffff


	//   ....[187]....
        /*1d3c*/ 	.word	0xffffffff


	//   ....[188]....
        /*1d40*/ 	.word	0xffffffff


	//   ....[189]....
        /*1d44*/ 	.word	0xffffffff


	//   ....[190]....
        /*1d48*/ 	.word	0xffffffff


	//   ....[191]....
        /*1d4c*/ 	.word	0xffffffff


	//   ....[192]....
        /*1d50*/ 	.word	0xffffffff


	//   ....[193]....
        /*1d54*/ 	.word	0xffffffff


	//   ....[194]....
        /*1d58*/ 	.word	0xffffffff


	//   ....[195]....
        /*1d5c*/ 	.word	0xffffffff


	//   ....[196]....
        /*1d60*/ 	.word	0xffffffff


	//   ....[197]....
        /*1d64*/ 	.word	0xffffffff


	//   ....[198]....
        /*1d68*/ 	.word	0xffffffff


	//   ....[199]....
        /*1d6c*/ 	.word	0xffffffff


	//   ....[200]....
        /*1d70*/ 	.word	0xffffffff


	//   ....[201]....
        /*1d74*/ 	.word	0xffffffff


	//   ....[202]....
        /*1d78*/ 	.word	0xffffffff


	//   ....[203]....
        /*1d7c*/ 	.word	0xffffffff


	//   ....[204]....
        /*1d80*/ 	.word	0xffffffff


	//   ....[205]....
        /*1d84*/ 	.word	0xffffffff


	//   ....[206]....
        /*1d88*/ 	.word	0xffffffff


	//   ....[207]....
        /*1d8c*/ 	.word	0xffffffff


	//   ....[208]....
        /*1d90*/ 	.word	0xffffffff


	//   ....[209]....
        /*1d94*/ 	.word	0xffffffff


	//   ....[210]....
        /*1d98*/ 	.word	0xffffffff


	//   ....[211]....
        /*1d9c*/ 	.word	0xffffffff


	//   ....[212]....
        /*1da0*/ 	.word	0xffffffff


	//   ....[213]....
        /*1da4*/ 	.word	0xffffffff


	//   ....[214]....
        /*1da8*/ 	.word	0xffffffff


	//   ....[215]....
        /*1dac*/ 	.word	0xffffffff


	//   ....[216]....
        /*1db0*/ 	.word	0xffffffff


	//   ....[217]....
        /*1db4*/ 	.word	0xffffffff


	//   ....[218]....
        /*1db8*/ 	.word	0xffffffff


	//   ....[219]....
        /*1dbc*/ 	.word	0xffffffff


	//   ....[220]....
        /*1dc0*/ 	.word	0xffffffff


	//   ....[221]....
        /*1dc4*/ 	.word	0xffffffff


	//   ....[222]....
        /*1dc8*/ 	.word	0xffffffff


	//   ....[223]....
        /*1dcc*/ 	.word	0xffffffff


	//   ....[224]....
        /*1dd0*/ 	.word	0xffffffff


	//   ....[225]....
        /*1dd4*/ 	.word	0xffffffff


	//   ....[226]....
        /*1dd8*/ 	.word	0xffffffff


	//   ....[227]....
        /*1ddc*/ 	.word	0xffffffff


	//   ....[228]....
        /*1de0*/ 	.word	0xffffffff


	//   ....[229]....
        /*1de4*/ 	.word	0xffffffff


	//   ....[230]....
        /*1de8*/ 	.word	0xffffffff


	//   ....[231]....
        /*1dec*/ 	.word	0xffffffff


	//   ....[232]....
        /*1df0*/ 	.word	0xffffffff


	//   ....[233]....
        /*1df4*/ 	.word	0xffffffff


	//   ....[234]....
        /*1df8*/ 	.word	0xffffffff


	//   ....[235]....
        /*1dfc*/ 	.word	0xffffffff


	//   ....[236]....
        /*1e00*/ 	.word	0xffffffff


	//   ....[237]....
        /*1e04*/ 	.word	0xffffffff


	//   ....[238]....
        /*1e08*/ 	.word	0xffffffff


	//   ....[239]....
        /*1e0c*/ 	.word	0xffffffff


	//   ....[240]....
        /*1e10*/ 	.word	0xffffffff


	//   ....[241]....
        /*1e14*/ 	.word	0xffffffff


	//   ....[242]....
        /*1e18*/ 	.word	0xffffffff


	//   ....[243]....
        /*1e1c*/ 	.word	0xffffffff


	//   ....[244]....
        /*1e20*/ 	.word	0xffffffff


	//   ....[245]....
        /*1e24*/ 	.word	0xffffffff


	//   ....[246]....
        /*1e28*/ 	.word	0xffffffff


	//   ....[247]....
        /*1e2c*/ 	.word	0xffffffff


	//   ....[248]....
        /*1e30*/ 	.word	0xffffffff


	//   ....[249]....
        /*1e34*/ 	.word	0xffffffff


	//   ....[250]....
        /*1e38*/ 	.word	0xffffffff


	//   ....[251]....
        /*1e3c*/ 	.word	0xffffffff


	//   ....[252]....
        /*1e40*/ 	.word	0xffffffff


	//   ....[253]....
        /*1e44*/ 	.word	0xffffffff


	//   ....[254]....
        /*1e48*/ 	.word	0xffffffff


	//   ....[255]....
        /*1e4c*/ 	.word	0xffffffff


	//   ....[0]....
        /*1e50*/ 	.word	0xffffffff


	//   ....[1]....
        /*1e54*/ 	.word	0xffffffff


	//   ....[2]....
        /*1e58*/ 	.word	0xffffffff


	//   ....[3]....
        /*1e5c*/ 	.word	0xffffffff


	//   ....[4]....
        /*1e60*/ 	.word	0xffffffff


	//   ....[5]....
        /*1e64*/ 	.word	0xffffffff


	//   ....[6]....
        /*1e68*/ 	.word	0xffffffff


	//   ....[7]....
        /*1e6c*/ 	.word	0xffffffff


	//   ....[8]....
        /*1e70*/ 	.word	0xffffffff


	//   ....[9]....
        /*1e74*/ 	.word	0xffffffff


	//   ....[10]....
        /*1e78*/ 	.word	0xffffffff


	//   ....[11]....
        /*1e7c*/ 	.word	0xffffffff


	//   ....[12]....
        /*1e80*/ 	.word	0xffffffff


	//   ....[13]....
        /*1e84*/ 	.word	0xffffffff


	//   ....[14]....
        /*1e88*/ 	.word	0xffffffff


	//   ....[15]....
        /*1e8c*/ 	.word	0xffffffff


	//   ....[16]....
        /*1e90*/ 	.word	0xffffffff


	//   ....[17]....
        /*1e94*/ 	.word	0xffffffff


	//   ....[18]....
        /*1e98*/ 	.word	0xffffffff


	//   ....[19]....
        /*1e9c*/ 	.word	0xffffffff


	//   ....[20]....
        /*1ea0*/ 	.word	0xffffffff


	//   ....[21]....
        /*1ea4*/ 	.word	0xffffffff


	//   ....[22]....
        /*1ea8*/ 	.word	0xffffffff


	//   ....[23]....
        /*1eac*/ 	.word	0xffffffff


	//   ....[24]....
        /*1eb0*/ 	.word	0xffffffff


	//   ....[25]....
        /*1eb4*/ 	.word	0xffffffff


	//   ....[26]....
        /*1eb8*/ 	.word	0xffffffff


	//   ....[27]....
        /*1ebc*/ 	.word	0xffffffff


	//   ....[28]....
        /*1ec0*/ 	.word	0xffffffff


	//   ....[29]....
        /*1ec4*/ 	.word	0xffffffff


	//   ....[30]....
        /*1ec8*/ 	.word	0xffffffff


	//   ....[31]....
        /*1ecc*/ 	.word	0xffffffff


	//   ....[32]....
        /*1ed0*/ 	.word	0xffffffff


	//   ....[33]....
        /*1ed4*/ 	.word	0xffffffff


	//   ....[34]....
        /*1ed8*/ 	.word	0xffffffff


	//   ....[35]....
        /*1edc*/ 	.word	0xffffffff


	//   ....[36]....
        /*1ee0*/ 	.word	0xffffffff


	//   ....[37]....
        /*1ee4*/ 	.word	0xffffffff


	//   ....[38]....
        /*1ee8*/ 	.word	0xffffffff


	//   ....[39]....
        /*1eec*/ 	.word	0xffffffff


	//   ....[40]....
        /*1ef0*/ 	.word	0xffffffff


	//   ....[41]....
        /*1ef4*/ 	.word	0xffffffff


	//   ....[42]....
        /*1ef8*/ 	.word	0xffffffff


	//   ....[43]....
        /*1efc*/ 	.word	0xffffffff


	//   ....[44]....
        /*1f00*/ 	.word	0xffffffff


	//   ....[45]....
        /*1f04*/ 	.word	0xffffffff


	//   ....[46]....
        /*1f08*/ 	.word	0xffffffff


	//   ....[47]....
        /*1f0c*/ 	.word	0xffffffff


	//   ....[48]....
        /*1f10*/ 	.word	0xffffffff


	//   ....[49]....
        /*1f14*/ 	.word	0xffffffff


	//   ....[50]....
        /*1f18*/ 	.word	0xffffffff


	//   ....[51]....
        /*1f1c*/ 	.word	0xffffffff


	//   ....[52]....
        /*1f20*/ 	.word	0xffffffff


	//   ....[53]....
        /*1f24*/ 	.word	0xffffffff


	//   ....[54]....
        /*1f28*/ 	.word	0xffffffff


	//   ....[55]....
        /*1f2c*/ 	.word	0xffffffff


	//   ....[56]....
        /*1f30*/ 	.word	0xffffffff


	//   ....[57]....
        /*1f34*/ 	.word	0xffffffff


	//   ....[58]....
        /*1f38*/ 	.word	0xffffffff


	//   ....[59]....
        /*1f3c*/ 	.word	0xffffffff


	//   ....[60]....
        /*1f40*/ 	.word	0xffffffff


	//   ....[61]....
        /*1f44*/ 	.word	0xffffffff


	//   ....[62]....
        /*1f48*/ 	.word	0xffffffff


	//   ....[63]....
        /*1f4c*/ 	.word	0xffffffff


	//   ....[64]....
        /*1f50*/ 	.word	0xffffffff


	//   ....[65]....
        /*1f54*/ 	.word	0xffffffff


	//   ....[66]....
        /*1f58*/ 	.word	0xffffffff


	//   ....[67]....
        /*1f5c*/ 	.word	0xffffffff


	//   ....[68]....
        /*1f60*/ 	.word	0xffffffff


	//   ....[69]....
        /*1f64*/ 	.word	0xffffffff


	//   ....[70]....
        /*1f68*/ 	.word	0xffffffff


	//   ....[71]....
        /*1f6c*/ 	.word	0xffffffff


	//   ....[72]....
        /*1f70*/ 	.word	0xffffffff


	//   ....[73]....
        /*1f74*/ 	.word	0xffffffff


	//   ....[74]....
        /*1f78*/ 	.word	0xffffffff


	//   ....[75]....
        /*1f7c*/ 	.word	0xffffffff


	//   ....[76]....
        /*1f80*/ 	.word	0xffffffff


	//   ....[77]....
        /*1f84*/ 	.word	0xffffffff


	//   ....[78]....
        /*1f88*/ 	.word	0xffffffff


	//   ....[79]....
        /*1f8c*/ 	.word	0xffffffff


	//   ....[80]....
        /*1f90*/ 	.word	0xffffffff


	//   ....[81]....
        /*1f94*/ 	.word	0xffffffff


	//   ....[82]....
        /*1f98*/ 	.word	0xffffffff


	//   ....[83]....
        /*1f9c*/ 	.word	0xffffffff


	//   ....[84]....
        /*1fa0*/ 	.word	0xffffffff


	//   ....[85]....
        /*1fa4*/ 	.word	0xffffffff


	//   ....[86]....
        /*1fa8*/ 	.word	0xffffffff


	//   ....[87]....
        /*1fac*/ 	.word	0xffffffff


	//   ....[88]....
        /*1fb0*/ 	.word	0xffffffff


	//   ....[89]....
        /*1fb4*/ 	.word	0xffffffff


	//   ....[90]....
        /*1fb8*/ 	.word	0xffffffff


	//   ....[91]....
        /*1fbc*/ 	.word	0xffffffff


	//   ....[92]....
        /*1fc0*/ 	.word	0xffffffff


	//   ....[93]....
        /*1fc4*/ 	.word	0xffffffff


	//   ....[94]....
        /*1fc8*/ 	.word	0xffffffff


	//   ....[95]....
        /*1fcc*/ 	.word	0xffffffff


	//   ....[96]....
        /*1fd0*/ 	.word	0xffffffff


	//   ....[97]....
        /*1fd4*/ 	.word	0xffffffff


	//   ....[98]....
        /*1fd8*/ 	.word	0xffffffff


	//   ....[99]....
        /*1fdc*/ 	.word	0xffffffff


	//   ....[100]....
        /*1fe0*/ 	.word	0xffffffff


	//   ....[101]....
        /*1fe4*/ 	.word	0xffffffff


	//   ....[102]....
        /*1fe8*/ 	.word	0xffffffff


	//   ....[103]....
        /*1fec*/ 	.word	0xffffffff


	//   ....[104]....
        /*1ff0*/ 	.word	0xffffffff


	//   ....[105]....
        /*1ff4*/ 	.word	0xffffffff


	//   ....[106]....
        /*1ff8*/ 	.word	0xffffffff


	//   ....[107]....
        /*1ffc*/ 	.word	0xffffffff


	//   ....[108]....
        /*2000*/ 	.word	0xffffffff


	//   ....[109]....
        /*2004*/ 	.word	0xffffffff


	//   ....[110]....
        /*2008*/ 	.word	0xffffffff


	//   ....[111]....
        /*200c*/ 	.word	0xffffffff


	//   ....[112]....
        /*2010*/ 	.word	0xffffffff


	//   ....[113]....
        /*2014*/ 	.word	0xffffffff


	//   ....[114]....
        /*2018*/ 	.word	0xffffffff


	//   ....[115]....
        /*201c*/ 	.word	0xffffffff


	//   ....[116]....
        /*2020*/ 	.word	0xffffffff


	//   ....[117]....
        /*2024*/ 	.word	0xffffffff


	//   ....[118]....
        /*2028*/ 	.word	0xffffffff


	//   ....[119]....
        /*202c*/ 	.word	0xffffffff


	//   ....[120]....
        /*2030*/ 	.word	0xffffffff


	//   ....[121]....
        /*2034*/ 	.word	0xffffffff


	//   ....[122]....
        /*2038*/ 	.word	0xffffffff


	//   ....[123]....
        /*203c*/ 	.word	0xffffffff


	//   ....[124]....
        /*2040*/ 	.word	0xffffffff


	//   ....[125]....
        /*2044*/ 	.word	0xffffffff


	//   ....[126]....
        /*2048*/ 	.word	0xffffffff


	//   ....[127]....
        /*204c*/ 	.word	0xffffffff


	//   ....[128]....
        /*2050*/ 	.word	0xffffffff


	//   ....[129]....
        /*2054*/ 	.word	0xffffffff


	//   ....[130]....
        /*2058*/ 	.word	0xffffffff


	//   ....[131]....
        /*205c*/ 	.word	0xffffffff


	//   ....[132]....
        /*2060*/ 	.word	0xffffffff


	//   ....[133]....
        /*2064*/ 	.word	0xffffffff


	//   ....[134]....
        /*2068*/ 	.word	0xffffffff


	//   ....[135]....
        /*206c*/ 	.word	0xffffffff


	//   ....[136]....
        /*2070*/ 	.word	0xffffffff


	//   ....[137]....
        /*2074*/ 	.word	0xffffffff


	//   ....[138]....
        /*2078*/ 	.word	0xffffffff


	//   ....[139]....
        /*207c*/ 	.word	0xffffffff


	//   ....[140]....
        /*2080*/ 	.word	0xffffffff


	//   ....[141]....
        /*2084*/ 	.word	0xffffffff


	//   ....[142]....
        /*2088*/ 	.word	0xffffffff


	//   ....[143]....
        /*208c*/ 	.word	0xffffffff


	//   ....[144]....
        /*2090*/ 	.word	0xffffffff


	//   ....[145]....
        /*2094*/ 	.word	0xffffffff


	//   ....[146]....
        /*2098*/ 	.word	0xffffffff


	//   ....[147]....
        /*209c*/ 	.word	0xffffffff


	//   ....[148]....
        /*20a0*/ 	.word	0xffffffff


	//   ....[149]....
        /*20a4*/ 	.word	0xffffffff


	//   ....[150]....
        /*20a8*/ 	.word	0xffffffff


	//   ....[151]....
        /*20ac*/ 	.word	0xffffffff


	//   ....[152]....
        /*20b0*/ 	.word	0xffffffff


	//   ....[153]....
        /*20b4*/ 	.word	0xffffffff


	//   ....[154]....
        /*20b8*/ 	.word	0xffffffff


	//   ....[155]....
        /*20bc*/ 	.word	0xffffffff


	//   ....[156]....
        /*20c0*/ 	.word	0xffffffff


	//   ....[157]....
        /*20c4*/ 	.word	0xffffffff


	//   ....[158]....
        /*20c8*/ 	.word	0xffffffff


	//   ....[159]....
        /*20cc*/ 	.word	0xffffffff


	//   ....[160]....
        /*20d0*/ 	.word	0xffffffff


	//   ....[161]....
        /*20d4*/ 	.word	0xffffffff


	//   ....[162]....
        /*20d8*/ 	.word	0xffffffff


	//   ....[163]....
        /*20dc*/ 	.word	0xffffffff


	//   ....[164]....
        /*20e0*/ 	.word	0xffffffff


	//   ....[165]....
        /*20e4*/ 	.word	0xffffffff


	//   ....[166]....
        /*20e8*/ 	.word	0xffffffff


	//   ....[167]....
        /*20ec*/ 	.word	0xffffffff


	//   ....[168]....
        /*20f0*/ 	.word	0xffffffff


	//   ....[169]....
        /*20f4*/ 	.word	0xffffffff


	//   ....[170]....
        /*20f8*/ 	.word	0xffffffff


	//   ....[171]....
        /*20fc*/ 	.word	0xffffffff


	//   ....[172]....
        /*2100*/ 	.word	0xffffffff


	//   ....[173]....
        /*2104*/ 	.word	0xffffffff


	//   ....[174]....
        /*2108*/ 	.word	0xffffffff


	//   ....[175]....
        /*210c*/ 	.word	0xffffffff


	//   ....[176]....
        /*2110*/ 	.word	0xffffffff


	//   ....[177]....
        /*2114*/ 	.word	0xffffffff


	//   ....[178]....
        /*2118*/ 	.word	0xffffffff


	//   ....[179]....
        /*211c*/ 	.word	0xffffffff


	//   ....[180]....
        /*2120*/ 	.word	0xffffffff


	//   ....[181]....
        /*2124*/ 	.word	0xffffffff


	//   ....[182]....
        /*2128*/ 	.word	0xffffffff


	//   ....[183]....
        /*212c*/ 	.word	0xffffffff


	//   ....[184]....
        /*2130*/ 	.word	0xffffffff


	//   ....[185]....
        /*2134*/ 	.word	0xffffffff


	//   ....[186]....
        /*2138*/ 	.word	0xffffffff


	//   ....[187]....
        /*213c*/ 	.word	0xffffffff


	//   ....[188]....
        /*2140*/ 	.word	0xffffffff


	//   ....[189]....
        /*2144*/ 	.word	0xffffffff


	//   ....[190]....
        /*2148*/ 	.word	0xffffffff


	//   ....[191]....
        /*214c*/ 	.word	0xffffffff


	//   ....[192]....
        /*2150*/ 	.word	0xffffffff


	//   ....[193]....
        /*2154*/ 	.word	0xffffffff


	//   ....[194]....
        /*2158*/ 	.word	0xffffffff


	//   ....[195]....
        /*215c*/ 	.word	0xffffffff


	//   ....[196]....
        /*2160*/ 	.word	0xffffffff


	//   ....[197]....
        /*2164*/ 	.word	0xffffffff


	//   ....[198]....
        /*2168*/ 	.word	0xffffffff


	//   ....[199]....
        /*216c*/ 	.word	0xffffffff


	//   ....[200]....
        /*2170*/ 	.word	0xffffffff


	//   ....[201]....
        /*2174*/ 	.word	0xffffffff


	//   ....[202]....
        /*2178*/ 	.word	0xffffffff


	//   ....[203]....
        /*217c*/ 	.word	0xffffffff


	//   ....[204]....
        /*2180*/ 	.word	0xffffffff


	//   ....[205]....
        /*2184*/ 	.word	0xffffffff


	//   ....[206]....
        /*2188*/ 	.word	0xffffffff


	//   ....[207]....
        /*218c*/ 	.word	0xffffffff


	//   ....[208]....
        /*2190*/ 	.word	0xffffffff


	//   ....[209]....
        /*2194*/ 	.word	0xffffffff


	//   ....[210]....
        /*2198*/ 	.word	0xffffffff


	//   ....[211]....
        /*219c*/ 	.word	0xffffffff


	//   ....[212]....
        /*21a0*/ 	.word	0xffffffff


	//   ....[213]....
        /*21a4*/ 	.word	0xffffffff


	//   ....[214]....
        /*21a8*/ 	.word	0xffffffff


	//   ....[215]....
        /*21ac*/ 	.word	0xffffffff


	//   ....[216]....
        /*21b0*/ 	.word	0xffffffff


	//   ....[217]....
        /*21b4*/ 	.word	0xffffffff


	//   ....[218]....
        /*21b8*/ 	.word	0xffffffff


	//   ....[219]....
        /*21bc*/ 	.word	0xffffffff


	//   ....[220]....
        /*21c0*/ 	.word	0xffffffff


	//   ....[221]....
        /*21c4*/ 	.word	0xffffffff


	//   ....[222]....
        /*21c8*/ 	.word	0xffffffff


	//   ....[223]....
        /*21cc*/ 	.word	0xffffffff


	//   ....[224]....
        /*21d0*/ 	.word	0xffffffff


	//   ....[225]....
        /*21d4*/ 	.word	0xffffffff


	//   ....[226]....
        /*21d8*/ 	.word	0xffffffff


	//   ....[227]....
        /*21dc*/ 	.word	0xffffffff


	//   ....[228]....
        /*21e0*/ 	.word	0xffffffff


	//   ....[229]....
        /*21e4*/ 	.word	0xffffffff


	//   ....[230]....
        /*21e8*/ 	.word	0xffffffff


	//   ....[231]....
        /*21ec*/ 	.word	0xffffffff


	//   ....[232]....
        /*21f0*/ 	.word	0xffffffff


	//   ....[233]....
        /*21f4*/ 	.word	0xffffffff


	//   ....[234]....
        /*21f8*/ 	.word	0xffffffff


	//   ....[235]....
        /*21fc*/ 	.word	0xffffffff


	//   ....[236]....
        /*2200*/ 	.word	0xffffffff


	//   ....[237]....
        /*2204*/ 	.word	0xffffffff


	//   ....[238]....
        /*2208*/ 	.word	0xffffffff


	//   ....[239]....
        /*220c*/ 	.word	0xffffffff


	//   ....[240]....
        /*2210*/ 	.word	0xffffffff


	//   ....[241]....
        /*2214*/ 	.word	0xffffffff


	//   ....[242]....
        /*2218*/ 	.word	0xffffffff


	//   ....[243]....
        /*221c*/ 	.word	0xffffffff


	//   ....[244]....
        /*2220*/ 	.word	0xffffffff


	//   ....[245]....
        /*2224*/ 	.word	0xffffffff


	//   ....[246]....
        /*2228*/ 	.word	0xffffffff


	//   ....[247]....
        /*222c*/ 	.word	0xffffffff


	//   ....[248]....
        /*2230*/ 	.word	0xffffffff


	//   ....[249]....
        /*2234*/ 	.word	0xffffffff


	//   ....[250]....
        /*2238*/ 	.word	0xffffffff


	//   ....[251]....
        /*223c*/ 	.word	0xffffffff


	//   ....[252]....
        /*2240*/ 	.word	0xffffffff


	//   ....[253]....
        /*2244*/ 	.word	0xffffffff


	//   ....[254]....
        /*2248*/ 	.word	0xffffffff


	//   ....[255]....
        /*224c*/ 	.word	0xffffffff


	//   ....[0]....
        /*2250*/ 	.word	0xffffffff


	//   ....[1]....
        /*2254*/ 	.word	0xffffffff


	//   ....[2]....
        /*2258*/ 	.word	0xffffffff


	//   ....[3]....
        /*225c*/ 	.word	0xffffffff


	//   ....[4]....
        /*2260*/ 	.word	0xffffffff


	//   ....[5]....
        /*2264*/ 	.word	0xffffffff


	//   ....[6]....
        /*2268*/ 	.word	0xffffffff


	//   ....[7]....
        /*226c*/ 	.word	0xffffffff


	//   ....[8]....
        /*2270*/ 	.word	0xffffffff


	//   ....[9]....
        /*2274*/ 	.word	0xffffffff


	//   ....[10]....
        /*2278*/ 	.word	0xffffffff


	//   ....[11]....
        /*227c*/ 	.word	0xffffffff


	//   ....[12]....
        /*2280*/ 	.word	0xffffffff


	//   ....[13]....
        /*2284*/ 	.word	0xffffffff


	//   ....[14]....
        /*2288*/ 	.word	0xffffffff


	//   ....[15]....
        /*228c*/ 	.word	0xffffffff


	//   ....[16]....
        /*2290*/ 	.word	0xffffffff


	//   ....[17]....
        /*2294*/ 	.word	0xffffffff


	//   ....[18]....
        /*2298*/ 	.word	0xffffffff


	//   ....[19]....
        /*229c*/ 	.word	0xffffffff


	//   ....[20]....
        /*22a0*/ 	.word	0xffffffff


	//   ....[21]....
        /*22a4*/ 	.word	0xffffffff


	//   ....[22]....
        /*22a8*/ 	.word	0xffffffff


	//   ....[23]....
        /*22ac*/ 	.word	0xffffffff


	//   ....[24]....
        /*22b0*/ 	.word	0xffffffff


	//   ....[25]....
        /*22b4*/ 	.word	0xffffffff


	//   ....[26]....
        /*22b8*/ 	.word	0xffffffff


	//   ....[27]....
        /*22bc*/ 	.word	0xffffffff


	//   ....[28]....
        /*22c0*/ 	.word	0xffffffff


	//   ....[29]....
        /*22c4*/ 	.word	0xffffffff


	//   ....[30]....
        /*22c8*/ 	.word	0xffffffff


	//   ....[31]....
        /*22cc*/ 	.word	0xffffffff


	//   ....[32]....
        /*22d0*/ 	.word	0xffffffff


	//   ....[33]....
        /*22d4*/ 	.word	0xffffffff


	//   ....[34]....
        /*22d8*/ 	.word	0xffffffff


	//   ....[35]....
        /*22dc*/ 	.word	0xffffffff


	//   ....[36]....
        /*22e0*/ 	.word	0xffffffff


	//   ....[37]....
        /*22e4*/ 	.word	0xffffffff


	//   ....[38]....
        /*22e8*/ 	.word	0xffffffff


	//   ....[39]....
        /*22ec*/ 	.word	0xffffffff


	//   ....[40]....
        /*22f0*/ 	.word	0xffffffff


	//   ....[41]....
        /*22f4*/ 	.word	0xffffffff


	//   ....[42]....
        /*22f8*/ 	.word	0xffffffff


	//   ....[43]....
        /*22fc*/ 	.word	0xffffffff


	//   ....[44]....
        /*2300*/ 	.word	0xffffffff


	//   ....[45]....
        /*2304*/ 	.word	0xffffffff


	//   ....[46]....
        /*2308*/ 	.word	0xffffffff


	//   ....[47]....
        /*230c*/ 	.word	0xffffffff


	//   ....[48]....
        /*2310*/ 	.word	0xffffffff


	//   ....[49]....
        /*2314*/ 	.word	0xffffffff


	//   ....[50]....
        /*2318*/ 	.word	0xffffffff


	//   ....[51]....
        /*231c*/ 	.word	0xffffffff


	//   ....[52]....
        /*2320*/ 	.word	0xffffffff


	//   ....[53]....
        /*2324*/ 	.word	0xffffffff


	//   ....[54]....
        /*2328*/ 	.word	0xffffffff


	//   ....[55]....
        /*232c*/ 	.word	0xffffffff


	//   ....[56]....
        /*2330*/ 	.word	0xffffffff


	//   ....[57]....
        /*2334*/ 	.word	0xffffffff


	//   ....[58]....
        /*2338*/ 	.word	0xffffffff


	//   ....[59]....
        /*233c*/ 	.word	0xffffffff


	//   ....[60]....
        /*2340*/ 	.word	0xffffffff


	//   ....[61]....
        /*2344*/ 	.word	0xffffffff


	//   ....[62]....
        /*2348*/ 	.word	0xffffffff


	//   ....[63]....
        /*234c*/ 	.word	0xffffffff


	//   ....[64]....
        /*2350*/ 	.word	0xffffffff


	//   ....[65]....
        /*2354*/ 	.word	0xffffffff


	//   ....[66]....
        /*2358*/ 	.word	0xffffffff


	//   ....[67]....
        /*235c*/ 	.word	0xffffffff


	//   ....[68]....
        /*2360*/ 	.word	0xffffffff


	//   ....[69]....
        /*2364*/ 	.word	0xffffffff


	//   ....[70]....
        /*2368*/ 	.word	0xffffffff


	//   ....[71]....
        /*236c*/ 	.word	0xffffffff


	//   ....[72]....
        /*2370*/ 	.word	0xffffffff


	//   ....[73]....
        /*2374*/ 	.word	0xffffffff


	//   ....[74]....
        /*2378*/ 	.word	0xffffffff


	//   ....[75]....
        /*237c*/ 	.word	0xffffffff


	//   ....[76]....
        /*2380*/ 	.word	0xffffffff


	//   ....[77]....
        /*2384*/ 	.word	0xffffffff


	//   ....[78]....
        /*2388*/ 	.word	0xffffffff


	//   ....[79]....
        /*238c*/ 	.word	0xffffffff


	//   ....[80]....
        /*2390*/ 	.word	0xffffffff


	//   ....[81]....
        /*2394*/ 	.word	0xffffffff


	//   ....[82]....
        /*2398*/ 	.word	0xffffffff


	//   ....[83]....
        /*239c*/ 	.word	0xffffffff


	//   ....[84]....
        /*23a0*/ 	.word	0xffffffff


	//   ....[85]....
        /*23a4*/ 	.word	0xffffffff


	//   ....[86]....
        /*23a8*/ 	.word	0xffffffff


	//   ....[87]....
        /*23ac*/ 	.word	0xffffffff


	//   ....[88]....
        /*23b0*/ 	.word	0xffffffff


	//   ....[89]....
        /*23b4*/ 	.word	0xffffffff


	//   ....[90]....
        /*23b8*/ 	.word	0xffffffff


	//   ....[91]....
        /*23bc*/ 	.word	0xffffffff


	//   ....[92]....
        /*23c0*/ 	.word	0xffffffff


	//   ....[93]....
        /*23c4*/ 	.word	0xffffffff


	//   ....[94]....
        /*23c8*/ 	.word	0xffffffff


	//   ....[95]....
        /*23cc*/ 	.word	0xffffffff


	//   ....[96]....
        /*23d0*/ 	.word	0xffffffff


	//   ....[97]....
        /*23d4*/ 	.word	0xffffffff


	//   ....[98]....
        /*23d8*/ 	.word	0xffffffff


	//   ....[99]....
        /*23dc*/ 	.word	0xffffffff


	//   ....[100]....
        /*23e0*/ 	.word	0xffffffff


	//   ....[101]....
        /*23e4*/ 	.word	0xffffffff


	//   ....[102]....
        /*23e8*/ 	.word	0xffffffff


	//   ....[103]....
        /*23ec*/ 	.word	0xffffffff


	//   ....[104]....
        /*23f0*/ 	.word	0xffffffff


	//   ....[105]....
        /*23f4*/ 	.word	0xffffffff


	//   ....[106]....
        /*23f8*/ 	.word	0xffffffff


	//   ....[107]....
        /*23fc*/ 	.word	0xffffffff


	//   ....[108]....
        /*2400*/ 	.word	0xffffffff


	//   ....[109]....
        /*2404*/ 	.word	0xffffffff


	//   ....[110]....
        /*2408*/ 	.word	0xffffffff


	//   ....[111]....
        /*240c*/ 	.word	0xffffffff


	//   ....[112]....
        /*2410*/ 	.word	0xffffffff


	//   ....[113]....
        /*2414*/ 	.word	0xffffffff


	//   ....[114]....
        /*2418*/ 	.word	0xffffffff


	//   ....[115]....
        /*241c*/ 	.word	0xffffffff


	//   ....[116]....
        /*2420*/ 	.word	0xffffffff


	//   ....[117]....
        /*2424*/ 	.word	0xffffffff


	//   ....[118]....
        /*2428*/ 	.word	0xffffffff


	//   ....[119]....
        /*242c*/ 	.word	0xffffffff


	//   ....[120]....
        /*2430*/ 	.word	0xffffffff


	//   ....[121]....
        /*2434*/ 	.word	0xffffffff


	//   ....[122]....
        /*2438*/ 	.word	0xffffffff


	//   ....[123]....
        /*243c*/ 	.word	0xffffffff


	//   ....[124]....
        /*2440*/ 	.word	0xffffffff


	//   ....[125]....
        /*2444*/ 	.word	0xffffffff


	//   ....[126]....
        /*2448*/ 	.word	0xffffffff


	//   ....[127]....
        /*244c*/ 	.word	0xffffffff


	//   ....[128]....
        /*2450*/ 	.word	0xffffffff


	//   ....[129]....
        /*2454*/ 	.word	0xffffffff


	//   ....[130]....
        /*2458*/ 	.word	0xffffffff


	//   ....[131]....
        /*245c*/ 	.word	0xffffffff


	//   ....[132]....
        /*2460*/ 	.word	0xffffffff


	//   ....[133]....
        /*2464*/ 	.word	0xffffffff


	//   ....[134]....
        /*2468*/ 	.word	0xffffffff


	//   ....[135]....
        /*246c*/ 	.word	0xffffffff


	//   ....[136]....
        /*2470*/ 	.word	0xffffffff


	//   ....[137]....
        /*2474*/ 	.word	0xffffffff


	//   ....[138]....
        /*2478*/ 	.word	0xffffffff


	//   ....[139]....
        /*247c*/ 	.word	0xffffffff


	//   ....[140]....
        /*2480*/ 	.word	0xffffffff


	//   ....[141]....
        /*2484*/ 	.word	0xffffffff


	//   ....[142]....
        /*2488*/ 	.word	0xffffffff


	//   ....[143]....
        /*248c*/ 	.word	0xffffffff


	//   ....[144]....
        /*2490*/ 	.word	0xffffffff


	//   ....[145]....
        /*2494*/ 	.word	0xffffffff


	//   ....[146]....
        /*2498*/ 	.word	0xffffffff


	//   ....[147]....
        /*249c*/ 	.word	0xffffffff


	//   ....[148]....
        /*24a0*/ 	.word	0xffffffff


	//   ....[149]....
        /*24a4*/ 	.word	0xffffffff


	//   ....[150]....
        /*24a8*/ 	.word	0xffffffff


	//   ....[151]....
        /*24ac*/ 	.word	0xffffffff


	//   ....[152]....
        /*24b0*/ 	.word	0xffffffff


	//   ....[153]....
        /*24b4*/ 	.word	0xffffffff


	//   ....[154]....
        /*24b8*/ 	.word	0xffffffff


	//   ....[155]....
        /*24bc*/ 	.word	0xffffffff


	//   ....[156]....
        /*24c0*/ 	.word	0xffffffff


	//   ....[157]....
        /*24c4*/ 	.word	0xffffffff


	//   ....[158]....
        /*24c8*/ 	.word	0xffffffff


	//   ....[159]....
        /*24cc*/ 	.word	0xffffffff


	//   ....[160]....
        /*24d0*/ 	.word	0xffffffff


	//   ....[161]....
        /*24d4*/ 	.word	0xffffffff


	//   ....[162]....
        /*24d8*/ 	.word	0xffffffff


	//   ....[163]....
        /*24dc*/ 	.word	0xffffffff


	//   ....[164]....
        /*24e0*/ 	.word	0xffffffff


	//   ....[165]....
        /*24e4*/ 	.word	0xffffffff


	//   ....[166]....
        /*24e8*/ 	.word	0xffffffff


	//   ....[167]....
        /*24ec*/ 	.word	0xffffffff


	//   ....[168]....
        /*24f0*/ 	.word	0xffffffff


	//   ....[169]....
        /*24f4*/ 	.word	0xffffffff


	//   ....[170]....
        /*24f8*/ 	.word	0xffffffff


	//   ....[171]....
        /*24fc*/ 	.word	0xffffffff


	//   ....[172]....
        /*2500*/ 	.word	0xffffffff


	//   ....[173]....
        /*2504*/ 	.word	0xffffffff


	//   ....[174]....
        /*2508*/ 	.word	0xffffffff


	//   ....[175]....
        /*250c*/ 	.word	0xffffffff


	//   ....[176]....
        /*2510*/ 	.word	0xffffffff


	//   ....[177]....
        /*2514*/ 	.word	0xffffffff


	//   ....[178]....
        /*2518*/ 	.word	0xffffffff


	//   ....[179]....
        /*251c*/ 	.word	0xffffffff


	//   ....[180]....
        /*2520*/ 	.word	0xffffffff


	//   ....[181]....
        /*2524*/ 	.word	0xffffffff


	//   ....[182]....
        /*2528*/ 	.word	0xffffffff


	//   ....[183]....
        /*252c*/ 	.word	0xffffffff


	//   ....[184]....
        /*2530*/ 	.word	0xffffffff


	//   ....[185]....
        /*2534*/ 	.word	0xffffffff


	//   ....[186]....
        /*2538*/ 	.word	0xffffffff


	//   ....[187]....
        /*253c*/ 	.word	0xffffffff


	//   ....[188]....
        /*2540*/ 	.word	0xffffffff


	//   ....[189]....
        /*2544*/ 	.word	0xffffffff


	//   ....[190]....
        /*2548*/ 	.word	0xffffffff


	//   ....[191]....
        /*254c*/ 	.word	0xffffffff


	//   ....[192]....
        /*2550*/ 	.word	0xffffffff


	//   ....[193]....
        /*2554*/ 	.word	0xffffffff


	//   ....[194]....
        /*2558*/ 	.word	0xffffffff


	//   ....[195]....
        /*255c*/ 	.word	0xffffffff


	//   ....[196]....
        /*2560*/ 	.word	0xffffffff


	//   ....[197]....
        /*2564*/ 	.word	0xffffffff


	//   ....[198]....
        /*2568*/ 	.word	0xffffffff


	//   ....[199]....
        /*256c*/ 	.word	0xffffffff


	//   ....[200]....
        /*2570*/ 	.word	0xffffffff


	//   ....[201]....
        /*2574*/ 	.word	0xffffffff


	//   ....[202]....
        /*2578*/ 	.word	0xffffffff


	//   ....[203]....
        /*257c*/ 	.word	0xffffffff


	//   ....[204]....
        /*2580*/ 	.word	0xffffffff


	//   ....[205]....
        /*2584*/ 	.word	0xffffffff


	//   ....[206]....
        /*2588*/ 	.word	0xffffffff


	//   ....[207]....
        /*258c*/ 	.word	0xffffffff


	//   ....[208]....
        /*2590*/ 	.word	0xffffffff


	//   ....[209]....
        /*2594*/ 	.word	0xffffffff


	//   ....[210]....
        /*2598*/ 	.word	0xffffffff


	//   ....[211]....
        /*259c*/ 	.word	0xffffffff


	//   ....[212]....
        /*25a0*/ 	.word	0xffffffff


	//   ....[213]....
        /*25a4*/ 	.word	0xffffffff


	//   ....[214]....
        /*25a8*/ 	.word	0xffffffff


	//   ....[215]....
        /*25ac*/ 	.word	0xffffffff


	//   ....[216]....
        /*25b0*/ 	.word	0xffffffff


	//   ....[217]....
        /*25b4*/ 	.word	0xffffffff


	//   ....[218]....
        /*25b8*/ 	.word	0xffffffff


	//   ....[219]....
        /*25bc*/ 	.word	0xffffffff


	//   ....[220]....
        /*25c0*/ 	.word	0xffffffff


	//   ....[221]....
        /*25c4*/ 	.word	0xffffffff


	//   ....[222]....
        /*25c8*/ 	.word	0xffffffff


	//   ....[223]....
        /*25cc*/ 	.word	0xffffffff


	//   ....[224]....
        /*25d0*/ 	.word	0xffffffff


	//   ....[225]....
        /*25d4*/ 	.word	0xffffffff


	//   ....[226]....
        /*25d8*/ 	.word	0xffffffff


	//   ....[227]....
        /*25dc*/ 	.word	0xffffffff


	//   ....[228]....
        /*25e0*/ 	.word	0xffffffff


	//   ....[229]....
        /*25e4*/ 	.word	0xffffffff


	//   ....[230]....
        /*25e8*/ 	.word	0xffffffff


	//   ....[231]....
        /*25ec*/ 	.word	0xffffffff


	//   ....[232]....
        /*25f0*/ 	.word	0xffffffff


	//   ....[233]....
        /*25f4*/ 	.word	0xffffffff


	//   ....[234]....
        /*25f8*/ 	.word	0xffffffff


	//   ....[235]....
        /*25fc*/ 	.word	0xffffffff


	//   ....[236]....
        /*2600*/ 	.word	0xffffffff


	//   ....[237]....
        /*2604*/ 	.word	0xffffffff


	//   ....[238]....
        /*2608*/ 	.word	0xffffffff


	//   ....[239]....
        /*260c*/ 	.word	0xffffffff


	//   ....[240]....
        /*2610*/ 	.word	0xffffffff


	//   ....[241]....
        /*2614*/ 	.word	0xffffffff


	//   ....[242]....
        /*2618*/ 	.word	0xffffffff


	//   ....[243]....
        /*261c*/ 	.word	0xffffffff


	//   ....[244]....
        /*2620*/ 	.word	0xffffffff


	//   ....[245]....
        /*2624*/ 	.word	0xffffffff


	//   ....[246]....
        /*2628*/ 	.word	0xffffffff


	//   ....[247]....
        /*262c*/ 	.word	0xffffffff


	//   ....[248]....
        /*2630*/ 	.word	0xffffffff


	//   ....[249]....
        /*2634*/ 	.word	0xffffffff


	//   ....[250]....
        /*2638*/ 	.word	0xffffffff


	//   ....[251]....
        /*263c*/ 	.word	0xffffffff


	//   ....[252]....
        /*2640*/ 	.word	0xffffffff


	//   ....[253]....
        /*2644*/ 	.word	0xffffffff


	//   ....[254]....
        /*2648*/ 	.word	0xffffffff


	//   ....[255]....
        /*264c*/ 	.word	0xffffffff


	//   ....[0]....
        /*2650*/ 	.word	0xffffffff


	//   ....[1]....
        /*2654*/ 	.word	0xffffffff


	//   ....[2]....
        /*2658*/ 	.word	0xffffffff


	//   ....[3]....
        /*265c*/ 	.word	0xffffffff


	//   ....[4]....
        /*2660*/ 	.word	0xffffffff


	//   ....[5]....
        /*2664*/ 	.word	0xffffffff


	//   ....[6]....
        /*2668*/ 	.word	0xffffffff


	//   ....[7]....
        /*266c*/ 	.word	0xffffffff


	//   ....[8]....
        /*2670*/ 	.word	0xffffffff


	//   ....[9]....
        /*2674*/ 	.word	0xffffffff


	//   ....[10]....
        /*2678*/ 	.word	0xffffffff


	//   ....[11]....
        /*267c*/ 	.word	0xffffffff


	//   ....[12]....
        /*2680*/ 	.word	0xffffffff


	//   ....[13]....
        /*2684*/ 	.word	0xffffffff


	//   ....[14]....
        /*2688*/ 	.word	0xffffffff


	//   ....[15]....
        /*268c*/ 	.word	0xffffffff


	//   ....[16]....
        /*2690*/ 	.word	0xffffffff


	//   ....[17]....
        /*2694*/ 	.word	0xffffffff


	//   ....[18]....
        /*2698*/ 	.word	0xffffffff


	//   ....[19]....
        /*269c*/ 	.word	0xffffffff


	//   ....[20]....
        /*26a0*/ 	.word	0xffffffff


	//   ....[21]....
        /*26a4*/ 	.word	0xffffffff


	//   ....[22]....
        /*26a8*/ 	.word	0xffffffff


	//   ....[23]....
        /*26ac*/ 	.word	0xffffffff


	//   ....[24]....
        /*26b0*/ 	.word	0xffffffff


	//   ....[25]....
        /*26b4*/ 	.word	0xffffffff


	//   ....[26]....
        /*26b8*/ 	.word	0xffffffff


	//   ....[27]....
        /*26bc*/ 	.word	0xffffffff


	//   ....[28]....
        /*26c0*/ 	.word	0xffffffff


	//   ....[29]....
        /*26c4*/ 	.word	0xffffffff


	//   ....[30]....
        /*26c8*/ 	.word	0xffffffff


	//   ....[31]....
        /*26cc*/ 	.word	0xffffffff


	//   ....[32]....
        /*26d0*/ 	.word	0xffffffff


	//   ....[33]....
        /*26d4*/ 	.word	0xffffffff


	//   ....[34]....
        /*26d8*/ 	.word	0xffffffff


	//   ....[35]....
        /*26dc*/ 	.word	0xffffffff


	//   ....[36]....
        /*26e0*/ 	.word	0xffffffff


	//   ....[37]....
        /*26e4*/ 	.word	0xffffffff


	//   ....[38]....
        /*26e8*/ 	.word	0xffffffff


	//   ....[39]....
        /*26ec*/ 	.word	0xffffffff


	//   ....[40]....
        /*26f0*/ 	.word	0xffffffff


	//   ....[41]....
        /*26f4*/ 	.word	0xffffffff


	//   ....[42]....
        /*26f8*/ 	.word	0xffffffff


	//   ....[43]....
        /*26fc*/ 	.word	0xffffffff


	//   ....[44]....
        /*2700*/ 	.word	0xffffffff


	//   ....[45]....
        /*2704*/ 	.word	0xffffffff


	//   ....[46]....
        /*2708*/ 	.word	0xffffffff


	//   ....[47]....
        /*270c*/ 	.word	0xffffffff


	//   ....[48]....
        /*2710*/ 	.word	0xffffffff


	//   ....[49]....
        /*2714*/ 	.word	0xffffffff


	//   ....[50]....
        /*2718*/ 	.word	0xffffffff


	//   ....[51]....
        /*271c*/ 	.word	0xffffffff


	//   ....[52]....
        /*2720*/ 	.word	0xffffffff


	//   ....[53]....
        /*2724*/ 	.word	0xffffffff


	//   ....[54]....
        /*2728*/ 	.word	0xffffffff


	//   ....[55]....
        /*272c*/ 	.word	0xffffffff


	//   ....[56]....
        /*2730*/ 	.word	0xffffffff


	//   ....[57]....
        /*2734*/ 	.word	0xffffffff


	//   ....[58]....
        /*2738*/ 	.word	0xffffffff


	//   ....[59]....
        /*273c*/ 	.word	0xffffffff


	//   ....[60]....
        /*2740*/ 	.word	0xffffffff


	//   ....[61]....
        /*2744*/ 	.word	0xffffffff


	//   ....[62]....
        /*2748*/ 	.word	0xffffffff


	//   ....[63]....
        /*274c*/ 	.word	0xffffffff


	//   ....[64]....
        /*2750*/ 	.word	0xffffffff


	//   ....[65]....
        /*2754*/ 	.word	0xffffffff


	//   ....[66]....
        /*2758*/ 	.word	0xffffffff


	//   ....[67]....
        /*275c*/ 	.word	0xffffffff


	//   ....[68]....
        /*2760*/ 	.word	0xffffffff


	//   ....[69]....
        /*2764*/ 	.word	0xffffffff


	//   ....[70]....
        /*2768*/ 	.word	0xffffffff


	//   ....[71]....
        /*276c*/ 	.word	0xffffffff


	//   ....[72]....
        /*2770*/ 	.word	0xffffffff


	//   ....[73]....
        /*2774*/ 	.word	0xffffffff


	//   ....[74]....
        /*2778*/ 	.word	0xffffffff


	//   ....[75]....
        /*277c*/ 	.word	0xffffffff


	//   ....[76]....
        /*2780*/ 	.word	0xffffffff


	//   ....[77]....
        /*2784*/ 	.word	0xffffffff


	//   ....[78]....
        /*2788*/ 	.word	0xffffffff


	//   ....[79]....
        /*278c*/ 	.word	0xffffffff


	//   ....[80]....
        /*2790*/ 	.word	0xffffffff


	//   ....[81]....
        /*2794*/ 	.word	0xffffffff


	//   ....[82]....
        /*2798*/ 	.word	0xffffffff


	//   ....[83]....
        /*279c*/ 	.word	0xffffffff


	//   ....[84]....
        /*27a0*/ 	.word	0xffffffff


	//   ....[85]....
        /*27a4*/ 	.word	0xffffffff


	//   ....[86]....
        /*27a8*/ 	.word	0xffffffff


	//   ....[87]....
        /*27ac*/ 	.word	0xffffffff


	//   ....[88]....
        /*27b0*/ 	.word	0xffffffff


	//   ....[89]....
        /*27b4*/ 	.word	0xffffffff


	//   ....[90]....
        /*27b8*/ 	.word	0xffffffff


	//   ....[91]....
        /*27bc*/ 	.word	0xffffffff


	//   ....[92]....
        /*27c0*/ 	.word	0xffffffff


	//   ....[93]....
        /*27c4*/ 	.word	0xffffffff


	//   ....[94]....
        /*27c8*/ 	.word	0xffffffff


	//   ....[95]....
        /*27cc*/ 	.word	0xffffffff


	//   ....[96]....
        /*27d0*/ 	.word	0xffffffff


	//   ....[97]....
        /*27d4*/ 	.word	0xffffffff


	//   ....[98]....
        /*27d8*/ 	.word	0xffffffff


	//   ....[99]....
        /*27dc*/ 	.word	0xffffffff


	//   ....[100]....
        /*27e0*/ 	.word	0xffffffff


	//   ....[101]....
        /*27e4*/ 	.word	0xffffffff


	//   ....[102]....
        /*27e8*/ 	.word	0xffffffff


	//   ....[103]....
        /*27ec*/ 	.word	0xffffffff


	//   ....[104]....
        /*27f0*/ 	.word	0xffffffff


	//   ....[105]....
        /*27f4*/ 	.word	0xffffffff


	//   ....[106]....
        /*27f8*/ 	.word	0xffffffff


	//   ....[107]....
        /*27fc*/ 	.word	0xffffffff


	//   ....[108]....
        /*2800*/ 	.word	0xffffffff


	//   ....[109]....
        /*2804*/ 	.word	0xffffffff


	//   ....[110]....
        /*2808*/ 	.word	0xffffffff


	//   ....[111]....
        /*280c*/ 	.word	0xffffffff


	//   ....[112]....
        /*2810*/ 	.word	0xffffffff


	//   ....[113]....
        /*2814*/ 	.word	0xffffffff


	//   ....[114]....
        /*2818*/ 	.word	0xffffffff


	//   ....[115]....
        /*281c*/ 	.word	0xffffffff


	//   ....[116]....
        /*2820*/ 	.word	0xffffffff


	//   ....[117]....
        /*2824*/ 	.word	0xffffffff


	//   ....[118]....
        /*2828*/ 	.word	0xffffffff


	//   ....[119]....
        /*282c*/ 	.word	0xffffffff


	//   ....[120]....
        /*2830*/ 	.word	0xffffffff


	//   ....[121]....
        /*2834*/ 	.word	0xffffffff


	//   ....[122]....
        /*2838*/ 	.word	0xffffffff


	//   ....[123]....
        /*283c*/ 	.word	0xffffffff


	//   ....[124]....
        /*2840*/ 	.word	0xffffffff


	//   ....[125]....
        /*2844*/ 	.word	0xffffffff


	//   ....[126]....
        /*2848*/ 	.word	0xffffffff


	//   ....[127]....
        /*284c*/ 	.word	0xffffffff


	//   ....[128]....
        /*2850*/ 	.word	0xffffffff


	//   ....[129]....
        /*2854*/ 	.word	0xffffffff


	//   ....[130]....
        /*2858*/ 	.word	0xffffffff


	//   ....[131]....
        /*285c*/ 	.word	0xffffffff


	//   ....[132]....
        /*2860*/ 	.word	0xffffffff


	//   ....[133]....
        /*2864*/ 	.word	0xffffffff


	//   ....[134]....
        /*2868*/ 	.word	0xffffffff


	//   ....[135]....
        /*286c*/ 	.word	0xffffffff


	//   ....[136]....
        /*2870*/ 	.word	0xffffffff


	//   ....[137]....
        /*2874*/ 	.word	0xffffffff


	//   ....[138]....
        /*2878*/ 	.word	0xffffffff


	//   ....[139]....
        /*287c*/ 	.word	0xffffffff


	//   ....[140]....
        /*2880*/ 	.word	0xffffffff


	//   ....[141]....
        /*2884*/ 	.word	0xffffffff


	//   ....[142]....
        /*2888*/ 	.word	0xffffffff


	//   ....[143]....
        /*288c*/ 	.word	0xffffffff


	//   ....[144]....
        /*2890*/ 	.word	0xffffffff


	//   ....[145]....
        /*2894*/ 	.word	0xffffffff


	//   ....[146]....
        /*2898*/ 	.word	0xffffffff


	//   ....[147]....
        /*289c*/ 	.word	0xffffffff


	//   ....[148]....
        /*28a0*/ 	.word	0xffffffff


	//   ....[149]....
        /*28a4*/ 	.word	0xffffffff


	//   ....[150]....
        /*28a8*/ 	.word	0xffffffff


	//   ....[151]....
        /*28ac*/ 	.word	0xffffffff


	//   ....[152]....
        /*28b0*/ 	.word	0xffffffff


	//   ....[153]....
        /*28b4*/ 	.word	0xffffffff


	//   ....[154]....
        /*28b8*/ 	.word	0xffffffff


	//   ....[155]....
        /*28bc*/ 	.word	0xffffffff


	//   ....[156]....
        /*28c0*/ 	.word	0xffffffff


	//   ....[157]....
        /*28c4*/ 	.word	0xffffffff


	//   ....[158]....
        /*28c8*/ 	.word	0xffffffff


	//   ....[159]....
        /*28cc*/ 	.word	0xffffffff


	//   ....[160]....
        /*28d0*/ 	.word	0xffffffff


	//   ....[161]....
        /*28d4*/ 	.word	0xffffffff


	//   ....[162]....
        /*28d8*/ 	.word	0xffffffff


	//   ....[163]....
        /*28dc*/ 	.word	0xffffffff


	//   ....[164]....
        /*28e0*/ 	.word	0xffffffff


	//   ....[165]....
        /*28e4*/ 	.word	0xffffffff


	//   ....[166]....
        /*28e8*/ 	.word	0xffffffff


	//   ....[167]....
        /*28ec*/ 	.word	0xffffffff


	//   ....[168]....
        /*28f0*/ 	.word	0xffffffff


	//   ....[169]....
        /*28f4*/ 	.word	0xffffffff


	//   ....[170]....
        /*28f8*/ 	.word	0xffffffff


	//   ....[171]....
        /*28fc*/ 	.word	0xffffffff


	//   ....[172]....
        /*2900*/ 	.word	0xffffffff


	//   ....[173]....
        /*2904*/ 	.word	0xffffffff


	//   ....[174]....
        /*2908*/ 	.word	0xffffffff


	//   ....[175]....
        /*290c*/ 	.word	0xffffffff


	//   ....[176]....
        /*2910*/ 	.word	0xffffffff


	//   ....[177]....
        /*2914*/ 	.word	0xffffffff


	//   ....[178]....
        /*2918*/ 	.word	0xffffffff


	//   ....[179]....
        /*291c*/ 	.word	0xffffffff


	//   ....[180]....
        /*2920*/ 	.word	0xffffffff


	//   ....[181]....
        /*2924*/ 	.word	0xffffffff


	//   ....[182]....
        /*2928*/ 	.word	0xffffffff


	//   ....[183]....
        /*292c*/ 	.word	0xffffffff


	//   ....[184]....
        /*2930*/ 	.word	0xffffffff


	//   ....[185]....
        /*2934*/ 	.word	0xffffffff


	//   ....[186]....
        /*2938*/ 	.word	0xffffffff


	//   ....[187]....
        /*293c*/ 	.word	0xffffffff


	//   ....[188]....
        /*2940*/ 	.word	0xffffffff


	//   ....[189]....
        /*2944*/ 	.word	0xffffffff


	//   ....[190]....
        /*2948*/ 	.word	0xffffffff


	//   ....[191]....
        /*294c*/ 	.word	0xffffffff


	//   ....[192]....
        /*2950*/ 	.word	0xffffffff


	//   ....[193]....
        /*2954*/ 	.word	0xffffffff


	//   ....[194]....
        /*2958*/ 	.word	0xffffffff


	//   ....[195]....
        /*295c*/ 	.word	0xffffffff


	//   ....[196]....
        /*2960*/ 	.word	0xffffffff


	//   ....[197]....
        /*2964*/ 	.word	0xffffffff


	//   ....[198]....
        /*2968*/ 	.word	0xffffffff


	//   ....[199]....
        /*296c*/ 	.word	0xffffffff


	//   ....[200]....
        /*2970*/ 	.word	0xffffffff


	//   ....[201]....
        /*2974*/ 	.word	0xffffffff


	//   ....[202]....
        /*2978*/ 	.word	0xffffffff


	//   ....[203]....
        /*297c*/ 	.word	0xffffffff


	//   ....[204]....
        /*2980*/ 	.word	0xffffffff


	//   ....[205]....
        /*2984*/ 	.word	0xffffffff


	//   ....[206]....
        /*2988*/ 	.word	0xffffffff


	//   ....[207]....
        /*298c*/ 	.word	0xffffffff


	//   ....[208]....
        /*2990*/ 	.word	0xffffffff


	//   ....[209]....
        /*2994*/ 	.word	0xffffffff


	//   ....[210]....
        /*2998*/ 	.word	0xffffffff


	//   ....[211]....
        /*299c*/ 	.word	0xffffffff


	//   ....[212]....
        /*29a0*/ 	.word	0xffffffff


	//   ....[213]....
        /*29a4*/ 	.word	0xffffffff


	//   ....[214]....
        /*29a8*/ 	.word	0xffffffff


	//   ....[215]....
        /*29ac*/ 	.word	0xffffffff


	//   ....[216]....
        /*29b0*/ 	.word	0xffffffff


	//   ....[217]....
        /*29b4*/ 	.word	0xffffffff


	//   ....[218]....
        /*29b8*/ 	.word	0xffffffff


	//   ....[219]....
        /*29bc*/ 	.word	0xffffffff


	//   ....[220]....
        /*29c0*/ 	.word	0xffffffff


	//   ....[221]....
        /*29c4*/ 	.word	0xffffffff


	//   ....[222]....
        /*29c8*/ 	.word	0xffffffff


	//   ....[223]....
        /*29cc*/ 	.word	0xffffffff


	//   ....[224]....
        /*29d0*/ 	.word	0xffffffff


	//   ....[225]....
        /*29d4*/ 	.word	0xffffffff


	//   ....[226]....
        /*29d8*/ 	.word	0xffffffff


	//   ....[227]....
        /*29dc*/ 	.word	0xffffffff


	//   ....[228]....
        /*29e0*/ 	.word	0xffffffff


	//   ....[229]....
        /*29e4*/ 	.word	0xffffffff


	//   ....[230]....
        /*29e8*/ 	.word	0xffffffff


	//   ....[231]....
        /*29ec*/ 	.word	0xffffffff


	//   ....[232]....
        /*29f0*/ 	.word	0xffffffff


	//   ....[233]....
        /*29f4*/ 	.word	0xffffffff


	//   ....[234]....
        /*29f8*/ 	.word	0xffffffff


	//   ....[235]....
        /*29fc*/ 	.word	0xffffffff


	//   ....[236]....
        /*2a00*/ 	.word	0xffffffff


	//   ....[237]....
        /*2a04*/ 	.word	0xffffffff


	//   ....[238]....
        /*2a08*/ 	.word	0xffffffff


	//   ....[239]....
        /*2a0c*/ 	.word	0xffffffff


	//   ....[240]....
        /*2a10*/ 	.word	0xffffffff


	//   ....[241]....
        /*2a14*/ 	.word	0xffffffff


	//   ....[242]....
        /*2a18*/ 	.word	0xffffffff


	//   ....[243]....
        /*2a1c*/ 	.word	0xffffffff


	//   ....[244]....
        /*2a20*/ 	.word	0xffffffff


	//   ....[245]....
        /*2a24*/ 	.word	0xffffffff


	//   ....[246]....
        /*2a28*/ 	.word	0xffffffff


	//   ....[247]....
        /*2a2c*/ 	.word	0xffffffff


	//   ....[248]....
        /*2a30*/ 	.word	0xffffffff


	//   ....[249]....
        /*2a34*/ 	.word	0xffffffff


	//   ....[250]....
        /*2a38*/ 	.word	0xffffffff


	//   ....[251]....
        /*2a3c*/ 	.word	0xffffffff


	//   ....[252]....
        /*2a40*/ 	.word	0xffffffff


	//   ....[253]....
        /*2a44*/ 	.word	0xffffffff


	//   ....[254]....
        /*2a48*/ 	.word	0xffffffff


	//----- nvinfo : EIATTR_COOP_GROUP_INSTR_OFFSETS
	.align		4
.L_39:
        /*2a4c*/ 	.byte	0x04, 0x28
        /*2a4e*/ 	.short	(.L_41 - .L_40)


	//   ....[0]....
.L_40:
        /*2a50*/ 	.word	0x00097e40


	//   ....[1]....
        /*2a54*/ 	.word	0x00097e60


	//   ....[2]....
        /*2a58*/ 	.word	0x00097fc0


	//   ....[3]....
        /*2a5c*/ 	.word	0x00097fe0


	//   ....[4]....
        /*2a60*/ 	.word	0x00098080


	//   ....[5]....
        /*2a64*/ 	.word	0x000980a0


	//   ....[6]....
        /*2a68*/ 	.word	0x00098120


	//   ....[7]....
        /*2a6c*/ 	.word	0x00098140


	//   ....[8]....
        /*2a70*/ 	.word	0x000981a0


	//   ....[9]....
        /*2a74*/ 	.word	0x000981c0


	//   ....[10]....
        /*2a78*/ 	.word	0x00098240


	//   ....[11]....
        /*2a7c*/ 	.word	0x00098260


	//   ....[12]....
        /*2a80*/ 	.word	0x000982e0


	//   ....[13]....
        /*2a84*/ 	.word	0x00098300


	//   ....[14]....
        /*2a88*/ 	.word	0x00098380


	//   ....[15]....
        /*2a8c*/ 	.word	0x000983a0


	//   ....[16]....
        /*2a90*/ 	.word	0x00098420


	//   ....[17]....
        /*2a94*/ 	.word	0x00098440


	//   ....[18]....
        /*2a98*/ 	.word	0x000984c0


	//   ....[19]....
        /*2a9c*/ 	.word	0x000984e0


	//   ....[20]....
        /*2aa0*/ 	.word	0x00098560


	//   ....[21]....
        /*2aa4*/ 	.word	0x00098580


	//   ....[22]....
        /*2aa8*/ 	.word	0x00098600


	//   ....[23]....
        /*2aac*/ 	.word	0x00098620


	//   ....[24]....
        /*2ab0*/ 	.word	0x00098680


	//   ....[25]....
        /*2ab4*/ 	.word	0x00098700


	//   ....[26]....
        /*2ab8*/ 	.word	0x00098760


	//   ....[27]....
        /*2abc*/ 	.word	0x00098780


	//   ....[28]....
        /*2ac0*/ 	.word	0x00098800


	//   ....[29]....
        /*2ac4*/ 	.word	0x00098820


	//   ....[30]....
        /*2ac8*/ 	.word	0x000988a0


	//   ....[31]....
        /*2acc*/ 	.word	0x000988c0


	//   ....[32]....
        /*2ad0*/ 	.word	0x00098920


	//   ....[33]....
        /*2ad4*/ 	.word	0x00098940


	//   ....[34]....
        /*2ad8*/ 	.word	0x000989c0


	//   ....[35]....
        /*2adc*/ 	.word	0x000989e0


	//   ....[36]....
        /*2ae0*/ 	.word	0x00098a60


	//   ....[37]....
        /*2ae4*/ 	.word	0x00098a80


	//   ....[38]....
        /*2ae8*/ 	.word	0x00098b00


	//   ....[39]....
        /*2aec*/ 	.word	0x00098b20


	//   ....[40]....
        /*2af0*/ 	.word	0x00098ba0


	//   ....[41]....
        /*2af4*/ 	.word	0x00098bc0


	//   ....[42]....
        /*2af8*/ 	.word	0x00098c40


	//   ....[43]....
        /*2afc*/ 	.word	0x00098c60


	//   ....[44]....
        /*2b00*/ 	.word	0x00098ce0


	//   ....[45]....
        /*2b04*/ 	.word	0x00098d00


	//   ....[46]....
        /*2b08*/ 	.word	0x00098da0


	//   ....[47]....
        /*2b0c*/ 	.word	0x00098dc0


	//   ....[48]....
        /*2b10*/ 	.word	0x00098e60


	//   ....[49]....
        /*2b14*/ 	.word	0x00098e80


	//   ....[50]....
        /*2b18*/ 	.word	0x00098ee0


	//   ....[51]....
        /*2b1c*/ 	.word	0x00098f00


	//   ....[52]....
        /*2b20*/ 	.word	0x00098fa0


	//   ....[53]....
        /*2b24*/ 	.word	0x00098fc0


	//   ....[54]....
        /*2b28*/ 	.word	0x00099040


	//   ....[55]....
        /*2b2c*/ 	.word	0x00099060


	//   ....[56]....
        /*2b30*/ 	.word	0x000990c0


	//   ....[57]....
        /*2b34*/ 	.word	0x000990e0


	//   ....[58]....
        /*2b38*/ 	.word	0x00099160


	//   ....[59]....
        /*2b3c*/ 	.word	0x00099180


	//   ....[60]....
        /*2b40*/ 	.word	0x00099200


	//   ....[61]....
        /*2b44*/ 	.word	0x00099220


	//   ....[62]....
        /*2b48*/ 	.word	0x00099280


	//   ....[63]....
        /*2b4c*/ 	.word	0x000992a0


	//   ....[64]....
        /*2b50*/ 	.word	0x00099300


	//   ....[65]....
        /*2b54*/ 	.word	0x00099320


	//   ....[66]....
        /*2b58*/ 	.word	0x000993a0


	//   ....[67]....
        /*2b5c*/ 	.word	0x000993c0


	//   ....[68]....
        /*2b60*/ 	.word	0x00099440


	//   ....[69]....
        /*2b64*/ 	.word	0x00099460


	//   ....[70]....
        /*2b68*/ 	.word	0x000994e0


	//   ....[71]....
        /*2b6c*/ 	.word	0x00099500


	//   ....[72]....
        /*2b70*/ 	.word	0x00099580


	//   ....[73]....
        /*2b74*/ 	.word	0x000995a0


	//   ....[74]....
        /*2b78*/ 	.word	0x00099620


	//   ....[75]....
        /*2b7c*/ 	.word	0x00099640


	//   ....[76]....
        /*2b80*/ 	.word	0x000996c0


	//   ....[77]....
        /*2b84*/ 	.word	0x000996e0


	//   ....[78]....
        /*2b88*/ 	.word	0x00099760


	//   ....[79]....
        /*2b8c*/ 	.word	0x00099780


	//   ....[80]....
        /*2b90*/ 	.word	0x00099800


	//   ....[81]....
        /*2b94*/ 	.word	0x00099820


	//   ....[82]....
        /*2b98*/ 	.word	0x000998a0


	//   ....[83]....
        /*2b9c*/ 	.word	0x000998c0


	//   ....[84]....
        /*2ba0*/ 	.word	0x00099940


	//   ....[85]....
        /*2ba4*/ 	.word	0x00099960


	//   ....[86]....
        /*2ba8*/ 	.word	0x000999e0


	//   ....[87]....
        /*2bac*/ 	.word	0x00099a00


	//   ....[88]....
        /*2bb0*/ 	.word	0x00099a60


	//   ....[89]....
        /*2bb4*/ 	.word	0x00099af0


	//   ....[90]....
        /*2bb8*/ 	.word	0x00099b40


	//   ....[91]....
        /*2bbc*/ 	.word	0x00099b60


	//   ....[92]....
        /*2bc0*/ 	.word	0x00099be0


	//   ....[93]....
        /*2bc4*/ 	.word	0x00099c00


	//   ....[94]....
        /*2bc8*/ 	.word	0x00099c80


	//   ....[95]....
        /*2bcc*/ 	.word	0x00099ca0


	//   ....[96]....
        /*2bd0*/ 	.word	0x00099d00


	//   ....[97]....
        /*2bd4*/ 	.word	0x00099d20


	//   ....[98]....
        /*2bd8*/ 	.word	0x00099da0


	//   ....[99]....
        /*2bdc*/ 	.word	0x00099dc0


	//   ....[100]....
        /*2be0*/ 	.word	0x00099e40


	//   ....[101]....
        /*2be4*/ 	.word	0x00099e60


	//   ....[102]....
        /*2be8*/ 	.word	0x00099ee0


	//   ....[103]....
        /*2bec*/ 	.word	0x00099f00


	//   ....[104]....
        /*2bf0*/ 	.word	0x00099f80


	//   ....[105]....
        /*2bf4*/ 	.word	0x00099fa0


	//   ....[106]....
        /*2bf8*/ 	.word	0x0009a020


	//   ....[107]....
        /*2bfc*/ 	.word	0x0009a040


	//   ....[108]....
        /*2c00*/ 	.word	0x0009a0c0


	//   ....[109]....
        /*2c04*/ 	.word	0x0009a0e0


	//   ....[110]....
        /*2c08*/ 	.word	0x0009a160


	//   ....[111]....
        /*2c0c*/ 	.word	0x0009a180


	//   ....[112]....
        /*2c10*/ 	.word	0x0009a220


	//   ....[113]....
        /*2c14*/ 	.word	0x0009a240


	//   ....[114]....
        /*2c18*/ 	.word	0x0009a2c0


	//   ....[115]....
        /*2c1c*/ 	.word	0x0009a2e0


	//   ....[116]....
        /*2c20*/ 	.word	0x0009a360


	//   ....[117]....
        /*2c24*/ 	.word	0x0009a380


	//   ....[118]....
        /*2c28*/ 	.word	0x0009a400


	//   ....[119]....
        /*2c2c*/ 	.word	0x0009a420


	//   ....[120]....
        /*2c30*/ 	.word	0x0009a4a0


	//   ....[121]....
        /*2c34*/ 	.word	0x0009a4c0


	//   ....[122]....
        /*2c38*/ 	.word	0x0009a520


	//   ....[123]....
        /*2c3c*/ 	.word	0x0009a540


	//   ....[124]....
        /*2c40*/ 	.word	0x0009a5a0


	//   ....[125]....
        /*2c44*/ 	.word	0x0009a5c0


	//   ....[126]....
        /*2c48*/ 	.word	0x0009a620


	//   ....[127]....
        /*2c4c*/ 	.word	0x0009a640


	//   ....[128]....
        /*2c50*/ 	.word	0x0009a6a0


	//   ....[129]....
        /*2c54*/ 	.word	0x0009a6c0


	//   ....[130]....
        /*2c58*/ 	.word	0x0009a740


	//   ....[131]....
        /*2c5c*/ 	.word	0x0009a760


	//   ....[132]....
        /*2c60*/ 	.word	0x0009a7e0


	//   ....[133]....
        /*2c64*/ 	.word	0x0009a800


	//   ....[134]....
        /*2c68*/ 	.word	0x0009a880


	//   ....[135]....
        /*2c6c*/ 	.word	0x0009a8a0


	//   ....[136]....
        /*2c70*/ 	.word	0x0009a920


	//   ....[137]....
        /*2c74*/ 	.word	0x0009a940


	//   ....[138]....
        /*2c78*/ 	.word	0x0009a9c0


	//   ....[139]....
        /*2c7c*/ 	.word	0x0009a9e0


	//   ....[140]....
        /*2c80*/ 	.word	0x0009aa60


	//   ....[141]....
        /*2c84*/ 	.word	0x0009aa80


	//   ....[142]....
        /*2c88*/ 	.word	0x0009ab00


	//   ....[143]....
        /*2c8c*/ 	.word	0x0009ab20


	//   ....[144]....
        /*2c90*/ 	.word	0x0009aba0


	//   ....[145]....
        /*2c94*/ 	.word	0x0009abc0


	//   ....[146]....
        /*2c98*/ 	.word	0x0009ac40


	//   ....[147]....
        /*2c9c*/ 	.word	0x0009ac60


	//   ....[148]....
        /*2ca0*/ 	.word	0x0009ace0


	//   ....[149]....
        /*2ca4*/ 	.word	0x0009ad00


	//   ....[150]....
        /*2ca8*/ 	.word	0x0009ad80


	//   ....[151]....
        /*2cac*/ 	.word	0x0009ada0


	//   ....[152]....
        /*2cb0*/ 	.word	0x0009ae00


	//   ....[153]....
        /*2cb4*/ 	.word	0x0009ae90


	//   ....[154]....
        /*2cb8*/ 	.word	0x0009aee0


	//   ....[155]....
        /*2cbc*/ 	.word	0x0009af00


	//   ....[156]....
        /*2cc0*/ 	.word	0x0009af80


	//   ....[157]....
        /*2cc4*/ 	.word	0x0009afa0


	//   ....[158]....
        /*2cc8*/ 	.word	0x0009b020


	//   ....[159]....
        /*2ccc*/ 	.word	0x0009b040


	//   ....[160]....
        /*2cd0*/ 	.word	0x0009b0a0


	//   ....[161]....
        /*2cd4*/ 	.word	0x0009b0c0


	//   ....[162]....
        /*2cd8*/ 	.word	0x0009b140


	//   ....[163]....
        /*2cdc*/ 	.word	0x0009b160


	//   ....[164]....
        /*2ce0*/ 	.word	0x0009b1e0


	//   ....[165]....
        /*2ce4*/ 	.word	0x0009b200


	//   ....[166]....
        /*2ce8*/ 	.word	0x0009b280


	//   ....[167]....
        /*2cec*/ 	.word	0x0009b2a0


	//   ....[168]....
        /*2cf0*/ 	.word	0x0009b320


	//   ....[169]....
        /*2cf4*/ 	.word	0x0009b340


	//   ....[170]....
        /*2cf8*/ 	.word	0x0009b3c0


	//   ....[171]....
        /*2cfc*/ 	.word	0x0009b3e0


	//   ....[172]....
        /*2d00*/ 	.word	0x0009b460


	//   ....[173]....
        /*2d04*/ 	.word	0x0009b480


	//   ....[174]....
        /*2d08*/ 	.word	0x0009b500


	//   ....[175]....
        /*2d0c*/ 	.word	0x0009b520


	//   ....[176]....
        /*2d10*/ 	.word	0x0009b5a0


	//   ....[177]....
        /*2d14*/ 	.word	0x0009b5c0


	//   ....[178]....
        /*2d18*/ 	.word	0x0009b640


	//   ....[179]....
        /*2d1c*/ 	.word	0x0009b660


	//   ....[180]....
        /*2d20*/ 	.word	0x0009b700


	//   ....[181]....
        /*2d24*/ 	.word	0x0009b720


	//   ....[182]....
        /*2d28*/ 	.word	0x0009b7a0


	//   ....[183]....
        /*2d2c*/ 	.word	0x0009b7c0


	//   ....[184]....
        /*2d30*/ 	.word	0x0009b840


	//   ....[185]....
        /*2d34*/ 	.word	0x0009b860


	//   ....[186]....
        /*2d38*/ 	.word	0x0009b8c0


	//   ....[187]....
        /*2d3c*/ 	.word	0x0009b8e0


	//   ....[188]....
        /*2d40*/ 	.word	0x0009b940


	//   ....[189]....
        /*2d44*/ 	.word	0x0009b960


	//   ....[190]....
        /*2d48*/ 	.word	0x0009b9c0


	//   ....[191]....
        /*2d4c*/ 	.word	0x0009b9e0


	//   ....[192]....
        /*2d50*/ 	.word	0x0009ba40


	//   ....[193]....
        /*2d54*/ 	.word	0x0009ba60


	//   ....[194]....
        /*2d58*/ 	.word	0x0009bae0


	//   ....[195]....
        /*2d5c*/ 	.word	0x0009bb00


	//   ....[196]....
        /*2d60*/ 	.word	0x0009bb80


	//   ....[197]....
        /*2d64*/ 	.word	0x0009bba0


	//   ....[198]....
        /*2d68*/ 	.word	0x0009bc20


	//   ....[199]....
        /*2d6c*/ 	.word	0x0009bc40


	//   ....[200]....
        /*2d70*/ 	.word	0x0009bcc0


	//   ....[201]....
        /*2d74*/ 	.word	0x0009bce0


	//   ....[202]....
        /*2d78*/ 	.word	0x0009bd60


	//   ....[203]....
        /*2d7c*/ 	.word	0x0009bd80


	//   ....[204]....
        /*2d80*/ 	.word	0x0009be00


	//   ....[205]....
        /*2d84*/ 	.word	0x0009be20


	//   ....[206]....
        /*2d88*/ 	.word	0x0009bea0


	//   ....[207]....
        /*2d8c*/ 	.word	0x0009bec0


	//   ....[208]....
        /*2d90*/ 	.word	0x0009bf40


	//   ....[209]....
        /*2d94*/ 	.word	0x0009bf60


	//   ....[210]....
        /*2d98*/ 	.word	0x0009bfc0


	//   ....[211]....
        /*2d9c*/ 	.word	0x0009c030


	//   ....[212]....
        /*2da0*/ 	.word	0x0009c080


	//   ....[213]....
        /*2da4*/ 	.word	0x0009c0a0


	//   ....[214]....
        /*2da8*/ 	.word	0x0009c100


	//   ....[215]....
        /*2dac*/ 	.word	0x0009c150


	//   ....[216]....
        /*2db0*/ 	.word	0x0009c1a0


	//   ....[217]....
        /*2db4*/ 	.word	0x0009c230


	//   ....[218]....
        /*2db8*/ 	.word	0x0009c280


	//   ....[219]....
        /*2dbc*/ 	.word	0x0009c2a0


	//   ....[220]....
        /*2dc0*/ 	.word	0x0009c320


	//   ....[221]....
        /*2dc4*/ 	.word	0x0009c340


	//   ....[222]....
        /*2dc8*/ 	.word	0x0009c3c0


	//   ....[223]....
        /*2dcc*/ 	.word	0x0009c3e0


	//   ....[224]....
        /*2dd0*/ 	.word	0x0009c440


	//   ....[225]....
        /*2dd4*/ 	.word	0x0009c460


	//   ....[226]....
        /*2dd8*/ 	.word	0x0009c4e0


	//   ....[227]....
        /*2ddc*/ 	.word	0x0009c500


	//   ....[228]....
        /*2de0*/ 	.word	0x0009c580


	//   ....[229]....
        /*2de4*/ 	.word	0x0009c5a0


	//   ....[230]....
        /*2de8*/ 	.word	0x0009c620


	//   ....[231]....
        /*2dec*/ 	.word	0x0009c640


	//   ....[232]....
        /*2df0*/ 	.word	0x0009c6c0


	//   ....[233]....
        /*2df4*/ 	.word	0x0009c6e0


	//   ....[234]....
        /*2df8*/ 	.word	0x0009c760


	//   ....[235]....
        /*2dfc*/ 	.word	0x0009c780


	//   ....[236]....
        /*2e00*/ 	.word	0x0009c800


	//   ....[237]....
        /*2e04*/ 	.word	0x0009c820


	//   ....[238]....
        /*2e08*/ 	.word	0x0009c8a0


	//   ....[239]....
        /*2e0c*/ 	.word	0x0009c8c0


	//   ....[240]....
        /*2e10*/ 	.word	0x0009c940


	//   ....[241]....
        /*2e14*/ 	.word	0x0009c960


	//   ....[242]....
        /*2e18*/ 	.word	0x0009c9c0


	//   ....[243]....
        /*2e1c*/ 	.word	0x0009ca30


	//   ....[244]....
        /*2e20*/ 	.word	0x0009ca80


	//   ....[245]....
        /*2e24*/ 	.word	0x0009caa0


	//   ....[246]....
        /*2e28*/ 	.word	0x0009cb20


	//   ....[247]....
        /*2e2c*/ 	.word	0x0009cb90


	//   ....[248]....
        /*2e30*/ 	.word	0x0009cbe0


	//   ....[249]....
        /*2e34*/ 	.word	0x0009cc00


	//   ....[250]....
        /*2e38*/ 	.word	0x0009cc60


	//   ....[251]....
        /*2e3c*/ 	.word	0x0009cc80


	//   ....[252]....
        /*2e40*/ 	.word	0x0009cd00


	//   ....[253]....
        /*2e44*/ 	.word	0x0009cd20


	//   ....[254]....
        /*2e48*/ 	.word	0x0009cd80


	//   ....[255]....
        /*2e4c*/ 	.word	0x0009cda0


	//   ....[0]....
        /*2e50*/ 	.word	0x0009ce00


	//   ....[1]....
        /*2e54*/ 	.word	0x0009ce20


	//   ....[2]....
        /*2e58*/ 	.word	0x0009cea0


	//   ....[3]....
        /*2e5c*/ 	.word	0x0009cec0


	//   ....[4]....
        /*2e60*/ 	.word	0x0009cf40


	//   ....[5]....
        /*2e64*/ 	.word	0x0009cf60


	//   ....[6]....
        /*2e68*/ 	.word	0x0009cfe0


	//   ....[7]....
        /*2e6c*/ 	.word	0x0009d000


	//   ....[8]....
        /*2e70*/ 	.word	0x0009d080


	//   ....[9]....
        /*2e74*/ 	.word	0x0009d0a0


	//   ....[10]....
        /*2e78*/ 	.word	0x0009d120


	//   ....[11]....
        /*2e7c*/ 	.word	0x0009d140


	//   ....[12]....
        /*2e80*/ 	.word	0x0009d1c0


	//   ....[13]....
        /*2e84*/ 	.word	0x0009d1e0


	//   ....[14]....
        /*2e88*/ 	.word	0x0009d260


	//   ....[15]....
        /*2e8c*/ 	.word	0x0009d280


	//   ....[16]....
        /*2e90*/ 	.word	0x0009d300


	//   ....[17]....
        /*2e94*/ 	.word	0x0009d320


	//   ....[18]....
        /*2e98*/ 	.word	0x0009d3a0


	//   ....[19]....
        /*2e9c*/ 	.word	0x0009d3c0


	//   ....[20]....
        /*2ea0*/ 	.word	0x0009d440


	//   ....[21]....
        /*2ea4*/ 	.word	0x0009d460


	//   ....[22]....
        /*2ea8*/ 	.word	0x0009d4c0


	//   ....[23]....
        /*2eac*/ 	.word	0x0009d510


	//   ....[24]....
        /*2eb0*/ 	.word	0x0009d560


	//   ....[25]....
        /*2eb4*/ 	.word	0x0009d5f0


	//   ....[26]....
        /*2eb8*/ 	.word	0x0009d640


	//   ....[27]....
        /*2ebc*/ 	.word	0x0009d660


	//   ....[28]....
        /*2ec0*/ 	.word	0x0009d6e0


	//   ....[29]....
        /*2ec4*/ 	.word	0x0009d700


	//   ....[30]....
        /*2ec8*/ 	.word	0x0009d780


	//   ....[31]....
        /*2ecc*/ 	.word	0x0009d7a0


	//   ....[32]....
        /*2ed0*/ 	.word	0x0009d800


	//   ....[33]....
        /*2ed4*/ 	.word	0x0009d820


	//   ....[34]....
        /*2ed8*/ 	.word	0x0009d8a0


	//   ....[35]....
        /*2edc*/ 	.word	0x0009d8c0


	//   ....[36]....
        /*2ee0*/ 	.word	0x0009d940


	//   ....[37]....
        /*2ee4*/ 	.word	0x0009d960


	//   ....[38]....
        /*2ee8*/ 	.word	0x0009d9e0


	//   ....[39]....
        /*2eec*/ 	.word	0x0009da00


	//   ....[40]....
        /*2ef0*/ 	.word	0x0009da80


	//   ....[41]....
        /*2ef4*/ 	.word	0x0009daa0


	//   ....[42]....
        /*2ef8*/ 	.word	0x0009db20


	//   ....[43]....
        /*2efc*/ 	.word	0x0009db40


	//   ....[44]....
        /*2f00*/ 	.word	0x0009dbc0


	//   ....[45]....
        /*2f04*/ 	.word	0x0009dbe0


	//   ....[46]....
        /*2f08*/ 	.word	0x0009dc60


	//   ....[47]....
        /*2f0c*/ 	.word	0x0009dc80


	//   ....[48]....
        /*2f10*/ 	.word	0x0009dd00


	//   ....[49]....
        /*2f14*/ 	.word	0x0009dd20


	//   ....[50]....
        /*2f18*/ 	.word	0x0009dda0


	//   ....[51]....
        /*2f1c*/ 	.word	0x0009ddc0


	//   ....[52]....
        /*2f20*/ 	.word	0x0009de40


	//   ....[53]....
        /*2f24*/ 	.word	0x0009de60


	//   ....[54]....
        /*2f28*/ 	.word	0x0009dee0


	//   ....[55]....
        /*2f2c*/ 	.word	0x0009df50


	//   ....[56]....
        /*2f30*/ 	.word	0x0009dfa0


	//   ....[57]....
        /*2f34*/ 	.word	0x0009dfc0


	//   ....[58]....
        /*2f38*/ 	.word	0x0009e020


	//   ....[59]....
        /*2f3c*/ 	.word	0x0009e040


	//   ....[60]....
        /*2f40*/ 	.word	0x0009e0c0


	//   ....[61]....
        /*2f44*/ 	.word	0x0009e0e0


	//   ....[62]....
        /*2f48*/ 	.word	0x0009e140


	//   ....[63]....
        /*2f4c*/ 	.word	0x0009e160


	//   ....[64]....
        /*2f50*/ 	.word	0x0009e1c0


	//   ....[65]....
        /*2f54*/ 	.word	0x0009e1e0


	//   ....[66]....
        /*2f58*/ 	.word	0x0009e260


	//   ....[67]....
        /*2f5c*/ 	.word	0x0009e280


	//   ....[68]....
        /*2f60*/ 	.word	0x0009e300


	//   ....[69]....
        /*2f64*/ 	.word	0x0009e320


	//   ....[70]....
        /*2f68*/ 	.word	0x0009e3a0


	//   ....[71]....
        /*2f6c*/ 	.word	0x0009e3c0


	//   ....[72]....
        /*2f70*/ 	.word	0x0009e440


	//   ....[73]....
        /*2f74*/ 	.word	0x0009e460


	//   ....[74]....
        /*2f78*/ 	.word	0x0009e4e0


	//   ....[75]....
        /*2f7c*/ 	.word	0x0009e500


	//   ....[76]....
        /*2f80*/ 	.word	0x0009e580


	//   ....[77]....
        /*2f84*/ 	.word	0x0009e5a0


	//   ....[78]....
        /*2f88*/ 	.word	0x0009e620


	//   ....[79]....
        /*2f8c*/ 	.word	0x0009e640


	//   ....[80]....
        /*2f90*/ 	.word	0x0009e6c0


	//   ....[81]....
        /*2f94*/ 	.word	0x0009e6e0


	//   ....[82]....
        /*2f98*/ 	.word	0x0009e760


	//   ....[83]....
        /*2f9c*/ 	.word	0x0009e780


	//   ....[84]....
        /*2fa0*/ 	.word	0x0009e800


	//   ....[85]....
        /*2fa4*/ 	.word	0x0009e820


	//   ....[86]....
        /*2fa8*/ 	.word	0x0009e880


	//   ....[87]....
        /*2fac*/ 	.word	0x0009e8d0


	//   ....[88]....
        /*2fb0*/ 	.word	0x0009e920


	//   ....[89]....
        /*2fb4*/ 	.word	0x0009e9b0


	//   ....[90]....
        /*2fb8*/ 	.word	0x0009ea00


	//   ....[91]....
        /*2fbc*/ 	.word	0x0009ea20


	//   ....[92]....
        /*2fc0*/ 	.word	0x0009eaa0


	//   ....[93]....
        /*2fc4*/ 	.word	0x0009eac0


	//   ....[94]....
        /*2fc8*/ 	.word	0x0009eb40


	//   ....[95]....
        /*2fcc*/ 	.word	0x0009eb60


	//   ....[96]....
        /*2fd0*/ 	.word	0x0009ebc0


	//   ....[97]....
        /*2fd4*/ 	.word	0x0009ebe0


	//   ....[98]....
        /*2fd8*/ 	.word	0x0009ec60


	//   ....[99]....
        /*2fdc*/ 	.word	0x0009ec80


	//   ....[100]....
        /*2fe0*/ 	.word	0x0009ed00


	//   ....[101]....
        /*2fe4*/ 	.word	0x0009ed20


	//   ....[102]....
        /*2fe8*/ 	.word	0x0009eda0


	//   ....[103]....
        /*2fec*/ 	.word	0x0009edc0


	//   ....[104]....
        /*2ff0*/ 	.word	0x0009ee40


	//   ....[105]....
        /*2ff4*/ 	.word	0x0009ee60


	//   ....[106]....
        /*2ff8*/ 	.word	0x0009eee0


	//   ....[107]....
        /*2ffc*/ 	.word	0x0009ef00


	//   ....[108]....
        /*3000*/ 	.word	0x0009ef80


	//   ....[109]....
        /*3004*/ 	.word	0x0009efa0


	//   ....[110]....
        /*3008*/ 	.word	0x0009f020


	//   ....[111]....
        /*300c*/ 	.word	0x0009f040


	//   ....[112]....
        /*3010*/ 	.word	0x0009f0c0


	//   ....[113]....
        /*3014*/ 	.word	0x0009f0e0


	//   ....[114]....
        /*3018*/ 	.word	0x0009f160


	//   ....[115]....
        /*301c*/ 	.word	0x0009f180


	//   ....[116]....
        /*3020*/ 	.word	0x0009f200


	//   ....[117]....
        /*3024*/ 	.word	0x0009f220


	//   ....[118]....
        /*3028*/ 	.word	0x0009f2a0


	//   ....[119]....
        /*302c*/ 	.word	0x0009f310


	//   ....[120]....
        /*3030*/ 	.word	0x0009f350


	//   ....[121]....
        /*3034*/ 	.word	0x0009f370


	//   ....[122]....
        /*3038*/ 	.word	0x0009f3e0


	//   ....[123]....
        /*303c*/ 	.word	0x0009f400


	//   ....[124]....
        /*3040*/ 	.word	0x0009f480


	//   ....[125]....
        /*3044*/ 	.word	0x0009f4a0


	//   ....[126]....
        /*3048*/ 	.word	0x0009f520


	//   ....[127]....
        /*304c*/ 	.word	0x0009f540


	//   ....[128]....
        /*3050*/ 	.word	0x0009f5a0


	//   ....[129]....
        /*3054*/ 	.word	0x0009f5c0


	//   ....[130]....
        /*3058*/ 	.word	0x0009f640


	//   ....[131]....
        /*305c*/ 	.word	0x0009f660


	//   ....[132]....
        /*3060*/ 	.word	0x0009f6e0


	//   ....[133]....
        /*3064*/ 	.word	0x0009f700


	//   ....[134]....
        /*3068*/ 	.word	0x0009f780


	//   ....[135]....
        /*306c*/ 	.word	0x0009f7a0


	//   ....[136]....
        /*3070*/ 	.word	0x0009f820


	//   ....[137]....
        /*3074*/ 	.word	0x0009f840


	//   ....[138]....
        /*3078*/ 	.word	0x0009f8c0


	//   ....[139]....
        /*307c*/ 	.word	0x0009f8e0


	//   ....[140]....
        /*3080*/ 	.word	0x0009f940


	//   ....[141]....
        /*3084*/ 	.word	0x0009f9b0


	//   ....[142]....
        /*3088*/ 	.word	0x0009fa00


	//   ....[143]....
        /*308c*/ 	.word	0x0009fa20


	//   ....[144]....
        /*3090*/ 	.word	0x0009faa0


	//   ....[145]....
        /*3094*/ 	.word	0x0009fac0


	//   ....[146]....
        /*3098*/ 	.word	0x0009fb40


	//   ....[147]....
        /*309c*/ 	.word	0x0009fb60


	//   ....[148]....
        /*30a0*/ 	.word	0x0009fbe0


	//   ....[149]....
        /*30a4*/ 	.word	0x0009fc00


	//   ....[150]....
        /*30a8*/ 	.word	0x0009fc60


	//   ....[151]....
        /*30ac*/ 	.word	0x0009fcb0


	//   ....[152]....
        /*30b0*/ 	.word	0x0009fd00


	//   ....[153]....
        /*30b4*/ 	.word	0x0009fd90


	//   ....[154]....
        /*30b8*/ 	.word	0x0009fde0


	//   ....[155]....
        /*30bc*/ 	.word	0x0009fe00


	//   ....[156]....
        /*30c0*/ 	.word	0x0009fe80


	//   ....[157]....
        /*30c4*/ 	.word	0x0009fea0


	//   ....[158]....
        /*30c8*/ 	.word	0x0009ff20


	//   ....[159]....
        /*30cc*/ 	.word	0x0009ff40


	//   ....[160]....
        /*30d0*/ 	.word	0x0009ffa0


	//   ....[161]....
        /*30d4*/ 	.word	0x0009ffc0


	//   ....[162]....
        /*30d8*/ 	.word	0x000a0040


	//   ....[163]....
        /*30dc*/ 	.word	0x000a0060


	//   ....[164]....
        /*30e0*/ 	.word	0x000a00e0


	//   ....[165]....
        /*30e4*/ 	.word	0x000a0100


	//   ....[166]....
        /*30e8*/ 	.word	0x000a0180


	//   ....[167]....
        /*30ec*/ 	.word	0x000a01a0


	//   ....[168]....
        /*30f0*/ 	.word	0x000a0220


	//   ....[169]....
        /*30f4*/ 	.word	0x000a0240


	//   ....[170]....
        /*30f8*/ 	.word	0x000a02c0


	//   ....[171]....
        /*30fc*/ 	.word	0x000a02e0


	//   ....[172]....
        /*3100*/ 	.word	0x000a0340


	//   ....[173]....
        /*3104*/ 	.word	0x000a03b0


	//   ....[174]....
        /*3108*/ 	.word	0x000a0400


	//   ....[175]....
        /*310c*/ 	.word	0x000a0420


	//   ....[176]....
        /*3110*/ 	.word	0x000a04a0


	//   ....[177]....
        /*3114*/ 	.word	0x000a04c0


	//   ....[178]....
        /*3118*/ 	.word	0x000a0540


	//   ....[179]....
        /*311c*/ 	.word	0x000a0560


	//   ....[180]....
        /*3120*/ 	.word	0x000a05e0


	//   ....[181]....
        /*3124*/ 	.word	0x000a0600


	//   ....[182]....
        /*3128*/ 	.word	0x000a0680


	//   ....[183]....
        /*312c*/ 	.word	0x000a06f0


	//   ....[184]....
        /*3130*/ 	.word	0x000a0740


	//   ....[185]....
        /*3134*/ 	.word	0x000a0760


	//   ....[186]....
        /*3138*/ 	.word	0x000a07c0


	//   ....[187]....
        /*313c*/ 	.word	0x000a07e0


	//   ....[188]....
        /*3140*/ 	.word	0x000a0860


	//   ....[189]....
        /*3144*/ 	.word	0x000a0880


	//   ....[190]....
        /*3148*/ 	.word	0x000a0900


	//   ....[191]....
        /*314c*/ 	.word	0x000a0920


	//   ....[192]....
        /*3150*/ 	.word	0x000a0980


	//   ....[193]....
        /*3154*/ 	.word	0x000a09a0


	//   ....[194]....
        /*3158*/ 	.word	0x000a0a20


	//   ....[195]....
        /*315c*/ 	.word	0x000a0a40


	//   ....[196]....
        /*3160*/ 	.word	0x000a0ac0


	//   ....[197]....
        /*3164*/ 	.word	0x000a0ae0


	//   ....[198]....
        /*3168*/ 	.word	0x000a0b60


	//   ....[199]....
        /*316c*/ 	.word	0x000a0b80


	//   ....[200]....
        /*3170*/ 	.word	0x000a0c00


	//   ....[201]....
        /*3174*/ 	.word	0x000a0c20


	//   ....[202]....
        /*3178*/ 	.word	0x000a0ca0


	//   ....[203]....
        /*317c*/ 	.word	0x000a0cc0


	//   ....[204]....
        /*3180*/ 	.word	0x000a0d40


	//   ....[205]....
        /*3184*/ 	.word	0x000a0d60


	//   ....[206]....
        /*3188*/ 	.word	0x000a0de0


	//   ....[207]....
        /*318c*/ 	.word	0x000a0e00


	//   ....[208]....
        /*3190*/ 	.word	0x000a0e80


	//   ....[209]....
        /*3194*/ 	.word	0x000a0ea0


	//   ....[210]....
        /*3198*/ 	.word	0x000a0f20


	//   ....[211]....
        /*319c*/ 	.word	0x000a0f40


	//   ....[212]....
        /*31a0*/ 	.word	0x000a0fc0


	//   ....[213]....
        /*31a4*/ 	.word	0x000a0fe0


	//   ....[214]....
        /*31a8*/ 	.word	0x000a1040


	//   ....[215]....
        /*31ac*/ 	.word	0x000a1090


	//   ....[216]....
        /*31b0*/ 	.word	0x000a1100


	//   ....[217]....
        /*31b4*/ 	.word	0x000a1120


	//   ....[218]....
        /*31b8*/ 	.word	0x000a11c0


	//   ....[219]....
        /*31bc*/ 	.word	0x000a11e0


	//   ....[220]....
        /*31c0*/ 	.word	0x000a1260


	//   ....[221]....
        /*31c4*/ 	.word	0x000a1280


	//   ....[222]....
        /*31c8*/ 	.word	0x000a1300


	//   ....[223]....
        /*31cc*/ 	.word	0x000a1320


	//   ....[224]....
        /*31d0*/ 	.word	0x000a1380


	//   ....[225]....
        /*31d4*/ 	.word	0x000a13a0


	//   ....[226]....
        /*31d8*/ 	.word	0x000a1420


	//   ....[227]....
        /*31dc*/ 	.word	0x000a1440


	//   ....[228]....
        /*31e0*/ 	.word	0x000a14c0


	//   ....[229]....
        /*31e4*/ 	.word	0x000a14e0


	//   ....[230]....
        /*31e8*/ 	.word	0x000a1560


	//   ....[231]....
        /*31ec*/ 	.word	0x000a1580


	//   ....[232]....
        /*31f0*/ 	.word	0x000a1600


	//   ....[233]....
        /*31f4*/ 	.word	0x000a1620


	//   ....[234]....
        /*31f8*/ 	.word	0x000a16a0


	//   ....[235]....
        /*31fc*/ 	.word	0x000a16c0


	//   ....[236]....
        /*3200*/ 	.word	0x000a1740


	//   ....[237]....
        /*3204*/ 	.word	0x000a1760


	//   ....[238]....
        /*3208*/ 	.word	0x000a17e0


	//   ....[239]....
        /*320c*/ 	.word	0x000a1800


	//   ....[240]....
        /*3210*/ 	.word	0x000a1880


	//   ....[241]....
        /*3214*/ 	.word	0x000a18a0


	//   ....[242]....
        /*3218*/ 	.word	0x000a1920


	//   ....[243]....
        /*321c*/ 	.word	0x000a1940


	//   ....[244]....
        /*3220*/ 	.word	0x000a19c0


	//   ....[245]....
        /*3224*/ 	.word	0x000a19e0


	//   ....[246]....
        /*3228*/ 	.word	0x000a1a60


	//   ....[247]....
        /*322c*/ 	.word	0x000a1ad0


	//   ....[248]....
        /*3230*/ 	.word	0x000a1b20


	//   ....[249]....
        /*3234*/ 	.word	0x000a1b40


	//   ....[250]....
        /*3238*/ 	.word	0x000a1ba0


	//   ....[251]....
        /*323c*/ 	.word	0x000a1bc0


	//   ....[252]....
        /*3240*/ 	.word	0x000a1c40


	//   ....[253]....
        /*3244*/ 	.word	0x000a1c60


	//   ....[254]....
        /*3248*/ 	.word	0x000a1ce0


	//   ....[255]....
        /*324c*/ 	.word	0x000a1d00


	//   ....[0]....
        /*3250*/ 	.word	0x000a1d80


	//   ....[1]....
        /*3254*/ 	.word	0x000a1da0


	//   ....[2]....
        /*3258*/ 	.word	0x000a1e20


	//   ....[3]....
        /*325c*/ 	.word	0x000a1e40


	//   ....[4]....
        /*3260*/ 	.word	0x000a1ec0


	//   ....[5]....
        /*3264*/ 	.word	0x000a1ee0


	//   ....[6]....
        /*3268*/ 	.word	0x000a1f60


	//   ....[7]....
        /*326c*/ 	.word	0x000a1f80


	//   ....[8]....
        /*3270*/ 	.word	0x000a2000


	//   ....[9]....
        /*3274*/ 	.word	0x000a2020


	//   ....[10]....
        /*3278*/ 	.word	0x000a20a0


	//   ....[11]....
        /*327c*/ 	.word	0x000a20c0


	//   ....[12]....
        /*3280*/ 	.word	0x000a2120


	//   ....[13]....
        /*3284*/ 	.word	0x000a2160


	//   ....[14]....
        /*3288*/ 	.word	0x000a21e0


	//   ....[15]....
        /*328c*/ 	.word	0x000a2200


	//   ....[16]....
        /*3290*/ 	.word	0x000a2280


	//   ....[17]....
        /*3294*/ 	.word	0x000a22a0


	//   ....[18]....
        /*3298*/ 	.word	0x000a2320


	//   ....[19]....
        /*329c*/ 	.word	0x000a2340


	//   ....[20]....
        /*32a0*/ 	.word	0x000a23c0


	//   ....[21]....
        /*32a4*/ 	.word	0x000a23e0


	//   ....[22]....
        /*32a8*/ 	.word	0x000a2440


	//   ....[23]....
        /*32ac*/ 	.word	0x000a2490


	//   ....[24]....
        /*32b0*/ 	.word	0x000a24e0


	//   ....[25]....
        /*32b4*/ 	.word	0x000a2520


	//   ....[26]....
        /*32b8*/ 	.word	0x000a25c0


	//   ....[27]....
        /*32bc*/ 	.word	0x000a25e0


	//   ....[28]....
        /*32c0*/ 	.word	0x000a2660


	//   ....[29]....
        /*32c4*/ 	.word	0x000a2680


	//   ....[30]....
        /*32c8*/ 	.word	0x000a2700


	//   ....[31]....
        /*32cc*/ 	.word	0x000a2720


	//   ....[32]....
        /*32d0*/ 	.word	0x000a2780


	//   ....[33]....
        /*32d4*/ 	.word	0x000a27a0


	//   ....[34]....
        /*32d8*/ 	.word	0x000a2820


	//   ....[35]....
        /*32dc*/ 	.word	0x000a2840


	//   ....[36]....
        /*32e0*/ 	.word	0x000a28c0


	//   ....[37]....
        /*32e4*/ 	.word	0x000a28e0


	//   ....[38]....
        /*32e8*/ 	.word	0x000a2960


	//   ....[39]....
        /*32ec*/ 	.word	0x000a2980


	//   ....[40]....
        /*32f0*/ 	.word	0x000a2a00


	//   ....[41]....
        /*32f4*/ 	.word	0x000a2a20


	//   ....[42]....
        /*32f8*/ 	.word	0x000a2aa0


	//   ....[43]....
        /*32fc*/ 	.word	0x000a2ac0


	//   ....[44]....
        /*3300*/ 	.word	0x000a2b20


	//   ....[45]....
        /*3304*/ 	.word	0x000a2b60


	//   ....[46]....
        /*3308*/ 	.word	0x000a2be0


	//   ....[47]....
        /*330c*/ 	.word	0x000a2c00


	//   ....[48]....
        /*3310*/ 	.word	0x000a2c80


	//   ....[49]....
        /*3314*/ 	.word	0x000a2ca0


	//   ....[50]....
        /*3318*/ 	.word	0x000a2d20


	//   ....[51]....
        /*331c*/ 	.word	0x000a2d40


	//   ....[52]....
        /*3320*/ 	.word	0x000a2dc0


	//   ....[53]....
        /*3324*/ 	.word	0x000a2de0


	//   ....[54]....
        /*3328*/ 	.word	0x000a2e60


	//   ....[55]....
        /*332c*/ 	.word	0x000a2ed0


	//   ....[56]....
        /*3330*/ 	.word	0x000a2f20


	//   ....[57]....
        /*3334*/ 	.word	0x000a2f40


	//   ....[58]....
        /*3338*/ 	.word	0x000a2fa0


	//   ....[59]....
        /*333c*/ 	.word	0x000a2fc0


	//   ....[60]....
        /*3340*/ 	.word	0x000a3040


	//   ....[61]....
        /*3344*/ 	.word	0x000a3060


	//   ....[62]....
        /*3348*/ 	.word	0x000a30e0


	//   ....[63]....
        /*334c*/ 	.word	0x000a3100


	//   ....[64]....
        /*3350*/ 	.word	0x000a3180


	//   ....[65]....
        /*3354*/ 	.word	0x000a31a0


	//   ....[66]....
        /*3358*/ 	.word	0x000a3220


	//   ....[67]....
        /*335c*/ 	.word	0x000a3240


	//   ....[68]....
        /*3360*/ 	.word	0x000a32c0


	//   ....[69]....
        /*3364*/ 	.word	0x000a32e0


	//   ....[70]....
        /*3368*/ 	.word	0x000a3360


	//   ....[71]....
        /*336c*/ 	.word	0x000a3380


	//   ....[72]....
        /*3370*/ 	.word	0x000a3400


	//   ....[73]....
        /*3374*/ 	.word	0x000a3420


	//   ....[74]....
        /*3378*/ 	.word	0x000a34a0


	//   ....[75]....
        /*337c*/ 	.word	0x000a34c0


	//   ....[76]....
        /*3380*/ 	.word	0x000a3520


	//   ....[77]....
        /*3384*/ 	.word	0x000a3560


	//   ....[78]....
        /*3388*/ 	.word	0x000a35e0


	//   ....[79]....
        /*338c*/ 	.word	0x000a3600


	//   ....[80]....
        /*3390*/ 	.word	0x000a3680


	//   ....[81]....
        /*3394*/ 	.word	0x000a36a0


	//   ....[82]....
        /*3398*/ 	.word	0x000a3720


	//   ....[83]....
        /*339c*/ 	.word	0x000a3740


	//   ....[84]....
        /*33a0*/ 	.word	0x000a37c0


	//   ....[85]....
        /*33a4*/ 	.word	0x000a37e0


	//   ....[86]....
        /*33a8*/ 	.word	0x000a3840


	//   ....[87]....
        /*33ac*/ 	.word	0x000a3890


	//   ....[88]....
        /*33b0*/ 	.word	0x000a38e0


	//   ....[89]....
        /*33b4*/ 	.word	0x000a3920


	//   ....[90]....
        /*33b8*/ 	.word	0x000a39c0


	//   ....[91]....
        /*33bc*/ 	.word	0x000a39e0


	//   ....[92]....
        /*33c0*/ 	.word	0x000a3a60


	//   ....[93]....
        /*33c4*/ 	.word	0x000a3a80


	//   ....[94]....
        /*33c8*/ 	.word	0x000a3b00


	//   ....[95]....
        /*33cc*/ 	.word	0x000a3b20


	//   ....[96]....
        /*33d0*/ 	.word	0x000a3b80


	//   ....[97]....
        /*33d4*/ 	.word	0x000a3ba0


	//   ....[98]....
        /*33d8*/ 	.word	0x000a3c20


	//   ....[99]....
        /*33dc*/ 	.word	0x000a3c40


	//   ....[100]....
        /*33e0*/ 	.word	0x000a3cc0


	//   ....[101]....
        /*33e4*/ 	.word	0x000a3ce0


	//   ....[102]....
        /*33e8*/ 	.word	0x000a3d60


	//   ....[103]....
        /*33ec*/ 	.word	0x000a3d80


	//   ....[104]....
        /*33f0*/ 	.word	0x000a3e00


	//   ....[105]....
        /*33f4*/ 	.word	0x000a3e20


	//   ....[106]....
        /*33f8*/ 	.word	0x000a3ea0


	//   ....[107]....
        /*33fc*/ 	.word	0x000a3ec0


	//   ....[108]....
        /*3400*/ 	.word	0x000a3f20


	//   ....[109]....
        /*3404*/ 	.word	0x000a3f60


	//   ....[110]....
        /*3408*/ 	.word	0x000a3fe0


	//   ....[111]....
        /*340c*/ 	.word	0x000a4000


	//   ....[112]....
        /*3410*/ 	.word	0x000a4080


	//   ....[113]....
        /*3414*/ 	.word	0x000a40a0


	//   ....[114]....
        /*3418*/ 	.word	0x000a4120


	//   ....[115]....
        /*341c*/ 	.word	0x000a4140


	//   ....[116]....
        /*3420*/ 	.word	0x000a41c0


	//   ....[117]....
        /*3424*/ 	.word	0x000a41e0


	//   ....[118]....
        /*3428*/ 	.word	0x000a4260


	//   ....[119]....
        /*342c*/ 	.word	0x000a42d0


	//   ....[120]....
        /*3430*/ 	.word	0x000a4310


	//   ....[121]....
        /*3434*/ 	.word	0x000a4330


	//   ....[122]....
        /*3438*/ 	.word	0x000a43a0


	//   ....[123]....
        /*343c*/ 	.word	0x000a43c0


	//   ....[124]....
        /*3440*/ 	.word	0x000a4440


	//   ....[125]....
        /*3444*/ 	.word	0x000a4460


	//   ....[126]....
        /*3448*/ 	.word	0x000a44e0


	//   ....[127]....
        /*344c*/ 	.word	0x000a4500


	//   ....[128]....
        /*3450*/ 	.word	0x000a4580


	//   ....[129]....
        /*3454*/ 	.word	0x000a45a0


	//   ....[130]....
        /*3458*/ 	.word	0x000a4620


	//   ....[131]....
        /*345c*/ 	.word	0x000a4640


	//   ....[132]....
        /*3460*/ 	.word	0x000a46c0


	//   ....[133]....
        /*3464*/ 	.word	0x000a46e0


	//   ....[134]....
        /*3468*/ 	.word	0x000a4760


	//   ....[135]....
        /*346c*/ 	.word	0x000a4780


	//   ....[136]....
        /*3470*/ 	.word	0x000a4800


	//   ....[137]....
        /*3474*/ 	.word	0x000a4820


	//   ....[138]....
        /*3478*/ 	.word	0x000a48a0


	//   ....[139]....
        /*347c*/ 	.word	0x000a48c0


	//   ....[140]....
        /*3480*/ 	.word	0x000a4940


	//   ....[141]....
        /*3484*/ 	.word	0x000a4960


	//   ....[142]....
        /*3488*/ 	.word	0x000a49e0


	//   ....[143]....
        /*348c*/ 	.word	0x000a4a00


	//   ....[144]....
        /*3490*/ 	.word	0x000a4a80


	//   ....[145]....
        /*3494*/ 	.word	0x000a4aa0


	//   ....[146]....
        /*3498*/ 	.word	0x000a4b20


	//   ....[147]....
        /*349c*/ 	.word	0x000a4b40


	//   ....[148]....
        /*34a0*/ 	.word	0x000a4bc0


	//   ....[149]....
        /*34a4*/ 	.word	0x000a4be0


	//   ....[150]....
        /*34a8*/ 	.word	0x000a4c40


	//   ....[151]....
        /*34ac*/ 	.word	0x000a4c90


	//   ....[152]....
        /*34b0*/ 	.word	0x000a4ce0


	//   ....[153]....
        /*34b4*/ 	.word	0x000a4d20


	//   ....[154]....
        /*34b8*/ 	.word	0x000a4dc0


	//   ....[155]....
        /*34bc*/ 	.word	0x000a4de0


	//   ....[156]....
        /*34c0*/ 	.word	0x000a4e60


	//   ....[157]....
        /*34c4*/ 	.word	0x000a4e80


	//   ....[158]....
        /*34c8*/ 	.word	0x000a4f00


	//   ....[159]....
        /*34cc*/ 	.word	0x000a4f20


	//   ....[160]....
        /*34d0*/ 	.word	0x000a4f80


	//   ....[161]....
        /*34d4*/ 	.word	0x000a4fa0


	//   ....[162]....
        /*34d8*/ 	.word	0x000a5020


	//   ....[163]....
        /*34dc*/ 	.word	0x000a5040


	//   ....[164]....
        /*34e0*/ 	.word	0x000a50c0


	//   ....[165]....
        /*34e4*/ 	.word	0x000a50e0


	//   ....[166]....
        /*34e8*/ 	.word	0x000a5160


	//   ....[167]....
        /*34ec*/ 	.word	0x000a5180


	//   ....[168]....
        /*34f0*/ 	.word	0x000a5200


	//   ....[169]....
        /*34f4*/ 	.word	0x000a5220


	//   ....[170]....
        /*34f8*/ 	.word	0x000a52a0


	//   ....[171]....
        /*34fc*/ 	.word	0x000a52c0


	//   ....[172]....
        /*3500*/ 	.word	0x000a5340


	//   ....[173]....
        /*3504*/ 	.word	0x000a5360


	//   ....[174]....
        /*3508*/ 	.word	0x000a53e0


	//   ....[175]....
        /*350c*/ 	.word	0x000a5400


	//   ....[176]....
        /*3510*/ 	.word	0x000a5480


	//   ....[177]....
        /*3514*/ 	.word	0x000a54a0


	//   ....[178]....
        /*3518*/ 	.word	0x000a5520


	//   ....[179]....
        /*351c*/ 	.word	0x000a5540


	//   ....[180]....
        /*3520*/ 	.word	0x000a55c0


	//   ....[181]....
        /*3524*/ 	.word	0x000a55e0


	//   ....[182]....
        /*3528*/ 	.word	0x000a5660


	//   ....[183]....
        /*352c*/ 	.word	0x000a56d0


	//   ....[184]....
        /*3530*/ 	.word	0x000a5710


	//   ....[185]....
        /*3534*/ 	.word	0x000a5730


	//   ....[186]....
        /*3538*/ 	.word	0x000a57a0


	//   ....[187]....
        /*353c*/ 	.word	0x000a57c0


	//   ....[188]....
        /*3540*/ 	.word	0x000a5840


	//   ....[189]....
        /*3544*/ 	.word	0x000a5860


	//   ....[190]....
        /*3548*/ 	.word	0x000a58e0


	//   ....[191]....
        /*354c*/ 	.word	0x000a5900


	//   ....[192]....
        /*3550*/ 	.word	0x000a5980


	//   ....[193]....
        /*3554*/ 	.word	0x000a59a0


	//   ....[194]....
        /*3558*/ 	.word	0x000a5a20


	//   ....[195]....
        /*355c*/ 	.word	0x000a5a40


	//   ....[196]....
        /*3560*/ 	.word	0x000a5ac0


	//   ....[197]....
        /*3564*/ 	.word	0x000a5ae0


	//   ....[198]....
        /*3568*/ 	.word	0x000a5b60


	//   ....[199]....
        /*356c*/ 	.word	0x000a5b80


	//   ....[200]....
        /*3570*/ 	.word	0x000a5c00


	//   ....[201]....
        /*3574*/ 	.word	0x000a5c20


	//   ....[202]....
        /*3578*/ 	.word	0x000a5ca0


	//   ....[203]....
        /*357c*/ 	.word	0x000a5cc0


	//   ....[204]....
        /*3580*/ 	.word	0x000a5d40


	//   ....[205]....
        /*3584*/ 	.word	0x000a5d60


	//   ....[206]....
        /*3588*/ 	.word	0x000a5de0


	//   ....[207]....
        /*358c*/ 	.word	0x000a5e00


	//   ....[208]....
        /*3590*/ 	.word	0x000a5e80


	//   ....[209]....
        /*3594*/ 	.word	0x000a5ea0


	//   ....[210]....
        /*3598*/ 	.word	0x000a5f20


	//   ....[211]....
        /*359c*/ 	.word	0x000a5f40


	//   ....[212]....
        /*35a0*/ 	.word	0x000a5fc0


	//   ....[213]....
        /*35a4*/ 	.word	0x000a5fe0


	//   ....[214]....
        /*35a8*/ 	.word	0x000a6040


	//   ....[215]....
        /*35ac*/ 	.word	0x000a6090


	//   ....[216]....
        /*35b0*/ 	.word	0x000a60e0


	//   ....[217]....
        /*35b4*/ 	.word	0x000a6120


	//   ....[218]....
        /*35b8*/ 	.word	0x000a61c0


	//   ....[219]....
        /*35bc*/ 	.word	0x000a61e0


	//   ....[220]....
        /*35c0*/ 	.word	0x000a6260


	//   ....[221]....
        /*35c4*/ 	.word	0x000a6280


	//   ....[222]....
        /*35c8*/ 	.word	0x000a6300


	//   ....[223]....
        /*35cc*/ 	.word	0x000a6320


	//   ....[224]....
        /*35d0*/ 	.word	0x000a6380


	//   ....[225]....
        /*35d4*/ 	.word	0x000a63a0


	//   ....[226]....
        /*35d8*/ 	.word	0x000a6420


	//   ....[227]....
        /*35dc*/ 	.word	0x000a6440


	//   ....[228]....
        /*35e0*/ 	.word	0x000a64c0


	//   ....[229]....
        /*35e4*/ 	.word	0x000a64e0


	//   ....[230]....
        /*35e8*/ 	.word	0x000a6560


	//   ....[231]....
        /*35ec*/ 	.word	0x000a6580


	//   ....[232]....
        /*35f0*/ 	.word	0x000a6600


	//   ....[233]....
        /*35f4*/ 	.word	0x000a6620


	//   ....[234]....
        /*35f8*/ 	.word	0x000a66a0


	//   ....[235]....
        /*35fc*/ 	.word	0x000a66c0


	//   ....[236]....
        /*3600*/ 	.word	0x000a6740


	//   ....[237]....
        /*3604*/ 	.word	0x000a6760


	//   ....[238]....
        /*3608*/ 	.word	0x000a67e0


	//   ....[239]....
        /*360c*/ 	.word	0x000a6800


	//   ....[240]....
        /*3610*/ 	.word	0x000a6880


	//   ....[241]....
        /*3614*/ 	.word	0x000a68a0


	//   ....[242]....
        /*3618*/ 	.word	0x000a6920


	//   ....[243]....
        /*361c*/ 	.word	0x000a6940


	//   ....[244]....
        /*3620*/ 	.word	0x000a69c0


	//   ....[245]....
        /*3624*/ 	.word	0x000a69e0


	//   ....[246]....
        /*3628*/ 	.word	0x000a6a60


	//   ....[247]....
        /*362c*/ 	.word	0x000a6ad0


	//   ....[248]....
        /*3630*/ 	.word	0x000a6b10


	//   ....[249]....
        /*3634*/ 	.word	0x000a6b30


	//   ....[250]....
        /*3638*/ 	.word	0x000a6ba0


	//   ....[251]....
        /*363c*/ 	.word	0x000a6bc0


	//   ....[252]....
        /*3640*/ 	.word	0x000a6c40


	//   ....[253]....
        /*3644*/ 	.word	0x000a6c60


	//   ....[254]....
        /*3648*/ 	.word	0x000a6ce0


	//   ....[255]....
        /*364c*/ 	.word	0x000a6d00


	//   ....[0]....
        /*3650*/ 	.word	0x000a6d80


	//   ....[1]....
        /*3654*/ 	.word	0x000a6da0


	//   ....[2]....
        /*3658*/ 	.word	0x000a6e20


	//   ....[3]....
        /*365c*/ 	.word	0x000a6e40


	//   ....[4]....
        /*3660*/ 	.word	0x000a6ec0


	//   ....[5]....
        /*3664*/ 	.word	0x000a6ee0


	//   ....[6]....
        /*3668*/ 	.word	0x000a6f60


	//   ....[7]....
        /*366c*/ 	.word	0x000a6f80


	//   ....[8]....
        /*3670*/ 	.word	0x000a7000


	//   ....[9]....
        /*3674*/ 	.word	0x000a7020


	//   ....[10]....
        /*3678*/ 	.word	0x000a70a0


	//   ....[11]....
        /*367c*/ 	.word	0x000a70c0


	//   ....[12]....
        /*3680*/ 	.word	0x000a7140


	//   ....[13]....
        /*3684*/ 	.word	0x000a7160


	//   ....[14]....
        /*3688*/ 	.word	0x000a71e0


	//   ....[15]....
        /*368c*/ 	.word	0x000a7200


	//   ....[16]....
        /*3690*/ 	.word	0x000a7280


	//   ....[17]....
        /*3694*/ 	.word	0x000a72a0


	//   ....[18]....
        /*3698*/ 	.word	0x000a7320


	//   ....[19]....
        /*369c*/ 	.word	0x000a7340


	//   ....[20]....
        /*36a0*/ 	.word	0x000a73c0


	//   ....[21]....
        /*36a4*/ 	.word	0x000a73e0


	//   ....[22]....
        /*36a8*/ 	.word	0x000a7440


	//   ....[23]....
        /*36ac*/ 	.word	0x000a7490


	//   ....[24]....
        /*36b0*/ 	.word	0x000a74e0


	//   ....[25]....
        /*36b4*/ 	.word	0x000a7520


	//   ....[26]....
        /*36b8*/ 	.word	0x000a75a0


	//   ....[27]....
        /*36bc*/ 	.word	0x000a75c0


	//   ....[28]....
        /*36c0*/ 	.word	0x000a7640


	//   ....[29]....
        /*36c4*/ 	.word	0x000a7660


	//   ....[30]....
        /*36c8*/ 	.word	0x000a76e0


	//   ....[31]....
        /*36cc*/ 	.word	0x000a7700


	//   ....[32]....
        /*36d0*/ 	.word	0x000a7780


	//   ....[33]....
        /*36d4*/ 	.word	0x000a77a0


	//   ....[34]....
        /*36d8*/ 	.word	0x000a7820


	//   ....[35]....
        /*36dc*/ 	.word	0x000a7840


	//   ....[36]....
        /*36e0*/ 	.word	0x000a78c0


	//   ....[37]....
        /*36e4*/ 	.word	0x000a78e0


	//   ....[38]....
        /*36e8*/ 	.word	0x000a7960


	//   ....[39]....
        /*36ec*/ 	.word	0x000a7980


	//   ....[40]....
        /*36f0*/ 	.word	0x000a7a00


	//   ....[41]....
        /*36f4*/ 	.word	0x000a7a20


	//   ....[42]....
        /*36f8*/ 	.word	0x000a7aa0


	//   ....[43]....
        /*36fc*/ 	.word	0x000a7ac0


	//   ....[44]....
        /*3700*/ 	.word	0x000a7b40


	//   ....[45]....
        /*3704*/ 	.word	0x000a7b60


	//   ....[46]....
        /*3708*/ 	.word	0x000a7be0


	//   ....[47]....
        /*370c*/ 	.word	0x000a7c00


	//   ....[48]....
        /*3710*/ 	.word	0x000a7c80


	//   ....[49]....
        /*3714*/ 	.word	0x000a7ca0


	//   ....[50]....
        /*3718*/ 	.word	0x000a7d20


	//   ....[51]....
        /*371c*/ 	.word	0x000a7d40


	//   ....[52]....
        /*3720*/ 	.word	0x000a7dc0


	//   ....[53]....
        /*3724*/ 	.word	0x000a7de0


	//   ....[54]....
        /*3728*/ 	.word	0x000a7e40


	//   ....[55]....
        /*372c*/ 	.word	0x000a7e90


	//   ....[56]....
        /*3730*/ 	.word	0x000a7ee0


	//   ....[57]....
        /*3734*/ 	.word	0x000a7f20


	//   ....[58]....
        /*3738*/ 	.word	0x000a7fa0


	//   ....[59]....
        /*373c*/ 	.word	0x000a7fc0


	//   ....[60]....
        /*3740*/ 	.word	0x000a8040


	//   ....[61]....
        /*3744*/ 	.word	0x000a8060


	//   ....[62]....
        /*3748*/ 	.word	0x000a80e0


	//   ....[63]....
        /*374c*/ 	.word	0x000a8100


	//   ....[64]....
        /*3750*/ 	.word	0x000a8180


	//   ....[65]....
        /*3754*/ 	.word	0x000a81a0


	//   ....[66]....
        /*3758*/ 	.word	0x000a8220


	//   ....[67]....
        /*375c*/ 	.word	0x000a8240


	//   ....[68]....
        /*3760*/ 	.word	0x000a82c0


	//   ....[69]....
        /*3764*/ 	.word	0x000a82e0


	//   ....[70]....
        /*3768*/ 	.word	0x000a8360


	//   ....[71]....
        /*376c*/ 	.word	0x000a8380


	//   ....[72]....
        /*3770*/ 	.word	0x000a8400


	//   ....[73]....
        /*3774*/ 	.word	0x000a8420


	//   ....[74]....
        /*3778*/ 	.word	0x000a84a0


	//   ....[75]....
        /*377c*/ 	.word	0x000a84c0


	//   ....[76]....
        /*3780*/ 	.word	0x000a8540


	//   ....[77]....
        /*3784*/ 	.word	0x000a8560


	//   ....[78]....
        /*3788*/ 	.word	0x000a85e0


	//   ....[79]....
        /*378c*/ 	.word	0x000a8600


	//   ....[80]....
        /*3790*/ 	.word	0x000a8680


	//   ....[81]....
        /*3794*/ 	.word	0x000a86a0


	//   ....[82]....
        /*3798*/ 	.word	0x000a8720


	//   ....[83]....
        /*379c*/ 	.word	0x000a8740


	//   ....[84]....
        /*37a0*/ 	.word	0x000a87c0


	//   ....[85]....
        /*37a4*/ 	.word	0x000a87e0


	//   ....[86]....
        /*37a8*/ 	.word	0x000a8840


	//   ....[87]....
        /*37ac*/ 	.word	0x000a8890


	//   ....[88]....
        /*37b0*/ 	.word	0x000a88e0


	//   ....[89]....
        /*37b4*/ 	.word	0x000a8920


	//   ....[90]....
        /*37b8*/ 	.word	0x000a89a0


	//   ....[91]....
        /*37bc*/ 	.word	0x000a89c0


	//   ....[92]....
        /*37c0*/ 	.word	0x000a8a40


	//   ....[93]....
        /*37c4*/ 	.word	0x000a8a60


	//   ....[94]....
        /*37c8*/ 	.word	0x000a8ae0


	//   ....[95]....
        /*37cc*/ 	.word	0x000a8b00


	//   ....[96]....
        /*37d0*/ 	.word	0x000a8b80


	//   ....[97]....
        /*37d4*/ 	.word	0x000a8ba0


	//   ....[98]....
        /*37d8*/ 	.word	0x000a8c20


	//   ....[99]....
        /*37dc*/ 	.word	0x000a8c40


	//   ....[100]....
        /*37e0*/ 	.word	0x000a8cc0


	//   ....[101]....
        /*37e4*/ 	.word	0x000a8ce0


	//   ....[102]....
        /*37e8*/ 	.word	0x000a8d60


	//   ....[103]....
        /*37ec*/ 	.word	0x000a8d80


	//   ....[104]....
        /*37f0*/ 	.word	0x000a8e00


	//   ....[105]....
        /*37f4*/ 	.word	0x000a8e20


	//   ....[106]....
        /*37f8*/ 	.word	0x000a8ea0


	//   ....[107]....
        /*37fc*/ 	.word	0x000a8ec0


	//   ....[108]....
        /*3800*/ 	.word	0x000a8f40


	//   ....[109]....
        /*3804*/ 	.word	0x000a8f60


	//   ....[110]....
        /*3808*/ 	.word	0x000a8fe0


	//   ....[111]....
        /*380c*/ 	.word	0x000a9000


	//   ....[112]....
        /*3810*/ 	.word	0x000a9080


	//   ....[113]....
        /*3814*/ 	.word	0x000a90a0


	//   ....[114]....
        /*3818*/ 	.word	0x000a9120


	//   ....[115]....
        /*381c*/ 	.word	0x000a9140


	//   ....[116]....
        /*3820*/ 	.word	0x000a91c0


	//   ....[117]....
        /*3824*/ 	.word	0x000a91e0


	//   ....[118]....
        /*3828*/ 	.word	0x000a9250


	//   ....[119]....
        /*382c*/ 	.word	0x000a9420


	//   ....[120]....
        /*3830*/ 	.word	0x000ad400


	//   ....[121]....
        /*3834*/ 	.word	0x000ad440


	//   ....[122]....
        /*3838*/ 	.word	0x000ad4c0


	//   ....[123]....
        /*383c*/ 	.word	0x000ad4e0


	//   ....[124]....
        /*3840*/ 	.word	0x000ad550


	//   ....[125]....
        /*3844*/ 	.word	0x000ad580


	//   ....[126]....
        /*3848*/ 	.word	0x000ad600


	//   ....[127]....
        /*384c*/ 	.word	0x000ad620


	//   ....[128]....
        /*3850*/ 	.word	0x000ad690


	//   ....[129]....
        /*3854*/ 	.word	0x000ad6c0


	//   ....[130]....
        /*3858*/ 	.word	0x000ad740


	//   ....[131]....
        /*385c*/ 	.word	0x000ad760


	//   ....[132]....
        /*3860*/ 	.word	0x000ad7d0


	//   ....[133]....
        /*3864*/ 	.word	0x000ad800


	//   ....[134]....
        /*3868*/ 	.word	0x000ad880


	//   ....[135]....
        /*386c*/ 	.word	0x000ad8a0


	//   ....[136]....
        /*3870*/ 	.word	0x000ad910


	//   ....[137]....
        /*3874*/ 	.word	0x000ad940


	//   ....[138]....
        /*3878*/ 	.word	0x000ad9c0


	//   ....[139]....
        /*387c*/ 	.word	0x000ad9e0


	//   ....[140]....
        /*3880*/ 	.word	0x000ada50


	//   ....[141]....
        /*3884*/ 	.word	0x000ada80


	//   ....[142]....
        /*3888*/ 	.word	0x000adb00


	//   ....[143]....
        /*388c*/ 	.word	0x000adb20


	//   ....[144]....
        /*3890*/ 	.word	0x000adb90


	//   ....[145]....
        /*3894*/ 	.word	0x000adbc0


	//   ....[146]....
        /*3898*/ 	.word	0x000adc40


	//   ....[147]....
        /*389c*/ 	.word	0x000adc60


	//   ....[148]....
        /*38a0*/ 	.word	0x000adcd0


	//   ....[149]....
        /*38a4*/ 	.word	0x000add00


	//   ....[150]....
        /*38a8*/ 	.word	0x000add80


	//   ....[151]....
        /*38ac*/ 	.word	0x000adda0


	//   ....[152]....
        /*38b0*/ 	.word	0x000addf0


	//   ....[153]....
        /*38b4*/ 	.word	0x000ade90


	//   ....[154]....
        /*38b8*/ 	.word	0x000aded0


	//   ....[155]....
        /*38bc*/ 	.word	0x000adef0


	//   ....[156]....
        /*38c0*/ 	.word	0x000adf50


	//   ....[157]....
        /*38c4*/ 	.word	0x000adf80


	//   ....[158]....
        /*38c8*/ 	.word	0x000ae010


	//   ....[159]....
        /*38cc*/ 	.word	0x000ae030


	//   ....[160]....
        /*38d0*/ 	.word	0x000ae090


	//   ....[161]....
        /*38d4*/ 	.word	0x000ae0c0


	//   ....[162]....
        /*38d8*/ 	.word	0x000ae140


	//   ....[163]....
        /*38dc*/ 	.word	0x000ae160


	//   ....[164]....
        /*38e0*/ 	.word	0x000ae1d0


	//   ....[165]....
        /*38e4*/ 	.word	0x000ae200


	//   ....[166]....
        /*38e8*/ 	.word	0x000ae280


	//   ....[167]....
        /*38ec*/ 	.word	0x000ae2a0


	//   ....[168]....
        /*38f0*/ 	.word	0x000ae310


	//   ....[169]....
        /*38f4*/ 	.word	0x000ae340


	//   ....[170]....
        /*38f8*/ 	.word	0x000ae3c0


	//   ....[171]....
        /*38fc*/ 	.word	0x000ae3e0


	//   ....[172]....
        /*3900*/ 	.word	0x000ae450


	//   ....[173]....
        /*3904*/ 	.word	0x000ae480


	//   ....[174]....
        /*3908*/ 	.word	0x000ae500


	//   ....[175]....
        /*390c*/ 	.word	0x000ae520


	//   ....[176]....
        /*3910*/ 	.word	0x000ae590


	//   ....[177]....
        /*3914*/ 	.word	0x000ae5c0


	//   ....[178]....
        /*3918*/ 	.word	0x000ae640


	//   ....[179]....
        /*391c*/ 	.word	0x000ae660


	//   ....[180]....
        /*3920*/ 	.word	0x000ae6d0


	//   ....[181]....
        /*3924*/ 	.word	0x000ae700


	//   ....[182]....
        /*3928*/ 	.word	0x000ae780


	//   ....[183]....
        /*392c*/ 	.word	0x000ae7a0


	//   ....[184]....
        /*3930*/ 	.word	0x000ae7f0


	//   ....[185]....
        /*3934*/ 	.word	0x000ae850


	//   ....[186]....
        /*3938*/ 	.word	0x000ae8c0


	//   ....[187]....
        /*393c*/ 	.word	0x000ae8e0


	//   ....[188]....
        /*3940*/ 	.word	0x000ae950


	//   ....[189]....
        /*3944*/ 	.word	0x000ae980


	//   ....[190]....
        /*3948*/ 	.word	0x000aea00


	//   ....[191]....
        /*394c*/ 	.word	0x000aea20


	//   ....[192]....
        /*3950*/ 	.word	0x000aea90


	//   ....[193]....
        /*3954*/ 	.word	0x000aeac0


	//   ....[194]....
        /*3958*/ 	.word	0x000aeb40


	//   ....[195]....
        /*395c*/ 	.word	0x000aeb60


	//   ....[196]....
        /*3960*/ 	.word	0x000aebd0


	//   ....[197]....
        /*3964*/ 	.word	0x000aec00


	//   ....[198]....
        /*3968*/ 	.word	0x000aec80


	//   ....[199]....
        /*396c*/ 	.word	0x000aeca0


	//   ....[200]....
        /*3970*/ 	.word	0x000aed10


	//   ....[201]....
        /*3974*/ 	.word	0x000aed40


	//   ....[202]....
        /*3978*/ 	.word	0x000aedc0


	//   ....[203]....
        /*397c*/ 	.word	0x000aede0


	//   ....[204]....
        /*3980*/ 	.word	0x000aee50


	//   ....[205]....
        /*3984*/ 	.word	0x000aee80


	//   ....[206]....
        /*3988*/ 	.word	0x000aef00


	//   ....[207]....
        /*398c*/ 	.word	0x000aef20


	//   ....[208]....
        /*3990*/ 	.word	0x000aef80


	//   ....[209]....
        /*3994*/ 	.word	0x000aefa0


	//   ....[210]....
        /*3998*/ 	.word	0x000af000


	//   ....[211]....
        /*399c*/ 	.word	0x000af020


	//   ....[212]....
        /*39a0*/ 	.word	0x000af070


	//   ....[213]....
        /*39a4*/ 	.word	0x000af0a0


	//   ....[214]....
        /*39a8*/ 	.word	0x000af100


	//   ....[215]....
        /*39ac*/ 	.word	0x000af120


	//   ....[216]....
        /*39b0*/ 	.word	0x000af170


	//   ....[217]....
        /*39b4*/ 	.word	0x000af1a0


	//   ....[218]....
        /*39b8*/ 	.word	0x000af240


	//   ....[219]....
        /*39bc*/ 	.word	0x000af260


	//   ....[220]....
        /*39c0*/ 	.word	0x000af2c0


	//   ....[221]....
        /*39c4*/ 	.word	0x000af2e0


	//   ....[222]....
        /*39c8*/ 	.word	0x000af340


	//   ....[223]....
        /*39cc*/ 	.word	0x000af360


	//   ....[224]....
        /*39d0*/ 	.word	0x000af380


	//   ....[225]....
        /*39d4*/ 	.word	0x000af3a0


	//   ....[226]....
        /*39d8*/ 	.word	0x000af410


	//   ....[227]....
        /*39dc*/ 	.word	0x000af430


	//   ....[228]....
        /*39e0*/ 	.word	0x000af490


	//   ....[229]....
        /*39e4*/ 	.word	0x000af4b0


	//   ....[230]....
        /*39e8*/ 	.word	0x000af510


	//   ....[231]....
        /*39ec*/ 	.word	0x000af530


	//   ....[232]....
        /*39f0*/ 	.word	0x000af590


	//   ....[233]....
        /*39f4*/ 	.word	0x000af5b0


	//   ....[234]....
        /*39f8*/ 	.word	0x000af610


	//   ....[235]....
        /*39fc*/ 	.word	0x000af630


	//   ....[236]....
        /*3a00*/ 	.word	0x000af690


	//   ....[237]....
        /*3a04*/ 	.word	0x000af6b0


	//   ....[238]....
        /*3a08*/ 	.word	0x000af710


	//   ....[239]....
        /*3a0c*/ 	.word	0x000af730


	//   ....[240]....
        /*3a10*/ 	.word	0x000af790


	//   ....[241]....
        /*3a14*/ 	.word	0x000af7b0


	//   ....[242]....
        /*3a18*/ 	.word	0x000af810


	//   ....[243]....
        /*3a1c*/ 	.word	0x000af830


	//   ....[244]....
        /*3a20*/ 	.word	0x000af8a0


	//   ....[245]....
        /*3a24*/ 	.word	0x000af8c0


	//   ....[246]....
        /*3a28*/ 	.word	0x000af930


	//   ....[247]....
        /*3a2c*/ 	.word	0x000af960


	//   ....[248]....
        /*3a30*/ 	.word	0x000afa60


	//   ....[249]....
        /*3a34*/ 	.word	0x000afa80


	//   ....[250]....
        /*3a38*/ 	.word	0x000afaa0


	//   ....[251]....
        /*3a3c*/ 	.word	0x000afad0


	//   ....[252]....
        /*3a40*/ 	.word	0x000afb40


	//   ....[253]....
        /*3a44*/ 	.word	0x000afb60


	//   ....[254]....
        /*3a48*/ 	.word	0x000afb80


	//----- nvinfo : EIATTR_EXIT_INSTR_OFFSETS
	.align		4
.L_41:
        /*3a4c*/ 	.byte	0x04, 0x1c
        /*3a4e*/ 	.short	(.L_43 - .L_42)


	//   ....[0]....
.L_42:
        /*3a50*/ 	.word	0x000d7770


	//   ....[1]....
        /*3a54*/ 	.word	0x000d7790


	//----- nvinfo : EIATTR_REQNTID
	.align		4
.L_43:
        /*3a58*/ 	.byte	0x04, 0x10
        /*3a5a*/ 	.short	(.L_45 - .L_44)
.L_44:
        /*3a5c*/ 	.word	0x00000020
        /*3a60*/ 	.word	0x00000001
        /*3a64*/ 	.word	0x00000001


	//----- nvinfo : EIATTR_CBANK_PARAM_SIZE
	.align		4
.L_45:
        /*3a68*/ 	.byte	0x03, 0x19
        /*3a6a*/ 	.short	0x0050


	//----- nvinfo : EIATTR_PARAM_CBANK
	.align		4
        /*3a6c*/ 	.byte	0x04, 0x0a
        /*3a6e*/ 	.short	(.L_47 - .L_46)
	.align		4
.L_46:
        /*3a70*/ 	.word	index@(.nv.constant0.matmul_kernel)
        /*3a74*/ 	.short	0x0210
        /*3a76*/ 	.short	0x0050


	//----- nvinfo : EIATTR_SW_WAR
	.align		4
.L_47:
        /*3a78*/ 	.byte	0x04, 0x36
        /*3a7a*/ 	.short	(.L_49 - .L_48)
.L_48:
        /*3a7c*/ 	.word	0x00000008
.L_49:


//--------------------- .nv.callgraph             --------------------------
	.section	.nv.callgraph,"",@"SHT_CUDA_CALLGRAPH"
	.align	4
	.sectionentsize	8
	.align		4
        /*0000*/ 	.word	0x00000000
	.align		4
        /*0004*/ 	.word	0xffffffff
	.align		4
        /*0008*/ 	.word	0x00000000
	.align		4
        /*000c*/ 	.word	0xfffffffe
	.align		4
        /*0010*/ 	.word	0x00000000
	.align		4
        /*0014*/ 	.word	0xfffffffd
	.align		4
        /*0018*/ 	.word	0x00000000
	.align		4
        /*001c*/ 	.word	0xfffffffc


//--------------------- .text.matmul_kernel       --------------------------
	.section	.text.matmul_kernel,"ax",@progbits
	.align	128
        .global         matmul_kernel
        .type           matmul_kernel,@function
        .size           matmul_kernel,(.L_x_3 - matmul_kernel)
        .other          matmul_kernel,@"STO_CUDA_ENTRY STV_DEFAULT"
matmul_kernel:
.text.matmul_kernel:
[----:B------:R-:W1:Y:S08]  /*0000*/  LDC R1, c[0x0][0x28] ;  /* 0x00000a00ff017b82 */ /* 0x000e700000000800 */
[----:B------:R-:W2:Y:S01]  /*0010*/  LDC.64 R2, c[0x0][0x228] ;  /* 0x00008a00ff027b82 */ /* 0x000ea20000000a00 */
[----:B-1----:R-:W-:Y:S01]  /*0020*/  VIADD R1, R1, 0xffffaf20 ;  /* 0xffffaf2001017836 */ /* 0x002fe20000000000 */
[----:B------:R-:W1:Y:S01]  /*0030*/  S2R R5, SR_CTAID.X ;  /* 0x0000000000057919 */ /* 0x000e620000002500 */
[----:B------:R-:W-:Y:S01]  /*0040*/  ULDC UR7, c[0x0][0x230] ;  /* 0x00008c0000077ab9 */ /* 0x000fe20000000800 */
        /* <DEDUP_REMOVED lines=20> */
[----:B--2---:R-:W-:Y:S01]  /*0190*/  IMAD.MOV.U32 R102, RZ, RZ, R3 ;  /* 0x000000ffff667224 */ /* 0x004fe200078e0003 */
[----:B------:R2:W-:Y:S01]  /*01a0*/  STL.64 [R1+0x41f8], R2 ;  /* 0x0041f80201007387 */ /* 0x0005e20000100a00 */
[----:B------:R-:W-:Y:S01]  /*01b0*/  IMAD.MOV.U32 R70, RZ, RZ, R2 ;  /* 0x000000ffff467224 */ /* 0x000fe200078e0002 */
[----:B------:R-:W-:Y:S01]  /*01c0*/  ULDC UR45, c[0x0][0x240] ;  /* 0x00009000002d7ab9 */ /* 0x000fe20000000800 */
[----:B------:R-:W-:Y:S01]  /*01d0*/  VIADD R0, R102, 0x7f ;  /* 0x0000007f66007836 */ /* 0x000fe20000000000 */
[----:B------:R-:W-:Y:S01]  /*01e0*/  IABS R13, R102 ;  /* 0x00000066000d7213 */ /* 0x000fe20000000000 */
[----:B------:R-:W-:Y:S01]  /*01f0*/  ULDC UR46, c[0x0][0x240] ;  /* 0x00009000002e7ab9 */ /* 0x000fe20000000800 */
[----:B------:R-:W-:Y:S01]  /*0200*/  STL [R1+0x4498], R70 ;  /* 0x0044984601007387 */ /* 0x000fe20000100800 */
[----:B------:R-:W-:Y:S01]  /*0210*/  ULDC UR47, c[0x0][0x240] ;  /* 0x00009000002f7ab9 */ /* 0x000fe20000000800 */
[----:B------:R-:W-:Y:S01]  /*0220*/  ULDC UR48, c[0x0][0x240] ;  /* 0x0000900000307ab9 */ /* 0x000fe20000000800 */
[----:B-1----:R-:W-:Y:S01]  /*0230*/  IABS R8, R5 ;  /* 0x0000000500087213 */ /* 0x002fe20000000000 */
[----:B------:R-:W-:Y:S01]  /*0240*/  STL [R1+0x449c], R102 ;  /* 0x00449c6601007387 */ /* 0x000fe20000100800 */
[----:B------:R-:W-:Y:S01]  /*0250*/  ULDC UR49, c[0x0][0x240] ;  /* 0x0000900000317ab9 */ /* 0x000fe20000000800 */
[----:B--2---:R-:W-:Y:S01]  /*0260*/  SHF.R.S32.HI R3, RZ, 0x1f, R0 ;  /* 0x0000001fff037819 */ /* 0x004fe20000011400 */
[----:B------:R-:W-:Y:S01]  /*0270*/  ULDC UR50, c[0x0][0x240] ;  /* 0x0000900000327ab9 */ /* 0x000fe20000000800 */
[----:B------:R-:W-:Y:S01]  /*0280*/  ULDC UR51, c[0x0][0x240] ;  /* 0x0000900000337ab9 */ /* 0x000fe20000000800 */
[----:B------:R-:W-:Y:S01]  /*0290*/  ULDC UR52, c[0x0][0x240] ;  /* 0x0000900000347ab9 */ /* 0x000fe20000000800 */
[----:B------:R-:W-:Y:S01]  /*02a0*/  LEA.HI R3, R3, R0, RZ, 0x7 ;  /* 0x0000000003037211 */ /* 0x000fe200078f38ff */
[----:B------:R-:W-:Y:S01]  /*02b0*/  ULDC UR53, c[0x0][0x240] ;  /* 0x0000900000357ab9 */ /* 0x000fe20000000800 */
[----:B------:R-:W-:Y:S01]  /*02c0*/  ULDC UR54, c[0x0][0x240] ;  /* 0x0000900000367ab9 */ /* 0x000fe20000000800 */
[----:B------:R-:W-:Y:S01]  /*02d0*/  ULDC UR55, c[0x0][0x240] ;  /* 0x0000900000377ab9 */ /* 0x000fe20000000800 */
[----:B------:R-:W-:Y:S01]  /*02e0*/  SHF.R.S32.HI R3, RZ, 0x7, R3 ;  /* 0x00000007ff037819 */ /* 0x000fe20000011403 */
[----:B------:R-:W-:Y:S01]  /*02f0*/  ULDC UR56, c[0x0][0x240] ;  /* 0x0000900000387ab9 */ /* 0x000fe20000000800 */
[----:B------:R-:W-:Y:S01]  /*0300*/  ULDC UR57, c[0x0][0x240] ;  /* 0x0000900000397ab9 */ /* 0x000fe20000000800 */
[----:B------:R-:W-:Y:S01]  /*0310*/  ULDC UR58, c[0x0][0x240] ;  /* 0x00009000003a7ab9 */ /* 0x000fe20000000800 */
[----:B------:R-:W-:Y:S01]  /*0320*/  ULDC UR59, c[0x0][0x240] ;  /* 0x00009000003b7ab9 */ /* 0x000fe20000000800 */
[----:B------:R-:W-:Y:S01]  /*0330*/  IMAD.SHL.U32 R4, R3, 0x8, RZ ;  /* 0x0000000803047824 */ /* 0x000fe200078e00ff */
[----:B------:R-:W-:Y:S01]  /*0340*/  ULDC UR60, c[0x0][0x240] ;  /* 0x00009000003c7ab9 */ /* 0x000fe20000000800 */
[----:B------:R-:W-:Y:S01]  /*0350*/  ULDC UR61, c[0x0][0x240] ;  /* 0x00009000003d7ab9 */ /* 0x000fe20000000800 */
[----:B------:R-:W-:Y:S01]  /*0360*/  ULDC UR6, c[0x0][0x240] ;  /* 0x0000900000067ab9 */ /* 0x000fe20000000800 */
[----:B------:R-:W-:Y:S01]  /*0370*/  ULDC UR8, c[0x0][0x240] ;  /* 0x0000900000087ab9 */ /* 0x000fe20000000800 */
[-C--:B------:R-:W-:Y:S01]  /*0380*/  IABS R7, R4.reuse ;  /* 0x0000000400077213 */ /* 0x080fe20000000000 */
[----:B------:R-:W-:Y:S01]  /*0390*/  ULDC UR9, c[0x0][0x240] ;  /* 0x0000900000097ab9 */ /* 0x000fe20000000800 */
[----:B------:R-:W-:Y:S01]  /*03a0*/  IABS R10, R4 ;  /* 0x00000004000a7213 */ /* 0x000fe20000000000 */
[----:B------:R-:W-:Y:S01]  /*03b0*/  ULDC UR10, c[0x0][0x240] ;  /* 0x00009000000a7ab9 */ /* 0x000fe20000000800 */
[----:B------:R-:W1:Y:S01]  /*03c0*/  I2F.RP R0, R7 ;  /* 0x0000000700007306 */ /* 0x000e620000209400 */
        /* <DEDUP_REMOVED lines=14> */
[----:B-1----:R-:W1:Y:S01]  /*04b0*/  MUFU.RCP R0, R0 ;  /* 0x0000000000007308 */ /* 0x002e620000001000 */
[----:B------:R-:W-:Y:S01]  /*04c0*/  ULDC UR26, c[0x0][0x240] ;  /* 0x00009000001a7ab9 */ /* 0x000fe20000000800 */
[----:B-1----:R-:W-:-:S02]  /*04d0*/  VIADD R2, R0, 0xffffffe ;  /* 0x0ffffffe00027836 */ /* 0x002fc40000000000 */
[----:B------:R-:W-:-:S04]  /*04e0*/  IMAD.MOV R0, RZ, RZ, -R10 ;  /* 0x000000ffff007224 */ /* 0x000fc800078e0a0a */
[----:B------:R1:W2:Y:S02]  /*04f0*/  F2I.FTZ.U32.TRUNC.NTZ R3, R2 ;  /* 0x0000000200037305 */ /* 0x0002a4000021f000 */
[----:B-1----:R-:W-:Y:S02]  /*0500*/  IMAD.MOV.U32 R2, RZ, RZ, RZ ;  /* 0x000000ffff027224 */ /* 0x002fe400078e00ff */
[----:B--2---:R-:W-:-:S04]  /*0510*/  IMAD.MOV R6, RZ, RZ, -R3 ;  /* 0x000000ffff067224 */ /* 0x004fc800078e0a03 */
[----:B------:R-:W-:Y:S02]  /*0520*/  IMAD R9, R6, R7, RZ ;  /* 0x0000000706097224 */ /* 0x000fe400078e02ff */
[----:B------:R-:W-:Y:S02]  /*0530*/  IMAD.MOV.U32 R6, RZ, RZ, R8 ;  /* 0x000000ffff067224 */ /* 0x000fe400078e0008 */
[----:B------:R-:W-:-:S06]  /*0540*/  IMAD.HI.U32 R3, R3, R9, R2 ;  /* 0x0000000903037227 */ /* 0x000fcc00078e0002 */
[----:B------:R-:W-:-:S04]  /*0550*/  IMAD.HI.U32 R3, R3, R6, RZ ;  /* 0x0000000603037227 */ /* 0x000fc800078e00ff */
[----:B------:R-:W-:-:S05]  /*0560*/  IMAD R0, R3, R0, R6 ;  /* 0x0000000003007224 */ /* 0x000fca00078e0206 */
[----:B------:R-:W-:-:S13]  /*0570*/  ISETP.GT.U32.AND P1, PT, R7, R0, PT ;  /* 0x000000000700720c */ /* 0x000fda0003f24070 */
[----:B------:R-:W-:Y:S02]  /*0580*/  @!P1 IMAD.IADD R0, R0, 0x1, -R7 ;  /* 0x0000000100009824 */ /* 0x000fe400078e0a07 */
[----:B------:R-:W-:Y:S01]  /*0590*/  @!P1 VIADD R3, R3, 0x1 ;  /* 0x0000000103039836 */ /* 0x000fe20000000000 */
[----:B------:R-:W-:Y:S02]  /*05a0*/  ISETP.NE.AND P1, PT, R4, RZ, PT ;  /* 0x000000ff0400720c */ /* 0x000fe40003f25270 */
[----:B------:R-:W-:Y:S02]  /*05b0*/  ISETP.GE.U32.AND P0, PT, R0, R7, PT ;  /* 0x000000070000720c */ /* 0x000fe40003f06070 */
[----:B------:R-:W-:Y:S02]  /*05c0*/  LOP3.LUT R0, R5, R4, RZ, 0x3c, !PT ;  /* 0x0000000405007212 */ /* 0x000fe400078e3cff */
[----:B------:R-:W-:Y:S02]  /*05d0*/  IABS R7, R70 ;  /* 0x0000004600077213 */ /* 0x000fe40000000000 */
[----:B------:R-:W-:Y:S01]  /*05e0*/  ISETP.GE.AND P2, PT, R0, RZ, PT ;  /* 0x000000ff0000720c */ /* 0x000fe20003f46270 */
[----:B------:R-:W-:-:S06]  /*05f0*/  VIADD R0, R70, 0x1ff ;  /* 0x000001ff46007836 */ /* 0x000fcc0000000000 */
[----:B------:R-:W-:-:S04]  /*0600*/  @P0 VIADD R3, R3, 0x1 ;  /* 0x0000000103030836 */ /* 0x000fc80000000000 */
[----:B------:R-:W-:Y:S01]  /*0610*/  IMAD.MOV.U32 R2, RZ, RZ, R3 ;  /* 0x000000ffff027224 */ /* 0x000fe200078e0003 */
[----:B------:R-:W-:-:S03]  /*0620*/  SHF.R.S32.HI R3, RZ, 0x1f, R0 ;  /* 0x0000001fff037819 */ /* 0x000fc60000011400 */
[----:B------:R-:W-:Y:S01]  /*0630*/  @!P2 IMAD.MOV R2, RZ, RZ, -R2 ;  /* 0x000000ffff02a224 */ /* 0x000fe200078e0a02 */
[----:B------:R-:W-:Y:S02]  /*0640*/  @!P1 LOP3.LUT R2, RZ, R4, RZ, 0x33, !PT ;  /* 0x00000004ff029212 */ /* 0x000fe400078e33ff */
[----:B------:R-:W-:-:S03]  /*0650*/  LEA.HI R3, R3, R0, RZ, 0x9 ;  /* 0x0000000003037211 */ /* 0x000fc600078f48ff */
[----:B------:R-:W-:Y:S02]  /*0660*/  IMAD.SHL.U32 R8, R2, 0x8, RZ ;  /* 0x0000000802087824 */ /* 0x000fe400078e00ff */
[----:B------:R-:W-:-:S03]  /*0670*/  IMAD.MOV R2, RZ, RZ, -R2 ;  /* 0x000000ffff027224 */ /* 0x000fc600078e0a02 */
[----:B------:R-:W-:Y:S01]  /*0680*/  LEA.HI.SX32 R3, R3, -R8, 0x17 ;  /* 0x8000000803037211 */ /* 0x000fe200078fbaff */
[----:B------:R-:W-:Y:S02]  /*0690*/  IMAD R10, R4, R2, R5 ;  /* 0x00000002040a7224 */ /* 0x000fe400078e0205 */
[----:B------:R-:W-:Y:S01]  /*06a0*/  IMAD.MOV.U32 R2, RZ, RZ, RZ ;  /* 0x000000ffff027224 */ /* 0x000fe200078e00ff */
[----:B------:R-:W-:Y:S01]  /*06b0*/  VIMNMX R11, R3, 0x8, PT ;  /* 0x00000008030b7848 */ /* 0x000fe20003fe0100 */
[----:B------:R-:W1:Y:S03]  /*06c0*/  I2F.RP R4, R7 ;  /* 0x0000000700047306 */ /* 0x000e660000209400 */
[-C--:B------:R-:W-:Y:S02]  /*06d0*/  IABS R9, R11.reuse ;  /* 0x0000000b00097213 */ /* 0x080fe40000000000 */
[----:B------:R-:W-:-:S03]  /*06e0*/  IABS R12, R11 ;  /* 0x0000000b000c7213 */ /* 0x000fc60000000000 */
[----:B------:R-:W2:Y:S08]  /*06f0*/  I2F.RP R0, R9 ;  /* 0x0000000900007306 */ /* 0x000eb00000209400 */
[----:B-1----:R-:W1:Y:S08]  /*0700*/  MUFU.RCP R4, R4 ;  /* 0x0000000400047308 */ /* 0x002e700000001000 */
[----:B--2---:R-:W2:Y:S01]  /*0710*/  MUFU.RCP R0, R0 ;  /* 0x0000000000007308 */ /* 0x004ea20000001000 */
[----:B-1----:R-:W-:-:S07]  /*0720*/  VIADD R58, R4, 0xffffffe ;  /* 0x0ffffffe043a7836 */ /* 0x002fce0000000000 */
[----:B------:R1:W-:Y:S01]  /*0730*/  F2I.FTZ.U32.TRUNC.NTZ R59, R58 ;  /* 0x0000003a003b7305 */ /* 0x0003e2000021f000 */
[----:B--2---:R-:W-:Y:S01]  /*0740*/  VIADD R3, R0, 0xffffffe ;  /* 0x0ffffffe00037836 */ /* 0x004fe20000000000 */
[----:B------:R-:W-:Y:S01]  /*0750*/  IABS R0, R10 ;  /* 0x0000000a00007213 */ /* 0x000fe20000000000 */
[----:B-1----:R-:W-:-:S05]  /*0760*/  IMAD.MOV.U32 R58, RZ, RZ, RZ ;  /* 0x000000ffff3a7224 */ /* 0x002fca00078e00ff */
[----:B------:R-:W1:Y:S02]  /*0770*/  F2I.FTZ.U32.TRUNC.NTZ R3, R3 ;  /* 0x0000000300037305 */ /* 0x000e64000021f000 */
[----:B-1----:R-:W-:-:S04]  /*0780*/  IMAD.MOV R6, RZ, RZ, -R3 ;  /* 0x000000ffff067224 */ /* 0x002fc800078e0a03 */
[----:B------:R-:W-:Y:S02]  /*0790*/  IMAD R5, R6, R9, RZ ;  /* 0x0000000906057224 */ /* 0x000fe400078e02ff */
[----:B------:R-:W-:Y:S02]  /*07a0*/  IMAD.MOV.U32 R6, RZ, RZ, R13 ;  /* 0x000000ffff067224 */ /* 0x000fe400078e000d */
[----:B------:R-:W-:Y:S02]  /*07b0*/  IMAD.HI.U32 R2, R3, R5, R2 ;  /* 0x0000000503027227 */ /* 0x000fe400078e0002 */
[----:B------:R-:W1:Y:S02]  /*07c0*/  I2F.RP R5, R6 ;  /* 0x0000000600057306 */ /* 0x000e640000209400 */
[----:B------:R-:W-:Y:S02]  /*07d0*/  IMAD.MOV.U32 R3, RZ, RZ, R0 ;  /* 0x000000ffff037224 */ /* 0x000fe400078e0000 */
[----:B------:R-:W-:-:S02]  /*07e0*/  IMAD.MOV R0, RZ, RZ, -R12 ;  /* 0x000000ffff007224 */ /* 0x000fc400078e0a0c */
[----:B------:R-:W-:-:S04]  /*07f0*/  IMAD.HI.U32 R2, R2, R3, RZ ;  /* 0x0000000302027227 */ /* 0x000fc800078e00ff */
[----:B------:R-:W-:-:S05]  /*0800*/  IMAD R0, R2, R0, R3 ;  /* 0x0000000002007224 */ /* 0x000fca00078e0203 */
[----:B------:R-:W-:Y:S01]  /*0810*/  ISETP.GT.U32.AND P1, PT, R9, R0, PT ;  /* 0x000000000900720c */ /* 0x000fe20003f24070 */
[----:B-1----:R-:W1:-:S12]  /*0820*/  MUFU.RCP R5, R5 ;  /* 0x0000000500057308 */ /* 0x002e580000001000 */
[----:B------:R-:W-:Y:S02]  /*0830*/  @!P1 IMAD.IADD R0, R0, 0x1, -R9 ;  /* 0x0000000100009824 */ /* 0x000fe400078e0a09 */
[----:B------:R-:W-:Y:S01]  /*0840*/  @!P1 VIADD R2, R2, 0x1 ;  /* 0x0000000102029836 */ /* 0x000fe20000000000 */
[----:B------:R-:W-:Y:S02]  /*0850*/  ISETP.NE.AND P1, PT, R11, RZ, PT ;  /* 0x000000ff0b00720c */ /* 0x000fe40003f25270 */
[----:B------:R-:W-:Y:S01]  /*0860*/  ISETP.GE.U32.AND P0, PT, R0, R9, PT ;  /* 0x000000090000720c */ /* 0x000fe20003f06070 */
[----:B-1----:R-:W-:Y:S01]  /*0870*/  VIADD R3, R5, 0xffffffe ;  /* 0x0ffffffe05037836 */ /* 0x002fe20000000000 */
[----:B------:R-:W-:-:S04]  /*0880*/  LOP3.LUT R0, R10, R11, RZ, 0x3c, !PT ;  /* 0x0000000b0a007212 */ /* 0x000fc800078e3cff */
[----:B------:R-:W-:Y:S01]  /*0890*/  ISETP.GE.AND P2, PT, R0, RZ, PT ;  /* 0x000000ff0000720c */ /* 0x000fe20003f46270 */
[----:B------:R-:W1:Y:S01]  /*08a0*/  F2I.FTZ.U32.TRUNC.NTZ R3, R3 ;  /* 0x0000000300037305 */ /* 0x000e62000021f000 */
[----:B------:R-:W-:-:S04]  /*08b0*/  IMAD.MOV R0, RZ, RZ, -R59 ;  /* 0x000000ffff007224 */ /* 0x000fc800078e0a3b */
[----:B------:R-:W-:Y:S02]  /*08c0*/  IMAD R5, R0, R7, RZ ;  /* 0x0000000700057224 */ /* 0x000fe400078e02ff */
[----:B------:R-:W-:Y:S02]  /*08d0*/  @P0 VIADD R2, R2, 0x1 ;  /* 0x0000000102020836 */ /* 0x000fe40000000000 */
[----:B------:R-:W-:-:S04]  /*08e0*/  IMAD.HI.U32 R58, R59, R5, R58 ;  /* 0x000000053b3a7227 */ /* 0x000fc800078e003a */
[----:B------:R-:W-:Y:S01]  /*08f0*/  @!P2 IMAD.MOV R2, RZ, RZ, -R2 ;  /* 0x000000ffff02a224 */ /* 0x000fe200078e0a02 */
[----:B------:R-:W-:Y:S01]  /*0900*/  @!P1 LOP3.LUT R2, RZ, R11, RZ, 0x33, !PT ;  /* 0x0000000bff029212 */ /* 0x000fe200078e33ff */
[----:B-1----:R-:W-:-:S04]  /*0910*/  IMAD.MOV R9, RZ, RZ, -R3 ;  /* 0x000000ffff097224 */ /* 0x002fc800078e0a03 */
[----:B------:R-:W-:Y:S02]  /*0920*/  IMAD.SHL.U32 R64, R2, 0x80, RZ ;  /* 0x0000008002407824 */ /* 0x000fe400078e00ff */
[----:B------:R-:W-:Y:S02]  /*0930*/  IMAD.MOV R62, RZ, RZ, -R2 ;  /* 0x000000ffff3e7224 */ /* 0x000fe400078e0a02 */
[C---:B------:R-:W-:Y:S01]  /*0940*/  VIADD R17, R64.reuse, 0x7f ;  /* 0x0000007f40117836 */ /* 0x040fe20000000000 */
[----:B------:R-:W-:Y:S01]  /*0950*/  STL [R1+0x3688], R64 ;  /* 0x0036884001007387 */ /* 0x000fe20000100800 */
[----:B------:R-:W-:Y:S02]  /*0960*/  IMAD R9, R9, R6, RZ ;  /* 0x0000000609097224 */ /* 0x000fe400078e02ff */
[----:B------:R-:W-:Y:S01]  /*0970*/  IMAD.MOV.U32 R2, RZ, RZ, RZ ;  /* 0x000000ffff027224 */ /* 0x000fe200078e00ff */
[----:B------:R1:W-:Y:S01]  /*0980*/  STL [R1+0x4404], R17 ;  /* 0x0044041101007387 */ /* 0x0003e20000100800 */
[----:B------:R-:W-:-:S02]  /*0990*/  VIADD R16, R64, 0x1 ;  /* 0x0000000140107836 */ /* 0x000fc40000000000 */
[C---:B------:R-:W-:Y:S02]  /*09a0*/  VIADD R15, R64.reuse, 0x2 ;  /* 0x00000002400f7836 */ /* 0x040fe40000000000 */
[----:B------:R-:W-:Y:S01]  /*09b0*/  VIADD R14, R64, 0x3 ;  /* 0x00000003400e7836 */ /* 0x000fe20000000000 */
[----:B------:R-:W-:Y:S01]  /*09c0*/  STL [R1+0x438c], R16 ;  /* 0x00438c1001007387 */ /* 0x000fe20000100800 */
[----:B------:R-:W-:Y:S01]  /*09d0*/  IMAD R62, R11, R62, R10 ;  /* 0x0000003e0b3e7224 */ /* 0x000fe200078e020a */
[----:B------:R-:W-:Y:S01]  /*09e0*/  IABS R11, R16 ;  /* 0x00000010000b7213 */ /* 0x000fe20000000000 */
[----:B------:R-:W-:Y:S01]  /*09f0*/  IMAD.HI.U32 R0, R3, R9, R2 ;  /* 0x0000000903007227 */ /* 0x000fe200078e0002 */
[----:B------:R2:W-:Y:S01]  /*0a00*/  STL [R1+0x4388], R15 ;  /* 0x0043880f01007387 */ /* 0x0005e20000100800 */
[----:B------:R-:W-:Y:S02]  /*0a10*/  IABS R13, R15 ;  /* 0x0000000f000d7213 */ /* 0x000fe40000000000 */
[----:B-1----:R-:W-:Y:S01]  /*0a20*/  IABS R17, R17 ;  /* 0x0000001100117213 */ /* 0x002fe20000000000 */
[----:B------:R-:W-:Y:S01]  /*0a30*/  IMAD.IADD R62, R8, 0x1, R62 ;  /* 0x00000001083e7824 */ /* 0x000fe200078e023e */
[----:B------:R-:W-:Y:S01]  /*0a40*/  IABS R9, R64 ;  /* 0x0000004000097213 */ /* 0x000fe20000000000 */
[----:B------:R-:W-:Y:S01]  /*0a50*/  IMAD.HI.U32 R3, R0, R11, RZ ;  /* 0x0000000b00037227 */ /* 0x000fe200078e00ff */
[----:B------:R1:W-:Y:S01]  /*0a60*/  STL [R1+0x4384], R14 ;  /* 0x0043840e01007387 */ /* 0x0003e20000100800 */
[----:B--2---:R-:W-:-:S02]  /*0a70*/  IABS R15, R14 ;  /* 0x0000000e000f7213 */ /* 0x004fc40000000000 */
[----:B------:R-:W-:-:S04]  /*0a80*/  IMAD.HI.U32 R4, R0, R13, RZ ;  /* 0x0000000d00047227 */ /* 0x000fc800078e00ff */
[----:B------:R-:W-:-:S04]  /*0a90*/  IMAD.HI.U32 R5, R0, R15, RZ ;  /* 0x0000000f00057227 */ /* 0x000fc800078e00ff */
[----:B------:R-:W-:-:S04]  /*0aa0*/  IMAD.HI.U32 R8, R0, R17, RZ ;  /* 0x0000001100087227 */ /* 0x000fc800078e00ff */
[----:B------:R-:W-:Y:S02]  /*0ab0*/  IMAD.MOV R3, RZ, RZ, -R3 ;  /* 0x000000ffff037224 */ /* 0x000fe400078e0a03 */
[----:B------:R-:W-:Y:S02]  /*0ac0*/  VIADD R16, R64, 0x5 ;  /* 0x0000000540107836 */ /* 0x000fe40000000000 */
[----:B------:R-:W-:-:S04]  /*0ad0*/  IMAD.HI.U32 R2, R0, R9, RZ ;  /* 0x0000000900027227 */ /* 0x000fc800078e00ff */
[----:B------:R-:W-:Y:S02]  /*0ae0*/  IMAD.MOV R4, RZ, RZ, -R4 ;  /* 0x000000ffff047224 */ /* 0x000fe400078e0a04 */
[C---:B-1----:R-:W-:Y:S02]  /*0af0*/  VIADD R14, R64.reuse, 0x6 ;  /* 0x00000006400e7836 */ /* 0x042fe40000000000 */
[----:B------:R-:W-:Y:S02]  /*0b00*/  IMAD.MOV R5, RZ, RZ, -R5 ;  /* 0x000000ffff057224 */ /* 0x000fe400078e0a05 */
[C---:B------:R-:W-:Y:S02]  /*0b10*/  VIADD R12, R64.reuse, 0x7 ;  /* 0x00000007400c7836 */ /* 0x040fe40000000000 */
[----:B------:R-:W-:Y:S02]  /*0b20*/  IMAD.MOV R8, RZ, RZ, -R8 ;  /* 0x000000ffff087224 */ /* 0x000fe400078e0a08 */
[----:B------:R-:W-:-:S02]  /*0b30*/  VIADD R10, R64, 0x8 ;  /* 0x00000008400a7836 */ /* 0x000fc40000000000 */
[C---:B------:R-:W-:Y:S01]  /*0b40*/  IMAD R52, R6.reuse, R3, R11 ;  /* 0x0000000306347224 */ /* 0x040fe200078e020b */
[----:B------:R-:W-:Y:S01]  /*0b50*/  IABS R11, R16 ;  /* 0x00000010000b7213 */ /* 0x000fe20000000000 */
[----:B------:R-:W-:Y:S02]  /*0b60*/  IMAD.MOV R2, RZ, RZ, -R2 ;  /* 0x000000ffff027224 */ /* 0x000fe400078e0a02 */
[----:B------:R-:W-:Y:S01]  /*0b70*/  IMAD R50, R6, R4, R13 ;  /* 0x0000000406327224 */ /* 0x000fe200078e020d */
[----:B------:R-:W-:Y:S01]  /*0b80*/  IABS R13, R14 ;  /* 0x0000000e000d7213 */ /* 0x000fe20000000000 */
[----:B------:R-:W-:Y:S02]  /*0b90*/  VIADD R18, R64, 0x4 ;  /* 0x0000000440127836 */ /* 0x000fe40000000000 */
[C---:B------:R-:W-:Y:S01]  /*0ba0*/  IMAD R48, R6.reuse, R5, R15 ;  /* 0x0000000506307224 */ /* 0x040fe200078e020f */
[----:B------:R-:W-:Y:S01]  /*0bb0*/  IABS R15, R12 ;  /* 0x0000000c000f7213 */ /* 0x000fe20000000000 */
[C---:B------:R-:W-:Y:S01]  /*0bc0*/  IMAD R54, R6.reuse, R8, R17 ;  /* 0x0000000806367224 */ /* 0x040fe200078e0211 */
[----:B------:R-:W-:Y:S01]  /*0bd0*/  IABS R17, R10 ;  /* 0x0000000a00117213 */ /* 0x000fe20000000000 */
[----:B------:R-:W-:Y:S01]  /*0be0*/  IMAD R56, R6, R2, R9 ;  /* 0x0000000206387224 */ /* 0x000fe200078e0209 */
[----:B------:R-:W-:Y:S01]  /*0bf0*/  IABS R9, R18 ;  /* 0x0000001200097213 */ /* 0x000fe20000000000 */
[C---:B------:R-:W-:Y:S01]  /*0c00*/  IMAD.HI.U32 R3, R0.reuse, R11, RZ ;  /* 0x0000000b00037227 */ /* 0x040fe200078e00ff */
[----:B------:R-:W-:Y:S03]  /*0c10*/  STL [R1+0x4380], R18 ;  /* 0x0043801201007387 */ /* 0x000fe60000100800 */
[C---:B------:R-:W-:Y:S01]  /*0c20*/  IMAD.HI.U32 R4, R0.reuse, R13, RZ ;  /* 0x0000000d00047227 */ /* 0x040fe200078e00ff */
[----:B------:R1:W-:Y:S03]  /*0c30*/  STL [R1+0x437c], R16 ;  /* 0x00437c1001007387 */ /* 0x0003e60000100800 */
[C---:B------:R-:W-:Y:S01]  /*0c40*/  IMAD.HI.U32 R5, R0.reuse, R15, RZ ;  /* 0x0000000f00057227 */ /* 0x040fe200078e00ff */
[----:B------:R2:W-:Y:S03]  /*0c50*/  STL [R1+0x4378], R14 ;  /* 0x0043780e01007387 */ /* 0x0005e60000100800 */
[----:B------:R-:W-:Y:S01]  /*0c60*/  IMAD.HI.U32 R8, R0, R17, RZ ;  /* 0x0000001100087227 */ /* 0x000fe200078e00ff */
[----:B------:R3:W-:Y:S03]  /*0c70*/  STL [R1+0x4374], R12 ;  /* 0x0043740c01007387 */ /* 0x0007e60000100800 */
[----:B------:R-:W-:Y:S01]  /*0c80*/  IMAD.MOV R3, RZ, RZ, -R3 ;  /* 0x000000ffff037224 */ /* 0x000fe200078e0a03 */
[----:B------:R4:W-:Y:S01]  /*0c90*/  STL [R1+0x4370], R10 ;  /* 0x0043700a01007387 */ /* 0x0009e20000100800 */
[----:B-1----:R-:W-:-:S02]  /*0ca0*/  VIADD R16, R64, 0xa ;  /* 0x0000000a40107836 */ /* 0x002fc40000000000 */
[----:B------:R-:W-:-:S04]  /*0cb0*/  IMAD.HI.U32 R2, R0, R9, RZ ;  /* 0x0000000900027227 */ /* 0x000fc800078e00ff */
[----:B------:R-:W-:Y:S02]  /*0cc0*/  IMAD.MOV R4, RZ, RZ, -R4 ;  /* 0x000000ffff047224 */ /* 0x000fe400078e0a04 */
[C---:B--2---:R-:W-:Y:S02]  /*0cd0*/  VIADD R14, R64.reuse, 0xb ;  /* 0x0000000b400e7836 */ /* 0x044fe40000000000 */
[----:B------:R-:W-:Y:S02]  /*0ce0*/  IMAD.MOV R5, RZ, RZ, -R5 ;  /* 0x000000ffff057224 */ /* 0x000fe400078e0a05 */
[C---:B---3--:R-:W-:Y:S02]  /*0cf0*/  VIADD R12, R64.reuse, 0xc ;  /* 0x0000000c400c7836 */ /* 0x048fe40000000000 */
[----:B------:R-:W-:Y:S02]  /*0d00*/  IMAD.MOV R8, RZ, RZ, -R8 ;  /* 0x000000ffff087224 */ /* 0x000fe400078e0a08 */
[----:B----4-:R-:W-:-:S02]  /*0d10*/  VIADD R10, R64, 0xd ;  /* 0x0000000d400a7836 */ /* 0x010fc40000000000 */
        /* <DEDUP_REMOVED lines=43> */
[----:B------:R1:W-:Y:S03]  /*0fd0*/  STL [R1+0x4358], R18 ;  /* 0x0043581201007387 */ /* 0x0003e60000100800 */
        /* <DEDUP_REMOVED lines=9> */
[----:B------:R-:W-:-:S03]  /*1070*/  IMAD.HI.U32 R2, R0, R9, RZ ;  /* 0x0000000900027227 */ /* 0x000fc600078e00ff */
[----:B------:R-:W-:Y:S01]  /*1080*/  STL [R1+0x4340], R18 ;  /* 0x0043401201007387 */ /* 0x000fe20000100800 */
[----:B------:R-:W-:Y:S02]  /*1090*/  IMAD.MOV R4, RZ, RZ, -R4 ;  /* 0x000000ffff047224 */ /* 0x000fe400078e0a04 */
[C---:B--2---:R-:W-:Y:S02]  /*10a0*/  VIADD R16, R64.reuse, 0x14 ;  /* 0x0000001440107836 */ /* 0x044fe40000000000 */
[----:B------:R-:W-:Y:S02]  /*10b0*/  IMAD.MOV R5, RZ, RZ, -R5 ;  /* 0x000000ffff057224 */ /* 0x000fe400078e0a05 */
[C---:B---3--:R-:W-:Y:S01]  /*10c0*/  VIADD R14, R64.reuse, 0x15 ;  /* 0x00000015400e7836 */ /* 0x048fe20000000000 */
[----:B------:R-:W-:Y:S01]  /*10d0*/  STL [R1+0x433c], R16 ;  /* 0x00433c1001007387 */ /* 0x000fe20000100800 */
[----:B------:R-:W-:Y:S02]  /*10e0*/  IMAD.MOV R8, RZ, RZ, -R8 ;  /* 0x000000ffff087224 */ /* 0x000fe400078e0a08 */
[C---:B----4-:R-:W-:Y:S01]  /*10f0*/  VIADD R12, R64.reuse, 0x16 ;  /* 0x00000016400c7836 */ /* 0x050fe20000000000 */
[----:B------:R-:W-:Y:S01]  /*1100*/  STL [R1+0x4338], R14 ;  /* 0x0043380e01007387 */ /* 0x000fe20000100800 */
[----:B-----5:R-:W-:-:S02]  /*1110*/  VIADD R10, R64, 0x17 ;  /* 0x00000017400a7836 */ /* 0x020fc40000000000 */
[C---:B------:R-:W-:Y:S01]  /*1120*/  IMAD R24, R6.reuse, R3, R11 ;  /* 0x0000000306187224 */ /* 0x040fe200078e020b */
[----:B------:R-:W-:Y:S01]  /*1130*/  IABS R11, R18 ;  /* 0x00000012000b7213 */ /* 0x000fe20000000000 */
[----:B------:R-:W-:Y:S01]  /*1140*/  IMAD.MOV R2, RZ, RZ, -R2 ;  /* 0x000000ffff027224 */ /* 0x000fe200078e0a02 */
[----:B------:R-:W-:Y:S01]  /*1150*/  IABS R19, R10 ;  /* 0x0000000a00137213 */ /* 0x000fe20000000000 */
[C---:B------:R-:W-:Y:S01]  /*1160*/  IMAD R22, R6.reuse, R4, R13 ;  /* 0x0000000406167224 */ /* 0x040fe200078e020d */
[----:B------:R-:W-:Y:S01]  /*1170*/  IABS R13, R16 ;  /* 0x00000010000d7213 */ /* 0x000fe20000000000 */
[C---:B------:R-:W-:Y:S01]  /*1180*/  IMAD R20, R6.reuse, R5, R15 ;  /* 0x0000000506147224 */ /* 0x040fe200078e020f */
[----:B------:R-:W-:Y:S01]  /*1190*/  IABS R15, R14 ;  /* 0x0000000e000f7213 */ /* 0x000fe20000000000 */
[C---:B------:R-:W-:Y:S01]  /*11a0*/  IMAD R8, R6.reuse, R8, R17 ;  /* 0x0000000806087224 */ /* 0x040fe200078e0211 */
[----:B------:R-:W-:Y:S01]  /*11b0*/  IABS R17, R12 ;  /* 0x0000000c00117213 */ /* 0x000fe20000000000 */
[----:B------:R-:W-:Y:S01]  /*11c0*/  IMAD R26, R6, R2, R9 ;  /* 0x00000002061a7224 */ /* 0x000fe200078e0209 */
[----:B------:R-:W-:Y:S01]  /*11d0*/  STL [R1+0x4334], R12 ;  /* 0x0043340c01007387 */ /* 0x000fe20000100800 */
[----:B------:R-:W-:-:S03]  /*11e0*/  IMAD.HI.U32 R2, R0, R11, RZ ;  /* 0x0000000b00027227 */ /* 0x000fc600078e00ff */
[----:B------:R1:W-:Y:S01]  /*11f0*/  STL [R1+0x4330], R10 ;  /* 0x0043300a01007387 */ /* 0x0003e20000100800 */
[----:B------:R-:W-:-:S04]  /*1200*/  IMAD.HI.U32 R3, R0, R13, RZ ;  /* 0x0000000d00037227 */ /* 0x000fc800078e00ff */
[----:B------:R-:W-:-:S04]  /*1210*/  IMAD.HI.U32 R4, R0, R15, RZ ;  /* 0x0000000f00047227 */ /* 0x000fc800078e00ff */
[----:B------:R-:W-:-:S04]  /*1220*/  IMAD.HI.U32 R5, R0, R17, RZ ;  /* 0x0000001100057227 */ /* 0x000fc800078e00ff */
[----:B------:R-:W-:-:S04]  /*1230*/  IMAD.HI.U32 R9, R0, R19, RZ ;  /* 0x0000001300097227 */ /* 0x000fc800078e00ff */
[----:B------:R-:W-:Y:S02]  /*1240*/  IMAD.MOV R2, RZ, RZ, -R2 ;  /* 0x000000ffff027224 */ /* 0x000fe400078e0a02 */
[C---:B------:R-:W-:Y:S02]  /*1250*/  VIADD R29, R64.reuse, 0x18 ;  /* 0x00000018401d7836 */ /* 0x040fe40000000000 */
[----:B------:R-:W-:Y:S02]  /*1260*/  IMAD.MOV R3, RZ, RZ, -R3 ;  /* 0x000000ffff037224 */ /* 0x000fe400078e0a03 */
[C---:B------:R-:W-:Y:S01]  /*1270*/  VIADD R27, R64.reuse, 0x19 ;  /* 0x00000019401b7836 */ /* 0x040fe20000000000 */
[----:B------:R-:W-:Y:S01]  /*1280*/  STL [R1+0x432c], R29 ;  /* 0x00432c1d01007387 */ /* 0x000fe20000100800 */
[----:B------:R-:W-:Y:S02]  /*1290*/  IMAD.MOV R4, RZ, RZ, -R4 ;  /* 0x000000ffff047224 */ /* 0x000fe400078e0a04 */
[----:B------:R-:W-:Y:S01]  /*12a0*/  VIADD R25, R64, 0x1a ;  /* 0x0000001a40197836 */ /* 0x000fe20000000000 */
[----:B------:R-:W-:Y:S01]  /*12b0*/  STL [R1+0x4328], R27 ;  /* 0x0043281b01007387 */ /* 0x000fe20000100800 */
[----:B------:R-:W-:-:S02]  /*12c0*/  IMAD.MOV R5, RZ, RZ, -R5 ;  /* 0x000000ffff057224 */ /* 0x000fc400078e0a05 */
[----:B------:R-:W-:Y:S01]  /*12d0*/  IMAD.MOV R9, RZ, RZ, -R9 ;  /* 0x000000ffff097224 */ /* 0x000fe200078e0a09 */
[----:B------:R-:W-:Y:S01]  /*12e0*/  STL [R1+0x4324], R25 ;  /* 0x0043241901007387 */ /* 0x000fe20000100800 */
[C---:B------:R-:W-:Y:S02]  /*12f0*/  VIADD R23, R64.reuse, 0x1b ;  /* 0x0000001b40177836 */ /* 0x040fe40000000000 */
[----:B------:R-:W-:Y:S02]  /*1300*/  VIADD R21, R64, 0x1c ;  /* 0x0000001c40157836 */ /* 0x000fe40000000000 */
[C---:B-1----:R-:W-:Y:S01]  /*1310*/  IMAD R10, R6.reuse, R2, R11 ;  /* 0x00000002060a7224 */ /* 0x042fe200078e020b */
        /* <DEDUP_REMOVED lines=13> */
[----:B------:R-:W-:-:S04]  /*13f0*/  IMAD.HI.U32 R4, R0, R15, RZ ;  /* 0x0000000f00047227 */ /* 0x000fc800078e00ff */
[----:B------:R-:W-:-:S04]  /*1400*/  IMAD.HI.U32 R5, R0, R17, RZ ;  /* 0x0000001100057227 */ /* 0x000fc800078e00ff */
[----:B------:R-:W-:-:S04]  /*1410*/  IMAD.HI.U32 R9, R0, R19, RZ ;  /* 0x0000001300097227 */ /* 0x000fc800078e00ff */
[----:B------:R-:W-:Y:S02]  /*1420*/  IMAD.MOV R2, RZ, RZ, -R2 ;  /* 0x000000ffff027224 */ /* 0x000fe400078e0a02 */
[----:B------:R-:W-:Y:S02]  /*1430*/  IMAD.MOV R3, RZ, RZ, -R3 ;  /* 0x000000ffff037224 */ /* 0x000fe400078e0a03 */
[----:B------:R-:W-:Y:S02]  /*1440*/  IMAD.MOV R4, RZ, RZ, -R4 ;  /* 0x000000ffff047224 */ /* 0x000fe400078e0a04 */
[C---:B------:R-:W-:Y:S02]  /*1450*/  VIADD R31, R64.reuse, 0x1d ;  /* 0x0000001d401f7836 */ /* 0x040fe40000000000 */
[----:B------:R-:W-:Y:S02]  /*1460*/  IMAD.MOV R5, RZ, RZ, -R5 ;  /* 0x000000ffff057224 */ /* 0x000fe400078e0a05 */
[----:B-1----:R-:W-:Y:S01]  /*1470*/  IMAD.MOV R21, RZ, RZ, -R9 ;  /* 0x000000ffff157224 */ /* 0x002fe200078e0a09 */
[----:B------:R-:W-:Y:S01]  /*1480*/  STL [R1+0x4318], R31 ;  /* 0x0043181f01007387 */ /* 0x000fe20000100800 */
[----:B------:R-:W-:-:S02]  /*1490*/  VIADD R23, R64, 0x1e ;  /* 0x0000001e40177836 */ /* 0x000fc40000000000 */
[----:B------:R-:W-:Y:S02]  /*14a0*/  IMAD R9, R6, R2, R11 ;  /* 0x0000000206097224 */ /* 0x000fe400078e020b */
[----:B------:R-:W-:Y:S01]  /*14b0*/  VIADD R25, R64, 0x1f ;  /* 0x0000001f40197836 */ /* 0x000fe20000000000 */
[----:B------:R1:W-:Y:S01]  /*14c0*/  STL [R1+0x4314], R23 ;  /* 0x0043141701007387 */ /* 0x0003e20000100800 */
[----:B------:R-:W-:Y:S02]  /*14d0*/  IMAD R11, R6, R3, R13 ;  /* 0x00000003060b7224 */ /* 0x000fe400078e020d */
[----:B------:R-:W-:Y:S01]  /*14e0*/  VIADD R27, R64, 0x20 ;  /* 0x00000020401b7836 */ /* 0x000fe20000000000 */
[----:B------:R2:W-:Y:S01]  /*14f0*/  STL [R1+0x4310], R25 ;  /* 0x0043101901007387 */ /* 0x0005e20000100800 */
[----:B------:R-:W-:Y:S02]  /*1500*/  IMAD R13, R6, R4, R15 ;  /* 0x00000004060d7224 */ /* 0x000fe400078e020f */
[----:B------:R-:W-:Y:S01]  /*1510*/  VIADD R29, R64, 0x21 ;  /* 0x00000021401d7836 */ /* 0x000fe20000000000 */
[----:B------:R3:W-:Y:S01]  /*1520*/  STL [R1+0x430c], R27 ;  /* 0x00430c1b01007387 */ /* 0x0007e20000100800 */
[C---:B------:R-:W-:Y:S01]  /*1530*/  IMAD R15, R6.reuse, R5, R17 ;  /* 0x00000005060f7224 */ /* 0x040fe200078e0211 */
[----:B-1----:R-:W-:Y:S01]  /*1540*/  IABS R23, R23 ;  /* 0x0000001700177213 */ /* 0x002fe20000000000 */
[----:B------:R-:W-:Y:S01]  /*1550*/  IMAD R17, R6, R21, R19 ;  /* 0x0000001506117224 */ /* 0x000fe200078e0213 */
[----:B------:R-:W-:Y:S01]  /*1560*/  IABS R21, R31 ;  /* 0x0000001f00157213 */ /* 0x000fe20000000000 */
[----:B------:R1:W-:Y:S01]  /*1570*/  STL [R1+0x4308], R29 ;  /* 0x0043081d01007387 */ /* 0x0003e20000100800 */
[----:B--2---:R-:W-:Y:S01]  /*1580*/  IABS R25, R25 ;  /* 0x0000001900197213 */ /* 0x004fe20000000000 */
[----:B------:R-:W-:Y:S01]  /*1590*/  IMAD.HI.U32 R3, R0, R23, RZ ;  /* 0x0000001700037227 */ /* 0x000fe200078e00ff */
[----:B---3--:R-:W-:-:S03]  /*15a0*/  IABS R27, R27 ;  /* 0x0000001b001b7213 */ /* 0x008fc60000000000 */
[----:B------:R-:W-:Y:S01]  /*15b0*/  IMAD.HI.U32 R2, R0, R21, RZ ;  /* 0x0000001500027227 */ /* 0x000fe200078e00ff */
[----:B-1----:R-:W-:-:S03]  /*15c0*/  IABS R29, R29 ;  /* 0x0000001d001d7213 */ /* 0x002fc60000000000 */
        /* <DEDUP_REMOVED lines=8> */
[----:B------:R-:W-:Y:S01]  /*1650*/  IMAD.MOV R31, RZ, RZ, -R19 ;  /* 0x000000ffff1f7224 */ /* 0x000fe200078e0a13 */
        /* <DEDUP_REMOVED lines=57> */
[----:B------:R-:W-:Y:S02]  /*19f0*/  IMAD.MOV R5, RZ, RZ, -R5 ;  /* 0x000000ffff057224 */ /* 0x000fe400078e0a05 */
[----:B------:R-:W-:Y:S02]  /*1a00*/  IMAD.MOV R51, RZ, RZ, -R39 ;  /* 0x000000ffff337224 */ /* 0x000fe400078e0a27 */
[----:B------:R-:W-:-:S02]  /*1a10*/  IMAD R39, R6, R2, R41 ;  /* 0x0000000206277224 */ /* 0x000fc400078e0229 */
[----:B------:R-:W-:Y:S02]  /*1a20*/  VIADD R53, R64, 0x2c ;  /* 0x0000002c40357836 */ /* 0x000fe40000000000 */
[----:B------:R-:W-:Y:S02]  /*1a30*/  IMAD R41, R6, R3, R43 ;  /* 0x0000000306297224 */ /* 0x000fe400078e022b */
[----:B------:R-:W-:Y:S01]  /*1a40*/  VIADD R102, R64, 0x2d ;  /* 0x0000002d40667836 */ /* 0x000fe20000000000 */
[----:B------:R1:W-:Y:S01]  /*1a50*/  STL [R1+0x42dc], R53 ;  /* 0x0042dc3501007387 */ /* 0x0003e20000100800 */
[----:B------:R-:W-:Y:S02]  /*1a60*/  IMAD R43, R6, R4, R45 ;  /* 0x00000004062b7224 */ /* 0x000fe400078e022d */
[----:B------:R-:W-:Y:S01]  /*1a70*/  VIADD R70, R64, 0x2e ;  /* 0x0000002e40467836 */ /* 0x000fe20000000000 */
[----:B------:R-:W-:Y:S01]  /*1a80*/  STL [R1+0x42d8], R102 ;  /* 0x0042d86601007387 */ /* 0x000fe20000100800 */
[----:B------:R-:W-:-:S02]  /*1a90*/  IMAD R45, R6, R5, R47 ;  /* 0x00000005062d7224 */ /* 0x000fc400078e022f */
[C---:B------:R-:W-:Y:S01]  /*1aa0*/  VIADD R251, R64.reuse, 0x2f ;  /* 0x0000002f40fb7836 */ /* 0x040fe20000000000 */
[----:B------:R-:W-:Y:S01]  /*1ab0*/  IABS R55, R70 ;  /* 0x0000004600377213 */ /* 0x000fe20000000000 */
[----:B------:R-:W-:Y:S01]  /*1ac0*/  VIADD R250, R64, 0x30 ;  /* 0x0000003040fa7836 */ /* 0x000fe20000000000 */
[----:B------:R-:W-:Y:S01]  /*1ad0*/  STL [R1+0x42d4], R70 ;  /* 0x0042d44601007387 */ /* 0x000fe20000100800 */
[----:B------:R-:W-:Y:S01]  /*1ae0*/  IMAD R47, R6, R51, R49 ;  /* 0x00000033062f7224 */ /* 0x000fe200078e0231 */
[----:B------:R-:W-:Y:S01]  /*1af0*/  IABS R51, R53 ;  /* 0x0000003500337213 */ /* 0x000fe20000000000 */
[C---:B------:R-:W-:Y:S01]  /*1b00*/  VIADD R249, R64.reuse, 0x31 ;  /* 0x0000003140f97836 */ /* 0x040fe20000000000 */
[----:B-1----:R-:W-:Y:S01]  /*1b10*/  IABS R53, R102 ;  /* 0x0000006600357213 */ /* 0x002fe20000000000 */
[----:B------:R-:W-:Y:S01]  /*1b20*/  VIADD R248, R64, 0x32 ;  /* 0x0000003240f87836 */ /* 0x000fe20000000000 */
[----:B------:R-:W-:Y:S01]  /*1b30*/  IABS R57, R251 ;  /* 0x000000fb00397213 */ /* 0x000fe20000000000 */
[C---:B------:R-:W-:Y:S01]  /*1b40*/  IMAD.HI.U32 R2, R0.reuse, R51, RZ ;  /* 0x0000003300027227 */ /* 0x040fe200078e00ff */
[----:B------:R-:W-:Y:S01]  /*1b50*/  IABS R59, R250 ;  /* 0x000000fa003b7213 */ /* 0x000fe20000000000 */
[----:B------:R-:W-:Y:S01]  /*1b60*/  STL [R1+0x44a0], R102 ;  /* 0x0044a06601007387 */ /* 0x000fe20000100800 */
[----:B------:R-:W-:Y:S01]  /*1b70*/  IABS R61, R249 ;  /* 0x000000f9003d7213 */ /* 0x000fe20000000000 */
[C---:B------:R-:W-:Y:S01]  /*1b80*/  IMAD.HI.U32 R3, R0.reuse, R53, RZ ;  /* 0x0000003500037227 */ /* 0x040fe200078e00ff */
[----:B------:R-:W-:Y:S01]  /*1b90*/  IABS R63, R248 ;  /* 0x000000f8003f7213 */ /* 0x000fe20000000000 */
[----:B------:R-:W-:Y:S02]  /*1ba0*/  STL [R1+0x42d0], R251 ;  /* 0x0042d0fb01007387 */ /* 0x000fe40000100800 */
[----:B------:R-:W-:-:S02]  /*1bb0*/  IMAD.HI.U32 R4, R0, R55, RZ ;  /* 0x0000003700047227 */ /* 0x000fc400078e00ff */
[----:B------:R1:W-:Y:S02]  /*1bc0*/  STL [R1+0x44a4], R70 ;  /* 0x0044a44601007387 */ /* 0x0003e40000100800 */
[----:B------:R-:W-:Y:S02]  /*1bd0*/  VIADD R247, R64, 0x33 ;  /* 0x0000003340f77836 */ /* 0x000fe40000000000 */
[C---:B------:R-:W-:Y:S01]  /*1be0*/  IMAD.HI.U32 R5, R0.reuse, R57, RZ ;  /* 0x0000003900057227 */ /* 0x040fe200078e00ff */
[----:B------:R-:W-:Y:S02]  /*1bf0*/  STL [R1+0x42cc], R250 ;  /* 0x0042ccfa01007387 */ /* 0x000fe40000100800 */
[----:B------:R-:W-:Y:S01]  /*1c00*/  IABS R65, R247 ;  /* 0x000000f700417213 */ /* 0x000fe20000000000 */
[----:B------:R-:W-:Y:S01]  /*1c10*/  IMAD.HI.U32 R49, R0, R59, RZ ;  /* 0x0000003b00317227 */ /* 0x000fe200078e00ff */
[----:B------:R-:W-:Y:S03]  /*1c20*/  STL [R1+0x42c8], R249 ;  /* 0x0042c8f901007387 */ /* 0x000fe60000100800 */
[C---:B------:R-:W-:Y:S01]  /*1c30*/  VIADD R246, R64.reuse, 0x34 ;  /* 0x0000003440f67836 */ /* 0x040fe20000000000 */
[----:B------:R-:W-:Y:S01]  /*1c40*/  STL [R1+0x42c4], R248 ;  /* 0x0042c4f801007387 */ /* 0x000fe20000100800 */
[----:B------:R-:W-:-:S02]  /*1c50*/  VIADD R245, R64, 0x35 ;  /* 0x0000003540f57836 */ /* 0x000fc40000000000 */
[----:B------:R-:W-:Y:S01]  /*1c60*/  IMAD.MOV R2, RZ, RZ, -R2 ;  /* 0x000000ffff027224 */ /* 0x000fe200078e0a02 */
[----:B------:R-:W-:Y:S01]  /*1c70*/  IABS R67, R246 ;  /* 0x000000f600437213 */ /* 0x000fe20000000000 */
[----:B------:R-:W-:Y:S01]  /*1c80*/  IMAD.MOV R3, RZ, RZ, -R3 ;  /* 0x000000ffff037224 */ /* 0x000fe200078e0a03 */
[----:B------:R-:W-:Y:S01]  /*1c90*/  IABS R69, R245 ;  /* 0x000000f500457213 */ /* 0x000fe20000000000 */
[----:B------:R-:W-:Y:S01]  /*1ca0*/  IMAD.MOV R4, RZ, RZ, -R4 ;  /* 0x000000ffff047224 */ /* 0x000fe200078e0a04 */
[----:B------:R-:W-:Y:S01]  /*1cb0*/  STL [R1+0x42c0], R247 ;  /* 0x0042c0f701007387 */ /* 0x000fe20000100800 */
[----:B------:R-:W-:Y:S02]  /*1cc0*/  IMAD.MOV R5, RZ, RZ, -R5 ;  /* 0x000000ffff057224 */ /* 0x000fe400078e0a05 */
[----:B------:R-:W-:Y:S01]  /*1cd0*/  IMAD.MOV R60, RZ, RZ, -R49 ;  /* 0x000000ffff3c7224 */ /* 0x000fe200078e0a31 */
[----:B------:R-:W-:Y:S01]  /*1ce0*/  STL [R1+0x42bc], R246 ;  /* 0x0042bcf601007387 */ /* 0x000fe20000100800 */
[----:B------:R-:W-:-:S02]  /*1cf0*/  IMAD R49, R6, R2, R51 ;  /* 0x0000000206317224 */ /* 0x000fc400078e0233 */
[C---:B------:R-:W-:Y:S01]  /*1d00*/  IMAD R51, R6.reuse, R3, R53 ;  /* 0x0000000306337224 */ /* 0x040fe200078e0235 */
[----:B------:R2:W-:Y:S01]  /*1d10*/  STL [R1+0x42b8], R245 ;  /* 0x0042b8f501007387 */ /* 0x0005e20000100800 */
[----:B------:R-:W-:Y:S02]  /*1d20*/  IMAD R53, R6, R4, R55 ;  /* 0x0000000406357224 */ /* 0x000fe400078e0237 */
[----:B------:R-:W-:-:S04]  /*1d30*/  IMAD.HI.U32 R2, R0, R61, RZ ;  /* 0x0000003d00027227 */ /* 0x000fc800078e00ff */
[----:B------:R-:W-:Y:S02]  /*1d40*/  IMAD R55, R6, R5, R57 ;  /* 0x0000000506377224 */ /* 0x000fe400078e0239 */
[----:B------:R-:W-:-:S04]  /*1d50*/  IMAD.HI.U32 R3, R0, R63, RZ ;  /* 0x0000003f00037227 */ /* 0x000fc800078e00ff */
[----:B------:R-:W-:Y:S02]  /*1d60*/  VIADD R242, R64, 0x38 ;  /* 0x0000003840f27836 */ /* 0x000fe40000000000 */
[----:B------:R-:W-:Y:S02]  /*1d70*/  IMAD R57, R6, R60, R59 ;  /* 0x0000003c06397224 */ /* 0x000fe400078e023b */
[----:B------:R-:W-:Y:S01]  /*1d80*/  IMAD.HI.U32 R4, R0, R65, RZ ;  /* 0x0000004100047227 */ /* 0x000fe200078e00ff */
[----:B------:R-:W-:-:S03]  /*1d90*/  IABS R73, R242 ;  /* 0x000000f200497213 */ /* 0x000fc60000000000 */
[----:B------:R-:W-:Y:S02]  /*1da0*/  VIADD R241, R64, 0x39 ;  /* 0x0000003940f17836 */ /* 0x000fe40000000000 */
[----:B------:R-:W-:-:S03]  /*1db0*/  IMAD.HI.U32 R5, R0, R67, RZ ;  /* 0x0000004300057227 */ /* 0x000fc600078e00ff */
[----:B------:R-:W-:Y:S01]  /*1dc0*/  IABS R75, R241 ;  /* 0x000000f1004b7213 */ /* 0x000fe20000000000 */
[----:B------:R-:W-:-:S04]  /*1dd0*/  IMAD.HI.U32 R59, R0, R69, RZ ;  /* 0x00000045003b7227 */ /* 0x000fc800078e00ff */
[----:B------:R-:W-:Y:S02]  /*1de0*/  IMAD.MOV R2, RZ, RZ, -R2 ;  /* 0x000000ffff027224 */ /* 0x000fe400078e0a02 */
[----:B------:R-:W-:Y:S02]  /*1df0*/  IMAD.MOV R3, RZ, RZ, -R3 ;  /* 0x000000ffff037224 */ /* 0x000fe400078e0a03 */
[----:B------:R-:W-:Y:S02]  /*1e00*/  IMAD.MOV R4, RZ, RZ, -R4 ;  /* 0x000000ffff047224 */ /* 0x000fe400078e0a04 */
[----:B------:R-:W-:Y:S02]  /*1e10*/  IMAD.MOV R5, RZ, RZ, -R5 ;  /* 0x000000ffff057224 */ /* 0x000fe400078e0a05 */
[----:B------:R-:W-:Y:S02]  /*1e20*/  IMAD.MOV R60, RZ, RZ, -R59 ;  /* 0x000000ffff3c7224 */ /* 0x000fe400078e0a3b */
[----:B------:R-:W-:-:S02]  /*1e30*/  VIADD R243, R64, 0x37 ;  /* 0x0000003740f37836 */ /* 0x000fc40000000000 */
[C---:B------:R-:W-:Y:S02]  /*1e40*/  IMAD R59, R6.reuse, R2, R61 ;  /* 0x00000002063b7224 */ /* 0x040fe400078e023d */
[C---:B------:R-:W-:Y:S01]  /*1e50*/  IMAD R61, R6.reuse, R3, R63 ;  /* 0x00000003063d7224 */ /* 0x040fe200078e023f */
[----:B------:R-:W-:Y:S01]  /*1e60*/  IABS R71, R243 ;  /* 0x000000f300477213 */ /* 0x000fe20000000000 */
[----:B------:R-:W-:Y:S02]  /*1e70*/  IMAD R63, R6, R4, R65 ;  /* 0x00000004063f7224 */ /* 0x000fe400078e0241 */
[----:B------:R-:W-:Y:S02]  /*1e80*/  VIADD R234, R64, 0x3d ;  /* 0x0000003d40ea7836 */ /* 0x000fe40000000000 */
[----:B------:R-:W-:Y:S02]  /*1e90*/  IMAD R65, R6, R5, R67 ;  /* 0x0000000506417224 */ /* 0x000fe400078e0243 */
[----:B------:R-:W-:Y:S01]  /*1ea0*/  IMAD.HI.U32 R4, R0, R73, RZ ;  /* 0x0000004900047227 */ /* 0x000fe200078e00ff */
[----:B------:R-:W-:-:S03]  /*1eb0*/  IABS R83, R234 ;  /* 0x000000ea00537213 */ /* 0x000fc60000000000 */
[----:B------:R-:W-:Y:S02]  /*1ec0*/  VIADD R230, R64, 0x3e ;  /* 0x0000003e40e67836 */ /* 0x000fe40000000000 */
[----:B------:R-:W-:-:S03]  /*1ed0*/  IMAD.HI.U32 R5, R0, R75, RZ ;  /* 0x0000004b00057227 */ /* 0x000fc600078e00ff */
[----:B------:R-:W-:Y:S01]  /*1ee0*/  IABS R85, R230 ;  /* 0x000000e600557213 */ /* 0x000fe20000000000 */
[----:B------:R-:W-:Y:S02]  /*1ef0*/  IMAD.MOV R4, RZ, RZ, -R4 ;  /* 0x000000ffff047224 */ /* 0x000fe400078e0a04 */
[----:B------:R-:W-:Y:S02]  /*1f00*/  IMAD.MOV R5, RZ, RZ, -R5 ;  /* 0x000000ffff057224 */ /* 0x000fe400078e0a05 */
[----:B------:R-:W-:Y:S02]  /*1f10*/  VIADD R236, R64, 0x3c ;  /* 0x0000003c40ec7836 */ /* 0x000fe40000000000 */
[----:B------:R-:W-:-:S03]  /*1f20*/  IMAD.HI.U32 R3, R0, R71, RZ ;  /* 0x0000004700037227 */ /* 0x000fc600078e00ff */
[----:B------:R-:W-:Y:S01]  /*1f30*/  IABS R81, R236 ;  /* 0x000000ec00517213 */ /* 0x000fe20000000000 */
[----:B------:R-:W-:Y:S02]  /*1f40*/  IMAD R73, R6, R4, R73 ;  /* 0x0000000406497224 */ /* 0x000fe400078e0249 */
[----:B------:R-:W-:Y:S02]  /*1f50*/  VIADD R222, R64, 0x42 ;  /* 0x0000004240de7836 */ /* 0x000fe40000000000 */
[----:B------:R-:W-:Y:S02]  /*1f60*/  IMAD R75, R6, R5, R75 ;  /* 0x00000005064b7224 */ /* 0x000fe400078e024b */
[----:B------:R-:W-:Y:S01]  /*1f70*/  IMAD.HI.U32 R4, R0, R83, RZ ;  /* 0x0000005300047227 */ /* 0x000fe200078e00ff */
[----:B------:R-:W-:-:S03]  /*1f80*/  IABS R93, R222 ;  /* 0x000000de005d7213 */ /* 0x000fc60000000000 */
[----:B------:R-:W-:Y:S02]  /*1f90*/  VIADD R221, R64, 0x43 ;  /* 0x0000004340dd7836 */ /* 0x000fe40000000000 */
[----:B------:R-:W-:Y:S02]  /*1fa0*/  IMAD.MOV R3, RZ, RZ, -R3 ;  /* 0x000000ffff037224 */ /* 0x000fe400078e0a03 */
[----:B------:R-:W-:Y:S01]  /*1fb0*/  IMAD.HI.U32 R5, R0, R85, RZ ;  /* 0x0000005500057227 */ /* 0x000fe200078e00ff */
[----:B------:R-:W-:-:S03]  /*1fc0*/  IABS R95, R221 ;  /* 0x000000dd005f7213 */ /* 0x000fc60000000000 */
[----:B------:R-:W-:Y:S02]  /*1fd0*/  IMAD.MOV R4, RZ, RZ, -R4 ;  /* 0x000000ffff047224 */ /* 0x000fe400078e0a04 */
[----:B------:R-:W-:Y:S02]  /*1fe0*/  IMAD R71, R6, R3, R71 ;  /* 0x0000000306477224 */ /* 0x000fe400078e0247 */
        /* <DEDUP_REMOVED lines=58> */
[----:B------:R-:W-:Y:S02]  /*2390*/  VIADD R244, R64, 0x36 ;  /* 0x0000003640f47836 */ /* 0x000fe40000000000 */
[----:B------:R-:W-:Y:S02]  /*23a0*/  IMAD.MOV R4, RZ, RZ, -R4 ;  /* 0x000000ffff047224 */ /* 0x000fe400078e0a04 */
[----:B------:R-:W-:Y:S01]  /*23b0*/  IMAD R111, R6, R3, R111 ;  /* 0x00000003066f7224 */ /* 0x000fe200078e026f */
[----:B------:R-:W-:Y:S01]  /*23c0*/  STL [R1+0x42b4], R244 ;  /* 0x0042b4f401007387 */ /* 0x000fe20000100800 */
[----:B------:R-:W-:Y:S02]  /*23d0*/  IMAD.MOV R5, RZ, RZ, -R5 ;  /* 0x000000ffff057224 */ /* 0x000fe400078e0a05 */
[----:B------:R-:W-:Y:S01]  /*23e0*/  VIADD R182, R64, 0x55 ;  /* 0x0000005540b67836 */ /* 0x000fe20000000000 */
[----:B------:R-:W-:Y:S01]  /*23f0*/  STL [R1+0x42b0], R243 ;  /* 0x0042b0f301007387 */ /* 0x000fe20000100800 */
[----:B------:R-:W-:-:S03]  /*2400*/  IMAD.HI.U32 R3, R0, R121, RZ ;  /* 0x0000007900037227 */ /* 0x000fc600078e00ff */
[----:B------:R-:W-:Y:S01]  /*2410*/  IABS R131, R182 ;  /* 0x000000b600837213 */ /* 0x000fe20000000000 */
[----:B------:R-:W-:Y:S01]  /*2420*/  VIADD R240, R64, 0x3a ;  /* 0x0000003a40f07836 */ /* 0x000fe20000000000 */
[----:B------:R-:W-:Y:S01]  /*2430*/  STL [R1+0x42ac], R242 ;  /* 0x0042acf201007387 */ /* 0x000fe20000100800 */
[----:B------:R-:W-:Y:S02]  /*2440*/  IMAD R123, R6, R4, R123 ;  /* 0x00000004067b7224 */ /* 0x000fe400078e027b */
[C---:B------:R-:W-:Y:S01]  /*2450*/  VIADD R174, R64.reuse, 0x5b ;  /* 0x0000005b40ae7836 */ /* 0x040fe20000000000 */
[----:B------:R-:W-:Y:S01]  /*2460*/  STL [R1+0x42a8], R241 ;  /* 0x0042a8f101007387 */ /* 0x000fe20000100800 */
[----:B------:R-:W-:Y:S01]  /*2470*/  VIADD R238, R64, 0x3b ;  /* 0x0000003b40ee7836 */ /* 0x000fe20000000000 */
[----:B------:R-:W-:Y:S01]  /*2480*/  IABS R77, R240 ;  /* 0x000000f0004d7213 */ /* 0x000fe20000000000 */
[----:B------:R-:W-:Y:S01]  /*2490*/  IMAD R125, R6, R5, R125 ;  /* 0x00000005067d7224 */ /* 0x000fe200078e027d */
[----:B------:R-:W-:Y:S01]  /*24a0*/  STL [R1+0x42a4], R240 ;  /* 0x0042a4f001007387 */ /* 0x000fe20000100800 */
[----:B------:R-:W-:Y:S01]  /*24b0*/  IMAD.HI.U32 R4, R0, R133, RZ ;  /* 0x0000008500047227 */ /* 0x000fe200078e00ff */
[----:B------:R-:W-:-:S02]  /*24c0*/  IABS R143, R174 ;  /* 0x000000ae008f7213 */ /* 0x000fc40000000000 */
[----:B------:R-:W-:Y:S01]  /*24d0*/  STL [R1+0x42a0], R238 ;  /* 0x0042a0ee01007387 */ /* 0x000fe20000100800 */
[----:B------:R-:W-:Y:S01]  /*24e0*/  VIADD R172, R64, 0x5c ;  /* 0x0000005c40ac7836 */ /* 0x000fe20000000000 */
[----:B------:R-:W-:Y:S01]  /*24f0*/  IABS R79, R238 ;  /* 0x000000ee004f7213 */ /* 0x000fe20000000000 */
[----:B------:R-:W-:Y:S01]  /*2500*/  IMAD.MOV R3, RZ, RZ, -R3 ;  /* 0x000000ffff037224 */ /* 0x000fe200078e0a03 */
[----:B------:R-:W-:Y:S01]  /*2510*/  STL [R1+0x429c], R236 ;  /* 0x00429cec01007387 */ /* 0x000fe20000100800 */
[----:B------:R-:W-:Y:S01]  /*2520*/  IMAD.HI.U32 R5, R0, R135, RZ ;  /* 0x0000008700057227 */ /* 0x000fe200078e00ff */
[----:B------:R-:W-:Y:S02]  /*2530*/  IABS R145, R172 ;  /* 0x000000ac00917213 */ /* 0x000fe40000000000 */
[----:B------:R-:W-:Y:S01]  /*2540*/  STL [R1+0x4298], R234 ;  /* 0x004298ea01007387 */ /* 0x000fe20000100800 */
[C---:B------:R-:W-:Y:S02]  /*2550*/  VIADD R226, R64.reuse, 0x3f ;  /* 0x0000003f40e27836 */ /* 0x040fe40000000000 */
[----:B------:R-:W-:Y:S01]  /*2560*/  IMAD.MOV R4, RZ, RZ, -R4 ;  /* 0x000000ffff047224 */ /* 0x000fe200078e0a04 */
[----:B------:R-:W-:Y:S01]  /*2570*/  STL [R1+0x4294], R230 ;  /* 0x004294e601007387 */ /* 0x000fe20000100800 */
[----:B------:R-:W-:Y:S01]  /*2580*/  VIADD R224, R64, 0x40 ;  /* 0x0000004040e07836 */ /* 0x000fe20000000000 */
[----:B------:R-:W-:Y:S01]  /*2590*/  IABS R87, R226 ;  /* 0x000000e200577213 */ /* 0x000fe20000000000 */
[----:B------:R-:W-:Y:S01]  /*25a0*/  IMAD R121, R6, R3, R121 ;  /* 0x0000000306797224 */ /* 0x000fe200078e0279 */
[----:B------:R-:W-:Y:S01]  /*25b0*/  STL [R1+0x4290], R226 ;  /* 0x004290e201007387 */ /* 0x000fe20000100800 */
[----:B------:R-:W-:Y:S01]  /*25c0*/  IMAD.MOV R5, RZ, RZ, -R5 ;  /* 0x000000ffff057224 */ /* 0x000fe200078e0a05 */
[----:B------:R-:W-:Y:S01]  /*25d0*/  IABS R89, R224 ;  /* 0x000000e000597213 */ /* 0x000fe20000000000 */
[----:B------:R-:W-:Y:S01]  /*25e0*/  VIADD R176, R64, 0x5a ;  /* 0x0000005a40b07836 */ /* 0x000fe20000000000 */
[----:B------:R-:W-:Y:S01]  /*25f0*/  STL [R1+0x428c], R224 ;  /* 0x00428ce001007387 */ /* 0x000fe20000100800 */
[----:B------:R-:W-:-:S03]  /*2600*/  IMAD.HI.U32 R3, R0, R131, RZ ;  /* 0x0000008300037227 */ /* 0x000fc600078e00ff */
[----:B------:R-:W-:Y:S01]  /*2610*/  IABS R141, R176 ;  /* 0x000000b0008d7213 */ /* 0x000fe20000000000 */
[----:B------:R-:W-:Y:S01]  /*2620*/  IMAD R133, R6, R4, R133 ;  /* 0x0000000406857224 */ /* 0x000fe200078e0285 */
[----:B------:R-:W-:Y:S01]  /*2630*/  STL [R1+0x4288], R223 ;  /* 0x004288df01007387 */ /* 0x000fe20000100800 */
[C---:B------:R-:W-:Y:S02]  /*2640*/  VIADD R164, R64.reuse, 0x60 ;  /* 0x0000006040a47836 */ /* 0x040fe40000000000 */
[----:B------:R-:W-:Y:S01]  /*2650*/  VIADD R220, R64, 0x44 ;  /* 0x0000004440dc7836 */ /* 0x000fe20000000000 */
[----:B------:R-:W-:Y:S01]  /*2660*/  STL [R1+0x4284], R222 ;  /* 0x004284de01007387 */ /* 0x000fe20000100800 */
[----:B------:R-:W-:Y:S01]  /*2670*/  IMAD R135, R6, R5, R135 ;  /* 0x0000000506877224 */ /* 0x000fe200078e0287 */
[----:B------:R-:W-:Y:S01]  /*2680*/  IABS R153, R164 ;  /* 0x000000a400997213 */ /* 0x000fe20000000000 */
[----:B------:R-:W-:Y:S01]  /*2690*/  IMAD.HI.U32 R4, R0, R143, RZ ;  /* 0x0000008f00047227 */ /* 0x000fe200078e00ff */
[----:B------:R-:W-:Y:S01]  /*26a0*/  STL [R1+0x4280], R221 ;  /* 0x004280dd01007387 */ /* 0x000fe20000100800 */
[----:B------:R-:W-:-:S02]  /*26b0*/  IABS R97, R220 ;  /* 0x000000dc00617213 */ /* 0x000fc40000000000 */
[C---:B------:R-:W-:Y:S01]  /*26c0*/  VIADD R162, R64.reuse, 0x61 ;  /* 0x0000006140a27836 */ /* 0x040fe20000000000 */
[----:B------:R3:W-:Y:S01]  /*26d0*/  STL [R1+0x427c], R220 ;  /* 0x00427cdc01007387 */ /* 0x0007e20000100800 */
[----:B------:R-:W-:Y:S02]  /*26e0*/  VIADD R213, R64, 0x45 ;  /* 0x0000004540d57836 */ /* 0x000fe40000000000 */
[----:B------:R-:W-:Y:S01]  /*26f0*/  IMAD.MOV R3, RZ, RZ, -R3 ;  /* 0x000000ffff037224 */ /* 0x000fe200078e0a03 */
[----:B------:R-:W-:Y:S01]  /*2700*/  IABS R155, R162 ;  /* 0x000000a2009b7213 */ /* 0x000fe20000000000 */
[----:B------:R-:W-:Y:S01]  /*2710*/  IMAD.HI.U32 R5, R0, R145, RZ ;  /* 0x0000009100057227 */ /* 0x000fe200078e00ff */
[----:B------:R4:W-:Y:S01]  /*2720*/  STL [R1+0x4278], R213 ;  /* 0x004278d501007387 */ /* 0x0009e20000100800 */
[----:B------:R-:W-:Y:S02]  /*2730*/  IABS R99, R213 ;  /* 0x000000d500637213 */ /* 0x000fe40000000000 */
[----:B------:R-:W-:Y:S01]  /*2740*/  IMAD.MOV R4, RZ, RZ, -R4 ;  /* 0x000000ffff047224 */ /* 0x000fe200078e0a04 */
[----:B------:R5:W-:Y:S01]  /*2750*/  STL [R1+0x4274], R212 ;  /* 0x004274d401007387 */ /* 0x000be20000100800 */
[----:B------:R-:W-:-:S02]  /*2760*/  VIADD R206, R64, 0x49 ;  /* 0x0000004940ce7836 */ /* 0x000fc40000000000 */
[----:B------:R-:W-:Y:S01]  /*2770*/  IMAD R131, R6, R3, R131 ;  /* 0x0000000306837224 */ /* 0x000fe200078e0283 */
[----:B------:R-:W-:Y:S01]  /*2780*/  STL [R1+0x4270], R210 ;  /* 0x004270d201007387 */ /* 0x000fe20000100800 */
[----:B------:R-:W-:Y:S01]  /*2790*/  IMAD.MOV R5, RZ, RZ, -R5 ;  /* 0x000000ffff057224 */ /* 0x000fe200078e0a05 */
[----:B------:R-:W-:Y:S01]  /*27a0*/  IABS R107, R206 ;  /* 0x000000ce006b7213 */ /* 0x000fe20000000000 */
[C---:B------:R-:W-:Y:S01]  /*27b0*/  VIADD R166, R64.reuse, 0x5f ;  /* 0x0000005f40a67836 */ /* 0x040fe20000000000 */
[----:B------:R-:W-:Y:S01]  /*27c0*/  STL [R1+0x426c], R208 ;  /* 0x00426cd001007387 */ /* 0x000fe20000100800 */
[----:B------:R-:W-:Y:S02]  /*27d0*/  VIADD R204, R64, 0x4a ;  /* 0x0000004a40cc7836 */ /* 0x000fe40000000000 */
[----:B------:R-:W-:Y:S01]  /*27e0*/  IMAD.HI.U32 R3, R0, R141, RZ ;  /* 0x0000008d00037227 */ /* 0x000fe200078e00ff */
[----:B------:R-:W-:Y:S01]  /*27f0*/  STL [R1+0x4268], R206 ;  /* 0x004268ce01007387 */ /* 0x000fe20000100800 */
[----:B------:R-:W-:-:S02]  /*2800*/  IABS R151, R166 ;  /* 0x000000a600977213 */ /* 0x000fc40000000000 */
[----:B------:R-:W-:Y:S01]  /*2810*/  IMAD R143, R6, R4, R143 ;  /* 0x00000004068f7224 */ /* 0x000fe200078e028f */
[----:B------:R-:W-:Y:S01]  /*2820*/  STL [R1+0x4264], R204 ;  /* 0x004264cc01007387 */ /* 0x000fe20000100800 */
[----:B------:R-:W-:Y:S01]  /*2830*/  VIADD R154, R64, 0x65 ;  /* 0x00000065409a7836 */ /* 0x000fe20000000000 */
[----:B------:R-:W-:Y:S01]  /*2840*/  IABS R109, R204 ;  /* 0x000000cc006d7213 */ /* 0x000fe20000000000 */
[----:B------:R-:W-:Y:S01]  /*2850*/  IMAD R145, R6, R5, R145 ;  /* 0x0000000506917224 */ /* 0x000fe200078e0291 */
[----:B------:R-:W-:Y:S01]  /*2860*/  STL [R1+0x4260], R202 ;  /* 0x004260ca01007387 */ /* 0x000fe20000100800 */
[----:B------:R-:W-:Y:S01]  /*2870*/  IMAD.HI.U32 R4, R0, R153, RZ ;  /* 0x0000009900047227 */ /* 0x000fe200078e00ff */
[----:B------:R-:W-:Y:S02]  /*2880*/  IABS R163, R154 ;  /* 0x0000009a00a37213 */ /* 0x000fe40000000000 */
[----:B------:R-:W-:Y:S01]  /*2890*/  STL [R1+0x425c], R200 ;  /* 0x00425cc801007387 */ /* 0x000fe20000100800 */
[----:B------:R-:W-:-:S02]  /*28a0*/  VIADD R152, R64, 0x66 ;  /* 0x0000006640987836 */ /* 0x000fc40000000000 */
[----:B------:R-:W-:Y:S01]  /*28b0*/  VIADD R196, R64, 0x4e ;  /* 0x0000004e40c47836 */ /* 0x000fe20000000000 */
[----:B------:R-:W-:Y:S01]  /*28c0*/  STL [R1+0x4258], R198 ;  /* 0x004258c601007387 */ /* 0x000fe20000100800 */
[----:B------:R-:W-:Y:S01]  /*28d0*/  IMAD.MOV R3, RZ, RZ, -R3 ;  /* 0x000000ffff037224 */ /* 0x000fe200078e0a03 */
[----:B------:R-:W-:Y:S01]  /*28e0*/  IABS R165, R152 ;  /* 0x0000009800a57213 */ /* 0x000fe20000000000 */
[----:B------:R-:W-:Y:S01]  /*28f0*/  IMAD.HI.U32 R5, R0, R155, RZ ;  /* 0x0000009b00057227 */ /* 0x000fe200078e00ff */
[----:B------:R-:W-:Y:S01]  /*2900*/  STL [R1+0x4254], R196 ;  /* 0x004254c401007387 */ /* 0x000fe20000100800 */
[----:B------:R-:W-:Y:S02]  /*2910*/  IABS R117, R196 ;  /* 0x000000c400757213 */ /* 0x000fe40000000000 */
[----:B------:R-:W-:Y:S02]  /*2920*/  VIADD R194, R64, 0x4f ;  /* 0x0000004f40c27836 */ /* 0x000fe40000000000 */
[----:B------:R-:W-:-:S02]  /*2930*/  IMAD.MOV R4, RZ, RZ, -R4 ;  /* 0x000000ffff047224 */ /* 0x000fc400078e0a04 */
        /* <DEDUP_REMOVED lines=10> */
[----:B------:R-:W-:Y:S01]  /*29e0*/  VIADD R184, R64, 0x54 ;  /* 0x0000005440b87836 */ /* 0x000fe20000000000 */
[----:B------:R-:W-:Y:S01]  /*29f0*/  STL [R1+0x4244], R188 ;  /* 0x004244bc01007387 */ /* 0x000fe20000100800 */
[----:B------:R-:W-:Y:S01]  /*2a00*/  IMAD R153, R6, R4, R153 ;  /* 0x0000000406997224 */ /* 0x000fe200078e0299 */
[----:B------:R-:W-:Y:S01]  /*2a10*/  IABS R127, R186 ;  /* 0x000000ba007f7213 */ /* 0x000fe20000000000 */
[----:B------:R-:W-:Y:S01]  /*2a20*/  VIADD R144, R64, 0x6a ;  /* 0x0000006a40907836 */ /* 0x000fe20000000000 */
[----:B------:R-:W-:Y:S01]  /*2a30*/  STL [R1+0x4240], R186 ;  /* 0x004240ba01007387 */ /* 0x000fe20000100800 */
[----:B------:R-:W-:Y:S01]  /*2a40*/  IMAD R155, R6, R5, R155 ;  /* 0x00000005069b7224 */ /* 0x000fe200078e029b */
[----:B------:R-:W-:Y:S01]  /*2a50*/  IABS R129, R184 ;  /* 0x000000b800817213 */ /* 0x000fe20000000000 */
[----:B------:R-:W-:Y:S01]  /*2a60*/  IMAD.HI.U32 R4, R0, R163, RZ ;  /* 0x000000a300047227 */ /* 0x000fe200078e00ff */
[----:B------:R-:W-:Y:S01]  /*2a70*/  STL [R1+0x423c], R184 ;  /* 0x00423cb801007387 */ /* 0x000fe20000100800 */
[----:B------:R-:W-:-:S02]  /*2a80*/  IABS R173, R144 ;  /* 0x0000009000ad7213 */ /* 0x000fc40000000000 */
[----:B------:R-:W-:Y:S01]  /*2a90*/  VIADD R142, R64, 0x6b ;  /* 0x0000006b408e7836 */ /* 0x000fe20000000000 */
[----:B------:R-:W-:Y:S01]  /*2aa0*/  STL [R1+0x4238], R182 ;  /* 0x004238b601007387 */ /* 0x000fe20000100800 */
[----:B------:R-:W-:Y:S02]  /*2ab0*/  IMAD.MOV R3, RZ, RZ, -R3 ;  /* 0x000000ffff037224 */ /* 0x000fe400078e0a03 */
[----:B------:R-:W-:Y:S01]  /*2ac0*/  IMAD.HI.U32 R5, R0, R165, RZ ;  /* 0x000000a500057227 */ /* 0x000fe200078e00ff */
[----:B------:R-:W-:Y:S01]  /*2ad0*/  STL [R1+0x4234], R181 ;  /* 0x004234b501007387 */ /* 0x000fe20000100800 */
[----:B------:R-:W-:Y:S02]  /*2ae0*/  IABS R175, R142 ;  /* 0x0000008e00af7213 */ /* 0x000fe40000000000 */
[C---:B------:R-:W-:Y:S01]  /*2af0*/  VIADD R179, R64.reuse, 0x58 ;  /* 0x0000005840b37836 */ /* 0x040fe20000000000 */
[----:B------:R-:W-:Y:S01]  /*2b00*/  STL [R1+0x4230], R180 ;  /* 0x004230b401007387 */ /* 0x000fe20000100800 */
[----:B------:R-:W-:-:S02]  /*2b10*/  VIADD R178, R64, 0x59 ;  /* 0x0000005940b27836 */ /* 0x000fc40000000000 */
[----:B------:R-:W-:Y:S01]  /*2b20*/  IMAD.MOV R4, RZ, RZ, -R4 ;  /* 0x000000ffff047224 */ /* 0x000fe200078e0a04 */
[----:B------:R-:W-:Y:S01]  /*2b30*/  STL [R1+0x422c], R179 ;  /* 0x00422cb301007387 */ /* 0x000fe20000100800 */
[----:B------:R-:W-:Y:S01]  /*2b40*/  IMAD R151, R6, R3, R151 ;  /* 0x0000000306977224 */ /* 0x000fe200078e0297 */
[----:B------:R-:W-:Y:S01]  /*2b50*/  IABS R137, R179 ;  /* 0x000000b300897213 */ /* 0x000fe20000000000 */
[----:B------:R-:W-:Y:S01]  /*2b60*/  IMAD.MOV R5, RZ, RZ, -R5 ;  /* 0x000000ffff057224 */ /* 0x000fe200078e0a05 */
[----:B------:R-:W-:Y:S01]  /*2b70*/  STL [R1+0x4228], R178 ;  /* 0x004228b201007387 */ /* 0x000fe20000100800 */
[----:B------:R-:W-:Y:S01]  /*2b80*/  VIADD R146, R64, 0x69 ;  /* 0x0000006940927836 */ /* 0x000fe20000000000 */
[----:B------:R-:W-:Y:S01]  /*2b90*/  IABS R139, R178 ;  /* 0x000000b2008b7213 */ /* 0x000fe20000000000 */
[----:B------:R-:W-:Y:S01]  /*2ba0*/  IMAD.HI.U32 R3, R0, R161, RZ ;  /* 0x000000a100037227 */ /* 0x000fe200078e00ff */
[----:B------:R-:W-:Y:S02]  /*2bb0*/  STL [R1+0x4224], R176 ;  /* 0x004224b001007387 */ /* 0x000fe40000100800 */
[----:B------:R-:W-:Y:S01]  /*2bc0*/  IABS R171, R146 ;  /* 0x0000009200ab7213 */ /* 0x000fe20000000000 */
[C---:B------:R-:W-:Y:S01]  /*2bd0*/  VIADD R170, R64.reuse, 0x5d ;  /* 0x0000005d40aa7836 */ /* 0x040fe20000000000 */
[----:B------:R5:W-:Y:S01]  /*2be0*/  STL [R1+0x4220], R174 ;  /* 0x004220ae01007387 */ /* 0x000be20000100800 */
[----:B------:R-:W-:-:S02]  /*2bf0*/  VIADD R168, R64, 0x5e ;  /* 0x0000005e40a87836 */ /* 0x000fc40000000000 */
[C---:B------:R-:W-:Y:S01]  /*2c00*/  IMAD R163, R6.reuse, R4, R163 ;  /* 0x0000000406a37224 */ /* 0x040fe200078e02a3 */
[----:B------:R-:W-:Y:S01]  /*2c10*/  STL [R1+0x421c], R172 ;  /* 0x00421cac01007387 */ /* 0x000fe20000100800 */
[----:B------:R-:W-:Y:S01]  /*2c20*/  IMAD R165, R6, R5, R165 ;  /* 0x0000000506a57224 */ /* 0x000fe200078e02a5 */
[----:B------:R-:W-:Y:S01]  /*2c30*/  IABS R147, R170 ;  /* 0x000000aa00937213 */ /* 0x000fe20000000000 */
[C---:B------:R-:W-:Y:S01]  /*2c40*/  IMAD.HI.U32 R4, R0.reuse, R173, RZ ;  /* 0x000000ad00047227 */ /* 0x040fe200078e00ff */
[----:B------:R-:W-:Y:S01]  /*2c50*/  STL [R1+0x4218], R170 ;  /* 0x004218aa01007387 */ /* 0x000fe20000100800 */
[----:B------:R-:W-:Y:S02]  /*2c60*/  IABS R149, R168 ;  /* 0x000000a800957213 */ /* 0x000fe40000000000 */
[----:B------:R-:W-:Y:S01]  /*2c70*/  IMAD.MOV R3, RZ, RZ, -R3 ;  /* 0x000000ffff037224 */ /* 0x000fe200078e0a03 */
[----:B------:R-:W-:Y:S01]  /*2c80*/  STL [R1+0x4214], R168 ;  /* 0x004214a801007387 */ /* 0x000fe20000100800 */
[----:B------:R-:W-:-:S03]  /*2c90*/  IMAD.HI.U32 R5, R0, R175, RZ ;  /* 0x000000af00057227 */ /* 0x000fc600078e00ff */
[----:B------:R-:W-:Y:S01]  /*2ca0*/  STL [R1+0x4210], R166 ;  /* 0x004210a601007387 */ /* 0x000fe20000100800 */
[C---:B------:R-:W-:Y:S02]  /*2cb0*/  VIADD R160, R64.reuse, 0x62 ;  /* 0x0000006240a07836 */ /* 0x040fe40000000000 */
[----:B------:R-:W-:Y:S01]  /*2cc0*/  VIADD R158, R64, 0x63 ;  /* 0x00000063409e7836 */ /* 0x000fe20000000000 */
[----:B------:R-:W-:Y:S01]  /*2cd0*/  STL [R1+0x434c], R164 ;  /* 0x00434ca401007387 */ /* 0x000fe20000100800 */
[----:B------:R-:W-:Y:S01]  /*2ce0*/  IMAD.MOV R4, RZ, RZ, -R4 ;  /* 0x000000ffff047224 */ /* 0x000fe200078e0a04 */
        /* <DEDUP_REMOVED lines=8> */
[----:B------:R-:W-:Y:S01]  /*2d70*/  STL [R1+0x4398], R158 ;  /* 0x0043989e01007387 */ /* 0x000fe20000100800 */
[----:B------:R-:W-:Y:S02]  /*2d80*/  VIADD R150, R64, 0x67 ;  /* 0x0000006740967836 */ /* 0x000fe40000000000 */
[----:B------:R-:W-:Y:S01]  /*2d90*/  IMAD R173, R6, R4, R173 ;  /* 0x0000000406ad7224 */ /* 0x000fe200078e02ad */
[----:B------:R-:W-:Y:S01]  /*2da0*/  STL [R1+0x439c], R156 ;  /* 0x00439c9c01007387 */ /* 0x000fe20000100800 */
[----:B------:R-:W-:Y:S01]  /*2db0*/  VIADD R148, R64, 0x68 ;  /* 0x0000006840947836 */ /* 0x000fe20000000000 */
[----:B------:R-:W-:Y:S01]  /*2dc0*/  IABS R167, R150 ;  /* 0x0000009600a77213 */ /* 0x000fe20000000000 */
[----:B------:R-:W-:Y:S01]  /*2dd0*/  IMAD R4, R6, R5, R175 ;  /* 0x0000000506047224 */ /* 0x000fe200078e02af */
[----:B------:R-:W-:Y:S01]  /*2de0*/  IABS R175, R138 ;  /* 0x0000008a00af7213 */ /* 0x000fe20000000000 */
[----:B------:R-:W-:Y:S01]  /*2df0*/  IMAD.MOV R3, RZ, RZ, -R3 ;  /* 0x000000ffff037224 */ /* 0x000fe200078e0a03 */
[----:B------:R-:W-:Y:S01]  /*2e00*/  STL [R1+0x43a0], R154 ;  /* 0x0043a09a01007387 */ /* 0x000fe20000100800 */
[----:B------:R-:W-:Y:S01]  /*2e10*/  VIADD R140, R64, 0x6c ;  /* 0x0000006c408c7836 */ /* 0x000fe20000000000 */
[----:B------:R-:W-:Y:S01]  /*2e20*/  IABS R169, R148 ;  /* 0x0000009400a97213 */ /* 0x000fe20000000000 */
[----:B------:R-:W-:Y:S01]  /*2e30*/  IMAD R171, R6, R3, R171 ;  /* 0x0000000306ab7224 */ /* 0x000fe200078e02ab */
[----:B------:R-:W-:Y:S01]  /*2e40*/  STL [R1+0x43a4], R152 ;  /* 0x0043a49801007387 */ /* 0x000fe20000100800 */
[----:B------:R-:W-:Y:S01]  /*2e50*/  VIADD R136, R64, 0x6e ;  /* 0x0000006e40887836 */ /* 0x000fe20000000000 */
[----:B------:R-:W-:Y:S01]  /*2e60*/  IABS R177, R140 ;  /* 0x0000008c00b17213 */ /* 0x000fe20000000000 */
[----:B------:R-:W-:Y:S01]  /*2e70*/  IMAD.HI.U32 R3, R0, R175, RZ ;  /* 0x000000af00037227 */ /* 0x000fe200078e00ff */
[----:B------:R-:W-:Y:S03]  /*2e80*/  STL [R1+0x43a8], R150 ;  /* 0x0043a89601007387 */ /* 0x000fe60000100800 */
[C---:B------:R-:W-:Y:S01]  /*2e90*/  VIADD R134, R64.reuse, 0x6f ;  /* 0x0000006f40867836 */ /* 0x040fe20000000000 */
[----:B------:R-:W-:Y:S01]  /*2ea0*/  STL [R1+0x43ac], R148 ;  /* 0x0043ac9401007387 */ /* 0x000fe20000100800 */
[----:B------:R-:W-:-:S02]  /*2eb0*/  VIADD R132, R64, 0x70 ;  /* 0x0000007040847836 */ /* 0x000fc40000000000 */
[----:B------:R-:W-:Y:S01]  /*2ec0*/  VIADD R130, R64, 0x71 ;  /* 0x0000007140827836 */ /* 0x000fe20000000000 */
[----:B------:R-:W-:Y:S01]  /*2ed0*/  STL [R1+0x43b0], R146 ;  /* 0x0043b09201007387 */ /* 0x000fe20000100800 */
[----:B------:R-:W-:Y:S01]  /*2ee0*/  IMAD.MOV R3, RZ, RZ, -R3 ;  /* 0x000000ffff037224 */ /* 0x000fe200078e0a03 */
[----:B------:R-:W-:Y:S01]  /*2ef0*/  IABS R183, R134 ;  /* 0x0000008600b77213 */ /* 0x000fe20000000000 */
[C---:B------:R-:W-:Y:S01]  /*2f00*/  IMAD R67, R6.reuse, R60, R69 ;  /* 0x0000003c06437224 */ /* 0x040fe200078e0245 */
[----:B------:R-:W-:Y:S01]  /*2f10*/  STL [R1+0x43b4], R144 ;  /* 0x0043b49001007387 */ /* 0x000fe20000100800 */
[----:B------:R-:W-:Y:S01]  /*2f20*/  IMAD R3, R6, R3, R175 ;  /* 0x0000000306037224 */ /* 0x000fe200078e02af */
[----:B------:R-:W-:Y:S01]  /*2f30*/  IABS R69, R244 ;  /* 0x000000f400457213 */ /* 0x000fe20000000000 */
[----:B------:R-:W-:Y:S01]  /*2f40*/  IMAD.HI.U32 R60, R0, R77, RZ ;  /* 0x0000004d003c7227 */ /* 0x000fe200078e00ff */
[----:B------:R-:W-:Y:S01]  /*2f50*/  STL [R1+0x43b8], R142 ;  /* 0x0043b88e01007387 */ /* 0x000fe20000100800 */
[----:B------:R-:W-:-:S02]  /*2f60*/  IABS R185, R132 ;  /* 0x0000008400b97213 */ /* 0x000fc40000000000 */
[----:B------:R-:W-:Y:S01]  /*2f70*/  IMAD.HI.U32 R2, R0, R69, RZ ;  /* 0x0000004500027227 */ /* 0x000fe200078e00ff */
[----:B------:R-:W-:Y:S01]  /*2f80*/  STL [R1+0x43bc], R140 ;  /* 0x0043bc8c01007387 */ /* 0x000fe20000100800 */
[----:B------:R-:W-:Y:S02]  /*2f90*/  IABS R187, R130 ;  /* 0x0000008200bb7213 */ /* 0x000fe40000000000 */
[----:B------:R-:W-:Y:S01]  /*2fa0*/  IMAD.MOV R2, RZ, RZ, -R2 ;  /* 0x000000ffff027224 */ /* 0x000fe200078e0a02 */
[----:B------:R-:W-:Y:S01]  /*2fb0*/  STL [R1+0x43c0], R138 ;  /* 0x0043c08a01007387 */ /* 0x000fe20000100800 */
[----:B------:R-:W-:Y:S02]  /*2fc0*/  IMAD.MOV R60, RZ, RZ, -R60 ;  /* 0x000000ffff3c7224 */ /* 0x000fe400078e0a3c */
[C---:B------:R-:W-:Y:S01]  /*2fd0*/  IMAD R69, R6.reuse, R2, R69 ;  /* 0x0000000206457224 */ /* 0x040fe200078e0245 */
[----:B------:R-:W-:Y:S01]  /*2fe0*/  STL [R1+0x43c4], R136 ;  /* 0x0043c48801007387 */ /* 0x000fe20000100800 */
[----:B------:R-:W-:-:S02]  /*2ff0*/  IMAD R77, R6, R60, R77 ;  /* 0x0000003c064d7224 */ /* 0x000fc400078e024d */
[C---:B------:R-:W-:Y:S01]  /*3000*/  IMAD.HI.U32 R2, R0.reuse, R79, RZ ;  /* 0x0000004f00027227 */ /* 0x040fe200078e00ff */
[----:B------:R-:W-:Y:S03]  /*3010*/  STL [R1+0x43c8], R134 ;  /* 0x0043c88601007387 */ /* 0x000fe60000100800 */
[----:B------:R-:W-:Y:S01]  /*3020*/  IMAD.HI.U32 R60, R0, R87, RZ ;  /* 0x00000057003c7227 */ /* 0x000fe200078e00ff */
[----:B------:R-:W-:Y:S03]  /*3030*/  STL [R1+0x43cc], R132 ;  /* 0x0043cc8401007387 */ /* 0x000fe60000100800 */
[----:B------:R-:W-:Y:S01]  /*3040*/  IMAD.MOV R2, RZ, RZ, -R2 ;  /* 0x000000ffff027224 */ /* 0x000fe200078e0a02 */
[----:B------:R-:W-:Y:S01]  /*3050*/  STL [R1+0x43d0], R130 ;  /* 0x0043d08201007387 */ /* 0x000fe20000100800 */
[----:B------:R-:W-:-:S02]  /*3060*/  IMAD.MOV R60, RZ, RZ, -R60 ;  /* 0x000000ffff3c7224 */ /* 0x000fc400078e0a3c */
[C---:B------:R-:W-:Y:S01]  /*3070*/  IMAD R79, R6.reuse, R2, R79 ;  /* 0x00000002064f7224 */ /* 0x040fe200078e024f */
[----:B------:R-:W2:Y:S01]  /*3080*/  LDL R175, [R1+0x3688] ;  /* 0x0036880001af7983 */ /* 0x000ea20000100800 */
[----:B------:R-:W-:Y:S02]  /*3090*/  IMAD R87, R6, R60, R87 ;  /* 0x0000003c06577224 */ /* 0x000fe400078e0257 */
[----:B------:R-:W-:-:S04]  /*30a0*/  IMAD.HI.U32 R2, R0, R89, RZ ;  /* 0x0000005900027227 */ /* 0x000fc800078e00ff */
[----:B------:R-:W-:-:S04]  /*30b0*/  IMAD.HI.U32 R60, R0, R97, RZ ;  /* 0x00000061003c7227 */ /* 0x000fc800078e00ff */
[----:B------:R-:W-:Y:S02]  /*30c0*/  IMAD.MOV R2, RZ, RZ, -R2 ;  /* 0x000000ffff027224 */ /* 0x000fe400078e0a02 */
[----:B------:R-:W-:Y:S02]  /*30d0*/  IMAD.MOV R60, RZ, RZ, -R60 ;  /* 0x000000ffff3c7224 */ /* 0x000fe400078e0a3c */
[C---:B------:R-:W-:Y:S02]  /*30e0*/  IMAD R89, R6.reuse, R2, R89 ;  /* 0x0000000206597224 */ /* 0x040fe400078e0259 */
        /* <DEDUP_REMOVED lines=38> */
[----:B------:R-:W-:Y:S01]  /*3350*/  IMAD.HI.U32 R60, R0, R167, RZ ;  /* 0x000000a7003c7227 */ /* 0x000fe200078e00ff */
[----:B-1----:R-:W1:Y:S03]  /*3360*/  S2R R70, SR_TID.X ;  /* 0x0000000000467919 */ /* 0x002e660000002100 */
[----:B------:R-:W-:Y:S02]  /*3370*/  IMAD.MOV R2, RZ, RZ, -R2 ;  /* 0x000000ffff027224 */ /* 0x000fe400078e0a02 */
[----:B------:R-:W-:Y:S02]  /*3380*/  IMAD.MOV R60, RZ, RZ, -R60 ;  /* 0x000000ffff3c7224 */ /* 0x000fe400078e0a3c */
[C---:B------:R-:W-:Y:S02]  /*3390*/  IMAD R159, R6.reuse, R2, R159 ;  /* 0x00000002069f7224 */ /* 0x040fe400078e029f */
[----:B------:R-:W-:-:S02]  /*33a0*/  IMAD R167, R6, R60, R167 ;  /* 0x0000003c06a77224 */ /* 0x000fc400078e02a7 */
[----:B------:R-:W-:-:S04]  /*33b0*/  IMAD.HI.U32 R2, R0, R169, RZ ;  /* 0x000000a900027227 */ /* 0x000fc800078e00ff */
[----:B------:R-:W-:-:S04]  /*33c0*/  IMAD.HI.U32 R60, R0, R177, RZ ;  /* 0x000000b1003c7227 */ /* 0x000fc800078e00ff */
[----:B------:R-:W-:Y:S02]  /*33d0*/  IMAD.MOV R2, RZ, RZ, -R2 ;  /* 0x000000ffff027224 */ /* 0x000fe400078e0a02 */
[----:B------:R-:W-:Y:S02]  /*33e0*/  IMAD.MOV R60, RZ, RZ, -R60 ;  /* 0x000000ffff3c7224 */ /* 0x000fe400078e0a3c */
[C---:B------:R-:W-:Y:S02]  /*33f0*/  IMAD R169, R6.reuse, R2, R169 ;  /* 0x0000000206a97224 */ /* 0x040fe400078e02a9 */
[C---:B------:R-:W-:Y:S01]  /*3400*/  IMAD R2, R6.reuse, R60, R177 ;  /* 0x0000003c06027224 */ /* 0x040fe200078e02b1 */
[----:B------:R-:W-:Y:S01]  /*3410*/  ISETP.GT.U32.AND P1, PT, R6, R54, PT ;  /* 0x000000360600720c */ /* 0x000fe20003f24070 */
[----:B------:R-:W-:Y:S01]  /*3420*/  IMAD.HI.U32 R60, R0, R183, RZ ;  /* 0x000000b7003c7227 */ /* 0x000fe200078e00ff */
[C---:B------:R-:W-:Y:S02]  /*3430*/  ISETP.GT.U32.AND P0, PT, R6.reuse, R56, PT ;  /* 0x000000380600720c */ /* 0x040fe40003f04070 */
[----:B------:R-:W-:Y:S01]  /*3440*/  ISETP.GT.U32.AND P2, PT, R6, R52, PT ;  /* 0x000000340600720c */ /* 0x000fe20003f44070 */
[----:B------:R-:W-:-:S04]  /*3450*/  IMAD.HI.U32 R64, R0, R185, RZ ;  /* 0x000000b900407227 */ /* 0x000fc800078e00ff */
[----:B------:R-:W-:Y:S01]  /*3460*/  IMAD.HI.U32 R66, R0, R187, RZ ;  /* 0x000000bb00427227 */ /* 0x000fe200078e00ff */
[----:B-1----:R-:W-:Y:S02]  /*3470*/  LOP3.LUT R252, R70, 0x1f, RZ, 0xc0, !PT ;  /* 0x0000001f46fc7812 */ /* 0x002fe400078ec0ff */
[C---:B------:R-:W-:Y:S01]  /*3480*/  ISETP.GT.U32.AND P5, PT, R6.reuse, R50, PT ;  /* 0x000000320600720c */ /* 0x040fe20003fa4070 */
[----:B------:R-:W-:Y:S01]  /*3490*/  IMAD.MOV R60, RZ, RZ, -R60 ;  /* 0x000000ffff3c7224 */ /* 0x000fe200078e0a3c */
[C---:B------:R-:W-:Y:S01]  /*34a0*/  ISETP.GT.U32.AND P4, PT, R6.reuse, R48, PT ;  /* 0x000000300600720c */ /* 0x040fe20003f84070 */
[----:B------:R-:W-:Y:S01]  /*34b0*/  IMAD.MOV R64, RZ, RZ, -R64 ;  /* 0x000000ffff407224 */ /* 0x000fe200078e0a40 */
[----:B------:R-:W-:Y:S01]  /*34c0*/  IABS R177, R136 ;  /* 0x0000008800b17213 */ /* 0x000fe20000000000 */
[----:B------:R-:W-:Y:S02]  /*34d0*/  IMAD.MOV R66, RZ, RZ, -R66 ;  /* 0x000000ffff427224 */ /* 0x000fe400078e0a42 */
[----:B------:R-:W-:-:S02]  /*34e0*/  IMAD R183, R6, R60, R183 ;  /* 0x0000003c06b77224 */ /* 0x000fc400078e02b7 */
[C---:B------:R-:W-:Y:S02]  /*34f0*/  IMAD R185, R6.reuse, R64, R185 ;  /* 0x0000004006b97224 */ /* 0x040fe400078e02b9 */
[----:B------:R-:W-:Y:S02]  /*3500*/  IMAD R187, R6, R66, R187 ;  /* 0x0000004206bb7224 */ /* 0x000fe400078e02bb */
[----:B------:R-:W-:Y:S02]  /*3510*/  IMAD R100, R62, 0x200, R252 ;  /* 0x000002003e647824 */ /* 0x000fe400078e02fc */
[--C-:B------:R-:W-:Y:S02]  /*3520*/  @!P1 IMAD.IADD R54, R54, 0x1, -R6.reuse ;  /* 0x0000000136369824 */ /* 0x100fe400078e0a06 */
[--C-:B------:R-:W-:Y:S01]  /*3530*/  @!P0 IMAD.IADD R56, R56, 0x1, -R6.reuse ;  /* 0x0000000138388824 */ /* 0x100fe200078e0a06 */
[----:B------:R-:W-:Y:S01]  /*3540*/  IABS R214, R100 ;  /* 0x0000006400d67213 */ /* 0x000fe20000000000 */
[--C-:B------:R-:W-:Y:S01]  /*3550*/  @!P2 IMAD.IADD R52, R52, 0x1, -R6.reuse ;  /* 0x000000013434a824 */ /* 0x100fe200078e0a06 */
[----:B------:R-:W-:Y:S01]  /*3560*/  ISETP.GT.U32.AND P3, PT, R6, R54, PT ;  /* 0x000000360600720c */ /* 0x000fe20003f64070 */
[--C-:B------:R-:W-:Y:S01]  /*3570*/  @!P5 IMAD.IADD R50, R50, 0x1, -R6.reuse ;  /* 0x000000013232d824 */ /* 0x100fe200078e0a06 */
[----:B------:R-:W-:Y:S01]  /*3580*/  ISETP.GT.U32.AND P6, PT, R6, R56, PT ;  /* 0x000000380600720c */ /* 0x000fe20003fc4070 */
[----:B------:R-:W-:Y:S01]  /*3590*/  @!P4 IMAD.IADD R48, R48, 0x1, -R6 ;  /* 0x000000013030c824 */ /* 0x000fe200078e0a06 */
[----:B------:R-:W-:Y:S01]  /*35a0*/  ISETP.GT.U32.AND P0, PT, R6, R46, PT ;  /* 0x0000002e0600720c */ /* 0x000fe20003f04070 */
[----:B------:R-:W-:Y:S01]  /*35b0*/  IMAD.HI.U32 R5, R0, R177, RZ ;  /* 0x000000b100057227 */ /* 0x000fe200078e00ff */
[----:B------:R-:W-:-:S07]  /*35c0*/  ISETP.GT.U32.AND P2, PT, R6, R38, PT ;  /* 0x000000260600720c */ /* 0x000fce0003f44070 */
[--C-:B------:R-:W-:Y:S01]  /*35d0*/  @!P3 IMAD.IADD R54, R54, 0x1, -R6.reuse ;  /* 0x000000013636b824 */ /* 0x100fe200078e0a06 */
[----:B------:R-:W-:Y:S01]  /*35e0*/  ISETP.GT.U32.AND P3, PT, R6, R42, PT ;  /* 0x0000002a0600720c */ /* 0x000fe20003f64070 */
[--C-:B------:R-:W-:Y:S01]  /*35f0*/  @!P6 IMAD.IADD R56, R56, 0x1, -R6.reuse ;  /* 0x000000013838e824 */ /* 0x100fe200078e0a06 */
[----:B------:R-:W-:Y:S01]  /*3600*/  ISETP.GT.U32.AND P6, PT, R6, R40, PT ;  /* 0x000000280600720c */ /* 0x000fe20003fc4070 */
[--C-:B------:R-:W-:Y:S01]  /*3610*/  @!P0 IMAD.IADD R46, R46, 0x1, -R6.reuse ;  /* 0x000000012e2e8824 */ /* 0x100fe200078e0a06 */
[----:B------:R-:W-:Y:S01]  /*3620*/  ISETP.GT.U32.AND P5, PT, R6, R36, PT ;  /* 0x000000240600720c */ /* 0x000fe20003fa4070 */
[----:B------:R-:W-:Y:S01]  /*3630*/  @!P2 IMAD.IADD R38, R38, 0x1, -R6 ;  /* 0x000000012626a824 */ /* 0x000fe200078e0a06 */
[----:B------:R-:W-:Y:S01]  /*3640*/  ISETP.GT.U32.AND P0, PT, R6, R32, PT ;  /* 0x000000200600720c */ /* 0x000fe20003f04070 */
[C---:B--2---:R-:W-:Y:S02]  /*3650*/  VIADD R128, R175.reuse, 0x72 ;  /* 0x00000072af807836 */ /* 0x044fe40000000000 */
[----:B------:R-:W-:-:S02]  /*3660*/  VIADD R122, R175, 0x75 ;  /* 0x00000075af7a7836 */ /* 0x000fc40000000000 */
[C---:B------:R-:W-:Y:S01]  /*3670*/  VIADD R124, R175.reuse, 0x74 ;  /* 0x00000074af7c7836 */ /* 0x040fe20000000000 */
[----:B------:R-:W-:Y:S01]  /*3680*/  IABS R189, R128 ;  /* 0x0000008000bd7213 */ /* 0x000fe20000000000 */
[C---:B------:R-:W-:Y:S01]  /*3690*/  VIADD R120, R175.reuse, 0x76 ;  /* 0x00000076af787836 */ /* 0x040fe20000000000 */
[----:B------:R-:W-:Y:S01]  /*36a0*/  IABS R195, R122 ;  /* 0x0000007a00c37213 */ /* 0x000fe20000000000 */
[----:B------:R-:W-:Y:S01]  /*36b0*/  VIADD R114, R175, 0x79 ;  /* 0x00000079af727836 */ /* 0x000fe20000000000 */
[----:B------:R-:W-:Y:S01]  /*36c0*/  IABS R193, R124 ;  /* 0x0000007c00c17213 */ /* 0x000fe20000000000 */
[----:B------:R-:W-:Y:S01]  /*36d0*/  IMAD.HI.U32 R60, R0, R189, RZ ;  /* 0x000000bd003c7227 */ /* 0x000fe200078e00ff */
[----:B------:R-:W-:-:S03]  /*36e0*/  IABS R197, R120 ;  /* 0x0000007800c57213 */ /* 0x000fc60000000000 */
        /* <DEDUP_REMOVED lines=10> */
[----:B------:R-:W-:-:S04]  /*3790*/  IMAD.HI.U32 R60, R0, R197, RZ ;  /* 0x000000c5003c7227 */ /* 0x000fc800078e00ff */
[----:B------:R-:W-:Y:S02]  /*37a0*/  IMAD R195, R6, R64, R195 ;  /* 0x0000004006c37224 */ /* 0x000fe400078e02c3 */
[----:B------:R-:W-:Y:S02]  /*37b0*/  VIADD R110, R175, 0x7b ;  /* 0x0000007baf6e7836 */ /* 0x000fe40000000000 */
[----:B------:R-:W-:Y:S01]  /*37c0*/  IMAD.HI.U32 R64, R0, R203, RZ ;  /* 0x000000cb00407227 */ /* 0x000fe200078e00ff */
[----:B------:R-:W-:-:S03]  /*37d0*/  IABS R205, R112 ;  /* 0x0000007000cd7213 */ /* 0x000fc60000000000 */
[----:B------:R-:W-:Y:S01]  /*37e0*/  IMAD R193, R6, R66, R193 ;  /* 0x0000004206c17224 */ /* 0x000fe200078e02c1 */
[----:B------:R-:W-:Y:S01]  /*37f0*/  IABS R207, R110 ;  /* 0x0000006e00cf7213 */ /* 0x000fe20000000000 */
[----:B------:R-:W-:Y:S02]  /*3800*/  IMAD.MOV R60, RZ, RZ, -R60 ;  /* 0x000000ffff3c7224 */ /* 0x000fe400078e0a3c */
[----:B------:R-:W-:-:S04]  /*3810*/  IMAD.HI.U32 R66, R0, R201, RZ ;  /* 0x000000c900427227 */ /* 0x000fc800078e00ff */
[----:B------:R-:W-:Y:S02]  /*3820*/  IMAD.MOV R64, RZ, RZ, -R64 ;  /* 0x000000ffff407224 */ /* 0x000fe400078e0a40 */
[----:B------:R-:W-:Y:S02]  /*3830*/  IMAD R197, R6, R60, R197 ;  /* 0x0000003c06c57224 */ /* 0x000fe400078e02c5 */
[----:B------:R-:W-:Y:S02]  /*3840*/  IMAD.MOV R66, RZ, RZ, -R66 ;  /* 0x000000ffff427224 */ /* 0x000fe400078e0a42 */
[----:B------:R-:W-:-:S04]  /*3850*/  IMAD.HI.U32 R60, R0, R205, RZ ;  /* 0x000000cd003c7227 */ /* 0x000fc800078e00ff */
[----:B------:R-:W-:Y:S02]  /*3860*/  IMAD R203, R6, R64, R203 ;  /* 0x0000004006cb7224 */ /* 0x000fe400078e02cb */
[----:B------:R-:W-:-:S04]  /*3870*/  IMAD.HI.U32 R64, R0, R207, RZ ;  /* 0x000000cf00407227 */ /* 0x000fc800078e00ff */
[----:B------:R-:W-:Y:S02]  /*3880*/  IMAD R201, R6, R66, R201 ;  /* 0x0000004206c97224 */ /* 0x000fe400078e02c9 */
[----:B------:R-:W-:Y:S02]  /*3890*/  IMAD.MOV R66, RZ, RZ, -R60 ;  /* 0x000000ffff427224 */ /* 0x000fe400078e0a3c */
[----:B------:R-:W-:Y:S02]  /*38a0*/  IMAD.MOV R60, RZ, RZ, -R64 ;  /* 0x000000ffff3c7224 */ /* 0x000fe400078e0a40 */
[----:B------:R-:W-:-:S04]  /*38b0*/  IMAD.HI.U32 R64, R58, R214, RZ ;  /* 0x000000d63a407227 */ /* 0x000fc800078e00ff */
[----:B------:R-:W-:Y:S01]  /*38c0*/  IMAD.MOV R64, RZ, RZ, -R64 ;  /* 0x000000ffff407224 */ /* 0x000fe200078e0a40 */
[----:B------:R-:W-:Y:S01]  /*38d0*/  ISETP.GT.U32.AND P4, PT, R6, R34, PT ;  /* 0x000000220600720c */ /* 0x000fe20003f84070 */
[----:B------:R-:W-:Y:S02]  /*38e0*/  VIADD R126, R175, 0x73 ;  /* 0x00000073af7e7836 */ /* 0x000fe40000000000 */
[----:B------:R-:W-:Y:S02]  /*38f0*/  IMAD R214, R7, R64, R214 ;  /* 0x0000004007d67224 */ /* 0x000fe400078e02d6 */
[C---:B------:R-:W-:Y:S02]  /*3900*/  VIADD R118, R175.reuse, 0x77 ;  /* 0x00000077af767836 */ /* 0x040fe40000000000 */
[----:B------:R-:W-:Y:S01]  /*3910*/  VIADD R108, R175, 0x7c ;  /* 0x0000007caf6c7836 */ /* 0x000fe20000000000 */
[----:B------:R-:W-:Y:S01]  /*3920*/  ISETP.GT.U32.AND P1, PT, R7, R214, PT ;  /* 0x000000d60700720c */ /* 0x000fe20003f24070 */
[----:B------:R-:W-:Y:S01]  /*3930*/  @!P3 IMAD.IADD R42, R42, 0x1, -R6 ;  /* 0x000000012a2ab824 */ /* 0x000fe200078e0a06 */
[----:B------:R-:W-:Y:S01]  /*3940*/  ISETP.GT.U32.AND P3, PT, R6, R28, PT ;  /* 0x0000001c0600720c */ /* 0x000fe20003f64070 */
[----:B------:R-:W-:Y:S01]  /*3950*/  VIADD R98, R100, 0x20 ;  /* 0x0000002064627836 */ /* 0x000fe20000000000 */
[----:B------:R-:W-:Y:S01]  /*3960*/  ISETP.GT.U32.AND P2, PT, R6, R50, PT ;  /* 0x000000320600720c */ /* 0x000fe20003f44070 */
[----:B------:R-:W-:-:S02]  /*3970*/  VIADD R96, R100, 0x40 ;  /* 0x0000004064607836 */ /* 0x000fc40000000000 */
[C---:B------:R-:W-:Y:S02]  /*3980*/  VIADD R94, R100.reuse, 0x60 ;  /* 0x00000060645e7836 */ /* 0x040fe40000000000 */
[----:B------:R-:W-:Y:S02]  /*3990*/  VIADD R106, R175, 0x7d ;  /* 0x0000007daf6a7836 */ /* 0x000fe40000000000 */
[----:B------:R-:W-:Y:S02]  /*39a0*/  VIADD R86, R100, 0xe0 ;  /* 0x000000e064567836 */ /* 0x000fe40000000000 */
[----:B------:R-:W-:Y:S01]  /*39b0*/  @!P1 IMAD.IADD R214, R214, 0x1, -R7 ;  /* 0x00000001d6d69824 */ /* 0x000fe200078e0a07 */
[----:B------:R-:W-:Y:S01]  /*39c0*/  ISETP.GT.U32.AND P1, PT, R6, R44, PT ;  /* 0x0000002c0600720c */ /* 0x000fe20003f24070 */
[--C-:B------:R-:W-:Y:S02]  /*39d0*/  @!P6 IMAD.IADD R40, R40, 0x1, -R6.reuse ;  /* 0x000000012828e824 */ /* 0x100fe400078e0a06 */
[--C-:B------:R-:W-:Y:S01]  /*39e0*/  @!P5 IMAD.IADD R36, R36, 0x1, -R6.reuse ;  /* 0x000000012424d824 */ /* 0x100fe200078e0a06 */
[----:B------:R-:W-:Y:S01]  /*39f0*/  ISETP.GT.U32.AND P5, PT, R6, R48, PT ;  /* 0x000000300600720c */ /* 0x000fe20003fa4070 */
[--C-:B------:R-:W-:Y:S01]  /*3a00*/  @!P3 IMAD.IADD R28, R28, 0x1, -R6.reuse ;  /* 0x000000011c1cb824 */ /* 0x100fe200078e0a06 */
[----:B------:R-:W-:Y:S01]  /*3a10*/  ISETP.GT.U32.AND P3, PT, R6, R40, PT ;  /* 0x000000280600720c */ /* 0x000fe20003f64070 */
[----:B------:R-:W-:-:S02]  /*3a20*/  @!P0 IMAD.IADD R32, R32, 0x1, -R6 ;  /* 0x0000000120208824 */ /* 0x000fc400078e0a06 */
[C---:B------:R-:W-:Y:S02]  /*3a30*/  VIADD R92, R100.reuse, 0x80 ;  /* 0x00000080645c7836 */ /* 0x040fe40000000000 */
[----:B------:R-:W-:Y:S02]  /*3a40*/  VIADD R90, R100, 0xa0 ;  /* 0x000000a0645a7836 */ /* 0x000fe40000000000 */
[--C-:B------:R-:W-:Y:S01]  /*3a50*/  @!P1 IMAD.IADD R44, R44, 0x1, -R6.reuse ;  /* 0x000000012c2c9824 */ /* 0x100fe200078e0a06 */
[----:B------:R-:W-:Y:S01]  /*3a60*/  ISETP.GT.U32.AND P1, PT, R6, R30, PT ;  /* 0x0000001e0600720c */ /* 0x000fe20003f24070 */
[--C-:B------:R-:W-:Y:S01]  /*3a70*/  @!P2 IMAD.IADD R50, R50, 0x1, -R6.reuse ;  /* 0x000000013232a824 */ /* 0x100fe200078e0a06 */
[----:B------:R-:W-:Y:S01]  /*3a80*/  ISETP.GT.U32.AND P2, PT, R6, R38, PT ;  /* 0x000000260600720c */ /* 0x000fe20003f44070 */
[----:B------:R-:W-:Y:S01]  /*3a90*/  VIADD R82, R100, 0x120 ;  /* 0x0000012064527836 */ /* 0x000fe20000000000 */
[----:B------:R-:W-:Y:S01]  /*3aa0*/  ISETP.GT.U32.AND P0, PT, R6, R44, PT ;  /* 0x0000002c0600720c */ /* 0x000fe20003f04070 */
[--C-:B------:R-:W-:Y:S01]  /*3ab0*/  @!P4 IMAD.IADD R34, R34, 0x1, -R6.reuse ;  /* 0x000000012222c824 */ /* 0x100fe200078e0a06 */
[----:B------:R-:W-:Y:S01]  /*3ac0*/  ISETP.GT.U32.AND P4, PT, R6, R46, PT ;  /* 0x0000002e0600720c */ /* 0x000fe20003f84070 */
[--C-:B------:R-:W-:Y:S01]  /*3ad0*/  @!P5 IMAD.IADD R48, R48, 0x1, -R6.reuse ;  /* 0x000000013030d824 */ /* 0x100fe200078e0a06 */
[----:B------:R-:W-:Y:S01]  /*3ae0*/  ISETP.GT.U32.AND P5, PT, R6, R36, PT ;  /* 0x000000240600720c */ /* 0x000fe20003fa4070 */
[----:B------:R-:W-:-:S02]  /*3af0*/  @!P3 IMAD.IADD R40, R40, 0x1, -R6 ;  /* 0x000000012828b824 */ /* 0x000fc400078e0a06 */
[----:B------:R-:W-:Y:S02]  /*3b00*/  VIADD R88, R100, 0xc0 ;  /* 0x000000c064587836 */ /* 0x000fe40000000000 */
        /* <DEDUP_REMOVED lines=8> */
[--C-:B------:R-:W-:Y:S01]  /*3b90*/  @!P4 IMAD.IADD R46, R46, 0x1, -R6.reuse ;  /* 0x000000012e2ec824 */ /* 0x100fe200078e0a06 */
[----:B------:R-:W-:Y:S01]  /*3ba0*/  ISETP.GT.U32.AND P4, PT, R6, R34, PT ;  /* 0x000000220600720c */ /* 0x000fe20003f84070 */
[----:B------:R-:W-:Y:S01]  /*3bb0*/  VIADD R84, R100, 0x100 ;  /* 0x0000010064547836 */ /* 0x000fe20000000000 */
[----:B------:R-:W-:Y:S01]  /*3bc0*/  ISETP.GT.U32.AND P6, PT, R6, R52, PT ;  /* 0x000000340600720c */ /* 0x000fe20003fc4070 */
[----:B------:R-:W-:-:S02]  /*3bd0*/  @!P5 IMAD.IADD R36, R36, 0x1, -R6 ;  /* 0x000000012424d824 */ /* 0x000fc400078e0a06 */
[--C-:B------:R-:W-:Y:S01]  /*3be0*/  @!P1 IMAD.IADD R42, R42, 0x1, -R6.reuse ;  /* 0x000000012a2a9824 */ /* 0x100fe200078e0a06 */
[----:B------:R-:W-:Y:S01]  /*3bf0*/  ISETP.GT.U32.AND P1, PT, R6, R30, PT ;  /* 0x0000001e0600720c */ /* 0x000fe20003f24070 */
        /* <DEDUP_REMOVED lines=31> */
[C---:B------:R-:W-:Y:S01]  /*3df0*/  ISETP.GT.U32.AND P3, PT, R6.reuse, R14, PT ;  /* 0x0000000e0600720c */ /* 0x040fe20003f64070 */
[--C-:B------:R-:W-:Y:S01]  /*3e00*/  @!P0 IMAD.IADD R11, R11, 0x1, -R6.reuse ;  /* 0x000000010b0b8824 */ /* 0x100fe200078e0a06 */
[----:B------:R-:W-:Y:S01]  /*3e10*/  ISETP.GT.U32.AND P0, PT, R6, R10, PT ;  /* 0x0000000a0600720c */ /* 0x000fe20003f04070 */
[--C-:B------:R-:W-:Y:S01]  /*3e20*/  @!P2 IMAD.IADD R22, R22, 0x1, -R6.reuse ;  /* 0x000000011616a824 */ /* 0x100fe200078e0a06 */
[C---:B------:R-:W-:Y:S01]  /*3e30*/  ISETP.GT.U32.AND P2, PT, R6.reuse, R16, PT ;  /* 0x000000100600720c */ /* 0x040fe20003f44070 */
[--C-:B------:R-:W-:Y:S01]  /*3e40*/  @!P4 IMAD.IADD R9, R9, 0x1, -R6.reuse ;  /* 0x000000010909c824 */ /* 0x100fe200078e0a06 */
[----:B------:R-:W-:Y:S01]  /*3e50*/  ISETP.GT.U32.AND P4, PT, R6, R8, PT ;  /* 0x000000080600720c */ /* 0x000fe20003f84070 */
[--C-:B------:R-:W-:Y:S01]  /*3e60*/  @!P6 IMAD.IADD R12, R12, 0x1, -R6.reuse ;  /* 0x000000010c0ce824 */ /* 0x100fe200078e0a06 */
        /* <DEDUP_REMOVED lines=12> */
[----:B------:R-:W-:Y:S01]  /*3f30*/  IMAD.MOV R5, RZ, RZ, -R5 ;  /* 0x000000ffff057224 */ /* 0x000fe200078e0a05 */
        /* <DEDUP_REMOVED lines=28> */
[----:B------:R-:W-:Y:S01]  /*4100*/  ISETP.GT.U32.AND P4, PT, R6, R37, PT ;  /* 0x000000250600720c */ /* 0x000fe20003f84070 */
[----:B------:R-:W-:-:S02]  /*4110*/  @!P6 IMAD.IADD R27, R27, 0x1, -R6 ;  /* 0x000000011b1be824 */ /* 0x000fc400078e0a06 */
        /* <DEDUP_REMOVED lines=10> */
[----:B------:R-:W-:Y:S01]  /*41c0*/  @!P4 IMAD.IADD R37, R37, 0x1, -R6 ;  /* 0x000000012525c824 */ /* 0x000fe200078e0a06 */
[----:B------:R-:W-:-:S03]  /*41d0*/  ISETP.GT.U32.AND P4, PT, R6, R25, PT ;  /* 0x000000190600720c */ /* 0x000fc60003f84070 */
        /* <DEDUP_REMOVED lines=11> */
[----:B------:R-:W-:-:S02]  /*4290*/  ISETP.GT.U32.AND P2, PT, R6, R47, PT ;  /* 0x0000002f0600720c */ /* 0x000fc40003f44070 */
        /* <DEDUP_REMOVED lines=121> */
[----:B------:R-:W-:Y:S01]  /*4a30*/  STL [R1+0x43d4], R128 ;  /* 0x0043d48001007387 */ /* 0x000fe20000100800 */
[--C-:B------:R-:W-:Y:S01]  /*4a40*/  @!P2 IMAD.IADD R103, R103, 0x1, -R6.reuse ;  /* 0x000000016767a824 */ /* 0x100fe200078e0a06 */
[C---:B------:R-:W-:Y:S01]  /*4a50*/  ISETP.GT.U32.AND P2, PT, R6.reuse, R117, PT ;  /* 0x000000750600720c */ /* 0x040fe20003f44070 */
[----:B------:R-:W-:Y:S01]  /*4a60*/  @!P4 IMAD.IADD R95, R95, 0x1, -R6 ;  /* 0x000000015f5fc824 */ /* 0x000fe200078e0a06 */
[----:B------:R-:W-:Y:S01]  /*4a70*/  STL [R1+0x43d8], R126 ;  /* 0x0043d87e01007387 */ /* 0x000fe20000100800 */
[----:B------:R-:W-:-:S03]  /*4a80*/  ISETP.GT.U32.AND P4, PT, R6, R109, PT ;  /* 0x0000006d0600720c */ /* 0x000fc60003f84070 */
[----:B------:R-:W-:Y:S04]  /*4a90*/  STL [R1+0x43dc], R124 ;  /* 0x0043dc7c01007387 */ /* 0x000fe80000100800 */
[----:B------:R-:W-:Y:S04]  /*4aa0*/  STL [R1+0x43e4], R122 ;  /* 0x0043e47a01007387 */ /* 0x000fe80000100800 */
[----:B------:R-:W-:Y:S01]  /*4ab0*/  STL [R1+0x43e8], R120 ;  /* 0x0043e87801007387 */ /* 0x000fe20000100800 */
[----:B------:R-:W-:-:S03]  /*4ac0*/  @!P1 IMAD.IADD R99, R99, 0x1, -R6 ;  /* 0x0000000163639824 */ /* 0x000fc600078e0a06 */
[----:B------:R-:W-:Y:S01]  /*4ad0*/  STL [R1+0x43ec], R118 ;  /* 0x0043ec7601007387 */ /* 0x000fe20000100800 */
[----:B------:R-:W-:-:S03]  /*4ae0*/  ISETP.GT.U32.AND P1, PT, R6, R113, PT ;  /* 0x000000710600720c */ /* 0x000fc60003f24070 */
[----:B------:R-:W-:Y:S01]  /*4af0*/  STL [R1+0x43fc], R116 ;  /* 0x0043fc7401007387 */ /* 0x000fe20000100800 */
[----:B------:R-:W-:-:S03]  /*4b00*/  @!P6 IMAD.IADD R105, R105, 0x1, -R6 ;  /* 0x000000016969e824 */ /* 0x000fc600078e0a06 */
[----:B------:R-:W-:Y:S01]  /*4b10*/  STL [R1+0x43f8], R114 ;  /* 0x0043f87201007387 */ /* 0x000fe20000100800 */
[----:B------:R-:W-:-:S03]  /*4b20*/  @!P5 IMAD.IADD R107, R107, 0x1, -R6 ;  /* 0x000000016b6bd824 */ /* 0x000fc600078e0a06 */
[----:B------:R-:W-:Y:S01]  /*4b30*/  STL [R1+0x4408], R112 ;  /* 0x0044087001007387 */ /* 0x000fe20000100800 */
[C---:B------:R-:W-:Y:S01]  /*4b40*/  ISETP.GT.U32.AND P5, PT, R6.reuse, R95, PT ;  /* 0x0000005f0600720c */ /* 0x040fe20003fa4070 */
[--C-:B------:R-:W-:Y:S02]  /*4b50*/  @!P3 IMAD.IADD R115, R115, 0x1, -R6.reuse ;  /* 0x000000017373b824 */ /* 0x100fe400078e0a06 */
[----:B------:R-:W-:Y:S01]  /*4b60*/  STL [R1+0x4400], R110 ;  /* 0x0044006e01007387 */ /* 0x000fe20000100800 */
[----:B------:R-:W-:Y:S01]  /*4b70*/  @!P0 IMAD.IADD R111, R111, 0x1, -R6 ;  /* 0x000000016f6f8824 */ /* 0x000fe200078e0a06 */
[C---:B------:R-:W-:Y:S02]  /*4b80*/  ISETP.GT.U32.AND P3, PT, R6.reuse, R103, PT ;  /* 0x000000670600720c */ /* 0x040fe40003f64070 */
[----:B------:R-:W2:Y:S01]  /*4b90*/  LDL R70, [R1+0x4404] ;  /* 0x0044040001467983 */ /* 0x000ea20000100800 */
[----:B------:R-:W-:-:S03]  /*4ba0*/  ISETP.GT.U32.AND P0, PT, R6, R99, PT ;  /* 0x000000630600720c */ /* 0x000fc60003f04070 */
[----:B------:R-:W3:Y:S01]  /*4bb0*/  LDL R102, [R1+0x4388] ;  /* 0x0043880001667983 */ /* 0x000ee20000100800 */
        /* <DEDUP_REMOVED lines=65> */
[--C-:B------:R-:W-:Y:S02]  /*4fd0*/  @!P1 IMAD.IADD R141, R141, 0x1, -R6.reuse ;  /* 0x000000018d8d9824 */ /* 0x100fe400078e0a06 */
[--C-:B------:R-:W-:Y:S01]  /*4fe0*/  @!P0 IMAD.IADD R127, R127, 0x1, -R6.reuse ;  /* 0x000000017f7f8824 */ /* 0x100fe200078e0a06 */
[C---:B------:R-:W-:Y:S01]  /*4ff0*/  ISETP.GT.U32.AND P0, PT, R6.reuse, R139, PT ;  /* 0x0000008b0600720c */ /* 0x040fe20003f04070 */
[--C-:B------:R-:W-:Y:S01]  /*5000*/  @!P2 IMAD.IADD R133, R133, 0x1, -R6.reuse ;  /* 0x000000018585a824 */ /* 0x100fe200078e0a06 */
[----:B------:R-:W-:Y:S01]  /*5010*/  ISETP.GT.U32.AND P2, PT, R6, R147, PT ;  /* 0x000000930600720c */ /* 0x000fe20003f44070 */
[----:B------:R-:W-:Y:S01]  /*5020*/  @!P4 IMAD.IADD R125, R125, 0x1, -R6 ;  /* 0x000000017d7dc824 */ /* 0x000fe200078e0a06 */
[----:B------:R-:W-:-:S02]  /*5030*/  IABS R209, R108 ;  /* 0x0000006c00d17213 */ /* 0x000fc40000000000 */
[C---:B------:R-:W-:Y:S01]  /*5040*/  ISETP.GT.U32.AND P4, PT, R6.reuse, R141, PT ;  /* 0x0000008d0600720c */ /* 0x040fe20003f84070 */
[----:B------:R-:W-:Y:S01]  /*5050*/  IMAD R207, R6, R60, R207 ;  /* 0x0000003c06cf7224 */ /* 0x000fe200078e02cf */
[----:B------:R-:W-:Y:S01]  /*5060*/  IABS R215, R98 ;  /* 0x0000006200d77213 */ /* 0x000fe20000000000 */
[----:B------:R-:W-:Y:S01]  /*5070*/  IMAD.HI.U32 R60, R0, R209, RZ ;  /* 0x000000d1003c7227 */ /* 0x000fe200078e00ff */
[----:B------:R-:W-:-:S03]  /*5080*/  IABS R216, R96 ;  /* 0x0000006000d87213 */ /* 0x000fc60000000000 */
[--C-:B------:R-:W-:Y:S01]  /*5090*/  @!P6 IMAD.IADD R135, R135, 0x1, -R6.reuse ;  /* 0x000000018787e824 */ /* 0x100fe200078e0a06 */
[C---:B------:R-:W-:Y:S01]  /*50a0*/  ISETP.GT.U32.AND P6, PT, R6.reuse, R149, PT ;  /* 0x000000950600720c */ /* 0x040fe20003fc4070 */
[----:B------:R-:W-:Y:S01]  /*50b0*/  @!P5 IMAD.IADD R137, R137, 0x1, -R6 ;  /* 0x000000018989d824 */ /* 0x000fe200078e0a06 */
[C---:B------:R-:W-:Y:S01]  /*50c0*/  ISETP.GT.U32.AND P5, PT, R6.reuse, R151, PT ;  /* 0x000000970600720c */ /* 0x040fe20003fa4070 */
[----:B------:R-:W-:Y:S02]  /*50d0*/  IMAD.MOV R60, RZ, RZ, -R60 ;  /* 0x000000ffff3c7224 */ /* 0x000fe400078e0a3c */
[--C-:B------:R-:W-:Y:S01]  /*50e0*/  @!P3 IMAD.IADD R145, R145, 0x1, -R6.reuse ;  /* 0x000000019191b824 */ /* 0x100fe200078e0a06 */
[C---:B------:R-:W-:Y:S01]  /*50f0*/  ISETP.GT.U32.AND P3, PT, R6.reuse, R159, PT ;  /* 0x0000009f0600720c */ /* 0x040fe20003f64070 */
[----:B------:R-:W-:Y:S01]  /*5100*/  @!P0 IMAD.IADD R139, R139, 0x1, -R6 ;  /* 0x000000018b8b8824 */ /* 0x000fe200078e0a06 */
[----:B------:R-:W-:Y:S01]  /*5110*/  ISETP.GT.U32.AND P0, PT, R6, R153, PT ;  /* 0x000000990600720c */ /* 0x000fe20003f04070 */
[----:B------:R-:W-:-:S04]  /*5120*/  IMAD.HI.U32 R62, R58, R215, RZ ;  /* 0x000000d73a3e7227 */ /* 0x000fc800078e00ff */
[----:B------:R-:W-:Y:S01]  /*5130*/  @!P2 IMAD.IADD R147, R147, 0x1, -R6 ;  /* 0x000000019393a824 */ /* 0x000fe200078e0a06 */
[C---:B------:R-:W-:Y:S01]  /*5140*/  ISETP.GT.U32.AND P2, PT, R6.reuse, R161, PT ;  /* 0x000000a10600720c */ /* 0x040fe20003f44070 */
[----:B------:R-:W-:Y:S02]  /*5150*/  IMAD R209, R6, R60, R209 ;  /* 0x0000003c06d17224 */ /* 0x000fe400078e02d1 */
[----:B------:R-:W-:-:S04]  /*5160*/  IMAD.HI.U32 R60, R58, R216, RZ ;  /* 0x000000d83a3c7227 */ /* 0x000fc800078e00ff */
[----:B------:R-:W-:Y:S01]  /*5170*/  @!P4 IMAD.IADD R141, R141, 0x1, -R6 ;  /* 0x000000018d8dc824 */ /* 0x000fe200078e0a06 */
[C---:B------:R-:W-:Y:S01]  /*5180*/  ISETP.GT.U32.AND P4, PT, R6.reuse, R155, PT ;  /* 0x0000009b0600720c */ /* 0x040fe20003f84070 */
[----:B------:R-:W-:Y:S02]  /*5190*/  IMAD.MOV R62, RZ, RZ, -R62 ;  /* 0x000000ffff3e7224 */ /* 0x000fe400078e0a3e */
[----:B------:R-:W-:Y:S02]  /*51a0*/  IMAD.MOV R60, RZ, RZ, -R60 ;  /* 0x000000ffff3c7224 */ /* 0x000fe400078e0a3c */
[C---:B------:R-:W-:Y:S02]  /*51b0*/  IMAD R215, R7.reuse, R62, R215 ;  /* 0x0000003e07d77224 */ /* 0x040fe400078e02d7 */
[----:B------:R-:W-:Y:S02]  /*51c0*/  IMAD R216, R7, R60, R216 ;  /* 0x0000003c07d87224 */ /* 0x000fe400078e02d8 */
[--C-:B------:R-:W-:Y:S01]  /*51d0*/  @!P6 IMAD.IADD R149, R149, 0x1, -R6.reuse ;  /* 0x000000019595e824 */ /* 0x100fe200078e0a06 */
[C---:B------:R-:W-:Y:S01]  /*51e0*/  ISETP.GT.U32.AND P6, PT, R6.reuse, R163, PT ;  /* 0x000000a30600720c */ /* 0x040fe20003fc4070 */
        /* <DEDUP_REMOVED lines=8> */
[----:B------:R-:W-:Y:S01]  /*5270*/  @!P4 IMAD.IADD R155, R155, 0x1, -R6 ;  /* 0x000000019b9bc824 */ /* 0x000fe200078e0a06 */
[----:B------:R-:W-:-:S03]  /*5280*/  ISETP.GT.U32.AND P4, PT, R6, R149, PT ;  /* 0x000000950600720c */ /* 0x000fc60003f84070 */
[--C-:B------:R-:W-:Y:S02]  /*5290*/  @!P6 IMAD.IADD R163, R163, 0x1, -R6.reuse ;  /* 0x00000001a3a3e824 */ /* 0x100fe400078e0a06 */
[--C-:B------:R-:W-:Y:S01]  /*52a0*/  @!P5 IMAD.IADD R145, R145, 0x1, -R6.reuse ;  /* 0x000000019191d824 */ /* 0x100fe200078e0a06 */
[C---:B------:R-:W-:Y:S01]  /*52b0*/  ISETP.GT.U32.AND P5, PT, R6.reuse, R151, PT ;  /* 0x000000970600720c */ /* 0x040fe20003fa4070 */
[--C-:B------:R-:W-:Y:S01]  /*52c0*/  @!P3 IMAD.IADD R215, R215, 0x1, -R7.reuse ;  /* 0x00000001d7d7b824 */ /* 0x100fe200078e0a07 */
[----:B------:R-:W-:Y:S01]  /*52d0*/  ISETP.GT.U32.AND P3, PT, R6, R159, PT ;  /* 0x0000009f0600720c */ /* 0x000fe20003f64070 */
[--C-:B------:R-:W-:Y:S01]  /*52e0*/  @!P0 IMAD.IADD R147, R147, 0x1, -R6.reuse ;  /* 0x0000000193938824 */ /* 0x100fe200078e0a06 */
[----:B------:R-:W-:Y:S01]  /*52f0*/  IABS R217, R94 ;  /* 0x0000005e00d97213 */ /* 0x000fe20000000000 */
[----:B------:R-:W-:Y:S01]  /*5300*/  @!P2 IMAD.IADD R216, R216, 0x1, -R7 ;  /* 0x00000001d8d8a824 */ /* 0x000fe200078e0a07 */
[C---:B------:R-:W-:Y:S02]  /*5310*/  ISETP.GT.U32.AND P0, PT, R6.reuse, R153, PT ;  /* 0x000000990600720c */ /* 0x040fe40003f04070 */
[----:B------:R-:W-:Y:S01]  /*5320*/  IABS R211, R106 ;  /* 0x0000006a00d37213 */ /* 0x000fe20000000000 */
[----:B------:R-:W-:Y:S01]  /*5330*/  @!P4 IMAD.IADD R149, R149, 0x1, -R6 ;  /* 0x000000019595c824 */ /* 0x000fe200078e0a06 */
[C---:B------:R-:W-:Y:S01]  /*5340*/  ISETP.GT.U32.AND P2, PT, R6.reuse, R163, PT ;  /* 0x000000a30600720c */ /* 0x040fe20003f44070 */
[C---:B------:R-:W-:Y:S01]  /*5350*/  IMAD R205, R6.reuse, R66, R205 ;  /* 0x0000004206cd7224 */ /* 0x040fe200078e02cd */
[----:B------:R-:W-:Y:S01]  /*5360*/  ISETP.GT.U32.AND P4, PT, R6, R155, PT ;  /* 0x0000009b0600720c */ /* 0x000fe20003f84070 */
[----:B------:R-:W-:Y:S01]  /*5370*/  IMAD.HI.U32 R60, R58, R217, RZ ;  /* 0x000000d93a3c7227 */ /* 0x000fe200078e00ff */
[----:B------:R-:W-:-:S03]  /*5380*/  IABS R229, R86 ;  /* 0x0000005600e57213 */ /* 0x000fc60000000000 */
[----:B------:R-:W-:Y:S01]  /*5390*/  IMAD.HI.U32 R66, R0, R211, RZ ;  /* 0x000000d300427227 */ /* 0x000fe200078e00ff */
[----:B------:R-:W-:-:S03]  /*53a0*/  IABS R218, R92 ;  /* 0x0000005c00da7213 */ /* 0x000fc60000000000 */
[----:B------:R-:W-:Y:S02]  /*53b0*/  IMAD.MOV R60, RZ, RZ, -R60 ;  /* 0x000000ffff3c7224 */ /* 0x000fe400078e0a3c */
[----:B------:R-:W-:Y:S02]  /*53c0*/  IMAD.MOV R66, RZ, RZ, -R66 ;  /* 0x000000ffff427224 */ /* 0x000fe400078e0a42 */
[--C-:B------:R-:W-:Y:S01]  /*53d0*/  @!P5 IMAD.IADD R151, R151, 0x1, -R6.reuse ;  /* 0x000000019797d824 */ /* 0x100fe200078e0a06 */
[C---:B------:R-:W-:Y:S01]  /*53e0*/  ISETP.GT.U32.AND P5, PT, R6.reuse, R165, PT ;  /* 0x000000a50600720c */ /* 0x040fe20003fa4070 */
[--C-:B------:R-:W-:Y:S01]  /*53f0*/  @!P3 IMAD.IADD R159, R159, 0x1, -R6.reuse ;  /* 0x000000019f9fb824 */ /* 0x100fe200078e0a06 */
[C---:B------:R-:W-:Y:S01]  /*5400*/  ISETP.GT.U32.AND P3, PT, R6.reuse, R173, PT ;  /* 0x000000ad0600720c */ /* 0x040fe20003f64070 */
[----:B------:R-:W-:Y:S01]  /*5410*/  IMAD R217, R7, R60, R217 ;  /* 0x0000003c07d97224 */ /* 0x000fe200078e02d9 */
[----:B------:R-:W-:Y:S01]  /*5420*/  IABS R225, R90 ;  /* 0x0000005a00e17213 */ /* 0x000fe20000000000 */
[----:B------:R-:W-:Y:S01]  /*5430*/  @!P0 IMAD.IADD R153, R153, 0x1, -R6 ;  /* 0x0000000199998824 */ /* 0x000fe200078e0a06 */
[C---:B------:R-:W-:Y:S01]  /*5440*/  ISETP.GT.U32.AND P0, PT, R6.reuse, R167, PT ;  /* 0x000000a70600720c */ /* 0x040fe20003f04070 */
[----:B------:R-:W-:-:S02]  /*5450*/  IMAD R211, R6, R66, R211 ;  /* 0x0000004206d37224 */ /* 0x000fc400078e02d3 */
[----:B------:R-:W-:-:S04]  /*5460*/  IMAD.HI.U32 R60, R58, R229, RZ ;  /* 0x000000e53a3c7227 */ /* 0x000fc800078e00ff */
[----:B------:R-:W-:-:S04]  /*5470*/  IMAD.HI.U32 R66, R58, R218, RZ ;  /* 0x000000da3a427227 */ /* 0x000fc800078e00ff */
[--C-:B------:R-:W-:Y:S01]  /*5480*/  @!P2 IMAD.IADD R163, R163, 0x1, -R6.reuse ;  /* 0x00000001a3a3a824 */ /* 0x100fe200078e0a06 */
[C---:B------:R-:W-:Y:S01]  /*5490*/  ISETP.GT.U32.AND P2, PT, R6.reuse, R2, PT ;  /* 0x000000020600720c */ /* 0x040fe20003f44070 */
[----:B------:R-:W-:Y:S01]  /*54a0*/  @!P4 IMAD.IADD R155, R155, 0x1, -R6 ;  /* 0x000000019b9bc824 */ /* 0x000fe200078e0a06 */
[----:B------:R-:W-:Y:S01]  /*54b0*/  ISETP.GT.U32.AND P4, PT, R6, R169, PT ;  /* 0x000000a90600720c */ /* 0x000fe20003f84070 */
[----:B------:R-:W-:Y:S02]  /*54c0*/  IMAD.MOV R60, RZ, RZ, -R60 ;  /* 0x000000ffff3c7224 */ /* 0x000fe400078e0a3c */
[----:B------:R-:W-:-:S04]  /*54d0*/  IMAD.HI.U32 R64, R58, R225, RZ ;  /* 0x000000e13a407227 */ /* 0x000fc800078e00ff */
[----:B------:R-:W-:Y:S02]  /*54e0*/  IMAD.MOV R66, RZ, RZ, -R66 ;  /* 0x000000ffff427224 */ /* 0x000fe400078e0a42 */
[C---:B------:R-:W-:Y:S02]  /*54f0*/  IMAD R229, R7.reuse, R60, R229 ;  /* 0x0000003c07e57224 */ /* 0x040fe400078e02e5 */
[----:B------:R-:W-:Y:S02]  /*5500*/  IMAD.MOV R64, RZ, RZ, -R64 ;  /* 0x000000ffff407224 */ /* 0x000fe400078e0a40 */
[----:B------:R-:W-:Y:S02]  /*5510*/  IMAD R218, R7, R66, R218 ;  /* 0x0000004207da7224 */ /* 0x000fe400078e02da */
[--C-:B------:R-:W-:Y:S02]  /*5520*/  @!P5 IMAD.IADD R165, R165, 0x1, -R6.reuse ;  /* 0x00000001a5a5d824 */ /* 0x100fe400078e0a06 */
[----:B------:R-:W-:Y:S01]  /*5530*/  @!P3 IMAD.IADD R173, R173, 0x1, -R6 ;  /* 0x00000001adadb824 */ /* 0x000fe200078e0a06 */
[C---:B------:R-:W-:Y:S01]  /*5540*/  ISETP.GT.U32.AND P3, PT, R7.reuse, R229, PT ;  /* 0x000000e50700720c */ /* 0x040fe20003f64070 */
[----:B------:R-:W-:-:S02]  /*5550*/  IMAD R225, R7, R64, R225 ;  /* 0x0000004007e17224 */ /* 0x000fc400078e02e1 */
[--C-:B------:R-:W-:Y:S01]  /*5560*/  @!P0 IMAD.IADD R167, R167, 0x1, -R6.reuse ;  /* 0x00000001a7a78824 */ /* 0x100fe200078e0a06 */
[----:B------:R-:W-:Y:S01]  /*5570*/  ISETP.GT.U32.AND P0, PT, R7, R218, PT ;  /* 0x000000da0700720c */ /* 0x000fe20003f04070 */
[--C-:B------:R-:W-:Y:S01]  /*5580*/  @!P2 IMAD.IADD R2, R2, 0x1, -R6.reuse ;  /* 0x000000010202a824 */ /* 0x100fe200078e0a06 */
[C---:B------:R-:W-:Y:S01]  /*5590*/  ISETP.GT.U32.AND P2, PT, R6.reuse, R165, PT ;  /* 0x000000a50600720c */ /* 0x040fe20003f44070 */
[----:B------:R-:W-:Y:S01]  /*55a0*/  @!P4 IMAD.IADD R169, R169, 0x1, -R6 ;  /* 0x00000001a9a9c824 */ /* 0x000fe200078e0a06 */
[----:B------:R-:W-:Y:S02]  /*55b0*/  ISETP.GT.U32.AND P4, PT, R7, R225, PT ;  /* 0x000000e10700720c */ /* 0x000fe40003f84070 */
[----:B------:R-:W-:Y:S02]  /*55c0*/  IABS R233, R82 ;  /* 0x0000005200e97213 */ /* 0x000fe40000000000 */
[----:B------:R-:W-:Y:S02]  /*55d0*/  ISETP.GT.U32.AND P6, PT, R6, R161, PT ;  /* 0x000000a10600720c */ /* 0x000fe40003fc4070 */
[----:B------:R-:W-:Y:S01]  /*55e0*/  IABS R227, R88 ;  /* 0x0000005800e37213 */ /* 0x000fe20000000000 */
[----:B------:R-:W-:Y:S01]  /*55f0*/  IMAD.HI.U32 R60, R58, R233, RZ ;  /* 0x000000e93a3c7227 */ /* 0x000fe200078e00ff */
[----:B------:R-:W-:-:S03]  /*5600*/  IABS R228, R76 ;  /* 0x0000004c00e47213 */ /* 0x000fc60000000000 */
[--C-:B------:R-:W-:Y:S01]  /*5610*/  @!P3 IMAD.IADD R229, R229, 0x1, -R7.reuse ;  /* 0x00000001e5e5b824 */ /* 0x100fe200078e0a07 */
[----:B------:R-:W-:Y:S01]  /*5620*/  ISETP.GT.U32.AND P3, PT, R6, R173, PT ;  /* 0x000000ad0600720c */ /* 0x000fe20003f64070 */
[----:B------:R-:W-:Y:S01]  /*5630*/  @!P0 IMAD.IADD R218, R218, 0x1, -R7 ;  /* 0x00000001dada8824 */ /* 0x000fe200078e0a07 */
[----:B------:R-:W-:Y:S01]  /*5640*/  ISETP.GT.U32.AND P0, PT, R6, R167, PT ;  /* 0x000000a70600720c */ /* 0x000fe20003f04070 */
[----:B------:R-:W-:Y:S02]  /*5650*/  IMAD.MOV R60, RZ, RZ, -R60 ;  /* 0x000000ffff3c7224 */ /* 0x000fe400078e0a3c */
[----:B------:R-:W-:-:S04]  /*5660*/  IMAD.HI.U32 R62, R58, R227, RZ ;  /* 0x000000e33a3e7227 */ /* 0x000fc800078e00ff */
[----:B------:R-:W-:Y:S01]  /*5670*/  @!P2 IMAD.IADD R165, R165, 0x1, -R6 ;  /* 0x00000001a5a5a824 */ /* 0x000fe200078e0a06 */
[C---:B------:R-:W-:Y:S01]  /*5680*/  ISETP.GT.U32.AND P2, PT, R6.reuse, R3, PT ;  /* 0x000000030600720c */ /* 0x040fe20003f44070 */
[----:B------:R-:W-:Y:S01]  /*5690*/  @!P4 IMAD.IADD R225, R225, 0x1, -R7 ;  /* 0x00000001e1e1c824 */ /* 0x000fe200078e0a07 */
[----:B------:R-:W-:Y:S01]  /*56a0*/  ISETP.GT.U32.AND P4, PT, R6, R169, PT ;  /* 0x000000a90600720c */ /* 0x000fe20003f84070 */
[----:B------:R-:W-:Y:S01]  /*56b0*/  IMAD R233, R7, R60, R233 ;  /* 0x0000003c07e97224 */ /* 0x000fe200078e02e9 */
[----:B------:R-:W-:Y:S01]  /*56c0*/  IABS R191, R126 ;  /* 0x0000007e00bf7213 */ /* 0x000fe20000000000 */
[----:B------:R-:W-:Y:S01]  /*56d0*/  IMAD.MOV R62, RZ, RZ, -R62 ;  /* 0x000000ffff3e7224 */ /* 0x000fe200078e0a3e */
[----:B------:R-:W-:Y:S01]  /*56e0*/  IABS R231, R84 ;  /* 0x0000005400e77213 */ /* 0x000fe20000000000 */
[----:B------:R-:W-:Y:S02]  /*56f0*/  VIADD R80, R100, 0x140 ;  /* 0x0000014064507836 */ /* 0x000fe40000000000 */
[----:B------:R-:W-:Y:S01]  /*5700*/  IMAD.HI.U32 R60, R58, R228, RZ ;  /* 0x000000e43a3c7227 */ /* 0x000fe200078e00ff */
[----:B------:R-:W-:-:S03]  /*5710*/  IABS R232, R74 ;  /* 0x0000004a00e87213 */ /* 0x000fc60000000000 */
[----:B------:R-:W-:Y:S01]  /*5720*/  @!P6 IMAD.IADD R161, R161, 0x1, -R6 ;  /* 0x00000001a1a1e824 */ /* 0x000fe200078e0a06 */
[C---:B------:R-:W-:Y:S01]  /*5730*/  ISETP.GT.U32.AND P6, PT, R6.reuse, R4, PT ;  /* 0x000000040600720c */ /* 0x040fe20003fc4070 */
[C---:B------:R-:W-:Y:S01]  /*5740*/  IMAD R5, R6.reuse, R5, R177 ;  /* 0x0000000506057224 */ /* 0x040fe200078e02b1 */
[----:B------:R-:W-:Y:S01]  /*5750*/  IABS R219, R80 ;  /* 0x0000005000db7213 */ /* 0x000fe20000000000 */
[C---:B------:R-:W-:Y:S01]  /*5760*/  IMAD R227, R7.reuse, R62, R227 ;  /* 0x0000003e07e37224 */ /* 0x040fe200078e02e3 */
[----:B------:R-:W-:Y:S01]  /*5770*/  ISETP.GT.U32.AND P1, PT, R6, R129, PT ;  /* 0x000000810600720c */ /* 0x000fe20003f24070 */
[----:B------:R-:W-:Y:S01]  /*5780*/  VIADD R78, R100, 0x160 ;  /* 0x00000160644e7836 */ /* 0x000fe20000000000 */
[----:B------:R-:W-:Y:S01]  /*5790*/  ISETP.GT.U32.AND P5, PT, R7, R217, PT ;  /* 0x000000d90700720c */ /* 0x000fe20003fa4070 */
[----:B------:R-:W-:Y:S01]  /*57a0*/  IMAD.MOV R60, RZ, RZ, -R60 ;  /* 0x000000ffff3c7224 */ /* 0x000fe200078e0a3c */
[----:B------:R-:W-:Y:S01]  /*57b0*/  IABS R199, R118 ;  /* 0x0000007600c77213 */ /* 0x000fe20000000000 */
[----:B------:R-:W-:Y:S01]  /*57c0*/  IMAD.HI.U32 R68, R0, R191, RZ ;  /* 0x000000bf00447227 */ /* 0x000fe200078e00ff */
[----:B------:R-:W-:Y:S01]  /*57d0*/  UIADD3 UR7, UR7, 0x1f, URZ ;  /* 0x0000001f07077890 */ /* 0x000fe2000fffe03f */
[----:B------:R-:W4:Y:S02]  /*57e0*/  LDL R177, [R1+0x4374] ;  /* 0x0043740001b17983 */ /* 0x000f240000100800 */
[----:B------:R-:W-:Y:S01]  /*57f0*/  IMAD.HI.U32 R62, R58, R231, RZ ;  /* 0x000000e73a3e7227 */ /* 0x000fe200078e00ff */
[----:B------:R-:W-:-:S03]  /*5800*/  IABS R237, R78 ;  /* 0x0000004e00ed7213 */ /* 0x000fc60000000000 */
[----:B------:R-:W-:Y:S01]  /*5810*/  @!P3 IMAD.IADD R173, R173, 0x1, -R6 ;  /* 0x00000001adadb824 */ /* 0x000fe200078e0a06 */
[C---:B------:R-:W-:Y:S01]  /*5820*/  ISETP.GT.U32.AND P3, PT, R6.reuse, R187, PT ;  /* 0x000000bb0600720c */ /* 0x040fe20003f64070 */
[----:B------:R-:W-:Y:S02]  /*5830*/  IMAD R228, R7, R60, R228 ;  /* 0x0000003c07e47224 */ /* 0x000fe400078e02e4 */
[----:B------:R-:W-:Y:S01]  /*5840*/  @!P0 IMAD.IADD R167, R167, 0x1, -R6 ;  /* 0x00000001a7a78824 */ /* 0x000fe200078e0a06 */
[----:B------:R-:W-:Y:S01]  /*5850*/  ISETP.GT.U32.AND P0, PT, R6, R5, PT ;  /* 0x000000050600720c */ /* 0x000fe20003f04070 */
[----:B------:R-:W-:Y:S02]  /*5860*/  IMAD.MOV R68, RZ, RZ, -R68 ;  /* 0x000000ffff447224 */ /* 0x000fe400078e0a44 */
[----:B------:R-:W-:Y:S02]  /*5870*/  IMAD.MOV R62, RZ, RZ, -R62 ;  /* 0x000000ffff3e7224 */ /* 0x000fe400078e0a3e */
[----:B------:R-:W-:-:S04]  /*5880*/  IMAD.HI.U32 R60, R58, R232, RZ ;  /* 0x000000e83a3c7227 */ /* 0x000fc800078e00ff */
[----:B------:R-:W-:-:S04]  /*5890*/  IMAD.HI.U32 R64, R58, R219, RZ ;  /* 0x000000db3a407227 */ /* 0x000fc800078e00ff */
[--C-:B------:R-:W-:Y:S01]  /*58a0*/  @!P2 IMAD.IADD R3, R3, 0x1, -R6.reuse ;  /* 0x000000010303a824 */ /* 0x100fe200078e0a06 */
[----:B------:R-:W-:Y:S01]  /*58b0*/  ISETP.GT.U32.AND P2, PT, R7, R233, PT ;  /* 0x000000e90700720c */ /* 0x000fe20003f44070 */
[----:B------:R-:W-:Y:S01]  /*58c0*/  @!P4 IMAD.IADD R169, R169, 0x1, -R6 ;  /* 0x00000001a9a9c824 */ /* 0x000fe200078e0a06 */
[C---:B------:R-:W-:Y:S01]  /*58d0*/  ISETP.GT.U32.AND P4, PT, R6.reuse, R183, PT ;  /* 0x000000b70600720c */ /* 0x040fe20003f84070 */
[----:B------:R-:W-:Y:S02]  /*58e0*/  IMAD R191, R6, R68, R191 ;  /* 0x0000004406bf7224 */ /* 0x000fe400078e02bf */
[----:B------:R-:W-:Y:S02]  /*58f0*/  IMAD R231, R7, R62, R231 ;  /* 0x0000003e07e77224 */ /* 0x000fe400078e02e7 */
[----:B------:R-:W-:Y:S02]  /*5900*/  IMAD.MOV R60, RZ, RZ, -R60 ;  /* 0x000000ffff3c7224 */ /* 0x000fe400078e0a3c */
[----:B------:R-:W-:-:S04]  /*5910*/  IMAD.HI.U32 R68, R0, R199, RZ ;  /* 0x000000c700447227 */ /* 0x000fc800078e00ff */
[----:B------:R-:W-:-:S04]  /*5920*/  IMAD.HI.U32 R62, R58, R237, RZ ;  /* 0x000000ed3a3e7227 */ /* 0x000fc800078e00ff */
[----:B------:R-:W-:Y:S02]  /*5930*/  IMAD.MOV R64, RZ, RZ, -R64 ;  /* 0x000000ffff407224 */ /* 0x000fe400078e0a40 */
[C---:B------:R-:W-:Y:S02]  /*5940*/  IMAD R232, R7.reuse, R60, R232 ;  /* 0x0000003c07e87224 */ /* 0x040fe400078e02e8 */
[----:B------:R-:W-:Y:S01]  /*5950*/  @!P6 IMAD.IADD R4, R4, 0x1, -R6 ;  /* 0x000000010404e824 */ /* 0x000fe200078e0a06 */
[C---:B------:R-:W-:Y:S01]  /*5960*/  ISETP.GT.U32.AND P6, PT, R7.reuse, R231, PT ;  /* 0x000000e70700720c */ /* 0x040fe20003fc4070 */
[----:B------:R-:W-:Y:S02]  /*5970*/  IMAD.MOV R68, RZ, RZ, -R68 ;  /* 0x000000ffff447224 */ /* 0x000fe400078e0a44 */
[----:B------:R-:W-:Y:S02]  /*5980*/  IMAD.MOV R62, RZ, RZ, -R62 ;  /* 0x000000ffff3e7224 */ /* 0x000fe400078e0a3e */
[----:B------:R-:W-:-:S02]  /*5990*/  IMAD R219, R7, R64, R219 ;  /* 0x0000004007db7224 */ /* 0x000fc400078e02db */
[--C-:B------:R-:W-:Y:S01]  /*59a0*/  @!P1 IMAD.IADD R129, R129, 0x1, -R6.reuse ;  /* 0x0000000181819824 */ /* 0x100fe200078e0a06 */
[C---:B------:R-:W-:Y:S01]  /*59b0*/  ISETP.GT.U32.AND P1, PT, R6.reuse, R143, PT ;  /* 0x0000008f0600720c */ /* 0x040fe20003f24070 */
[----:B------:R-:W-:Y:S01]  /*59c0*/  @!P5 IMAD.IADD R217, R217, 0x1, -R7 ;  /* 0x00000001d9d9d824 */ /* 0x000fe200078e0a07 */
[C---:B------:R-:W-:Y:S01]  /*59d0*/  ISETP.GT.U32.AND P5, PT, R6.reuse, R4, PT ;  /* 0x000000040600720c */ /* 0x040fe20003fa4070 */
[--C-:B------:R-:W-:Y:S01]  /*59e0*/  @!P3 IMAD.IADD R187, R187, 0x1, -R6.reuse ;  /* 0x00000001bbbbb824 */ /* 0x100fe200078e0a06 */
[C---:B------:R-:W-:Y:S01]  /*59f0*/  ISETP.GT.U32.AND P3, PT, R7.reuse, R232, PT ;  /* 0x000000e80700720c */ /* 0x040fe20003f64070 */
[----:B------:R-:W-:Y:S02]  /*5a00*/  IMAD R199, R6, R68, R199 ;  /* 0x0000004406c77224 */ /* 0x000fe400078e02c7 */
[----:B------:R-:W-:Y:S02]  /*5a10*/  IMAD R237, R7, R62, R237 ;  /* 0x0000003e07ed7224 */ /* 0x000fe400078e02ed */
[----:B------:R-:W-:Y:S01]  /*5a20*/  @!P0 IMAD.IADD R5, R5, 0x1, -R6 ;  /* 0x0000000105058824 */ /* 0x000fe200078e0a06 */
[----:B------:R-:W-:Y:S01]  /*5a30*/  ISETP.GT.U32.AND P0, PT, R7, R219, PT ;  /* 0x000000db0700720c */ /* 0x000fe20003f04070 */
[----:B------:R-:W-:-:S02]  /*5a40*/  VIADD R68, R100, 0x1c0 ;  /* 0x000001c064447836 */ /* 0x000fc40000000000 */
[----:B------:R-:W-:Y:S02]  /*5a50*/  VIADD R72, R100, 0x1e0 ;  /* 0x000001e064487836 */ /* 0x000fe40000000000 */
[--C-:B------:R-:W-:Y:S01]  /*5a60*/  @!P2 IMAD.IADD R233, R233, 0x1, -R7.reuse ;  /* 0x00000001e9e9a824 */ /* 0x100fe200078e0a07 */
[C---:B------:R-:W-:Y:S01]  /*5a70*/  ISETP.GT.U32.AND P2, PT, R6.reuse, R3, PT ;  /* 0x000000030600720c */ /* 0x040fe20003f44070 */
[--C-:B------:R-:W-:Y:S01]  /*5a80*/  @!P4 IMAD.IADD R183, R183, 0x1, -R6.reuse ;  /* 0x00000001b7b7c824 */ /* 0x100fe200078e0a06 */
[----:B------:R-:W-:Y:S02]  /*5a90*/  ISETP.GT.U32.AND P4, PT, R7, R237, PT ;  /* 0x000000ed0700720c */ /* 0x000fe40003f84070 */
[----:B------:R-:W-:Y:S02]  /*5aa0*/  IABS R235, R68 ;  /* 0x0000004400eb7213 */ /* 0x000fe40000000000 */
[----:B------:R-:W-:Y:S01]  /*5ab0*/  IABS R239, R72 ;  /* 0x0000004800ef7213 */ /* 0x000fe20000000000 */
[----:B------:R-:W-:Y:S01]  /*5ac0*/  @!P6 IMAD.IADD R231, R231, 0x1, -R7 ;  /* 0x00000001e7e7e824 */ /* 0x000fe200078e0a07 */
[C---:B------:R-:W-:Y:S01]  /*5ad0*/  ISETP.GT.U32.AND P6, PT, R6.reuse, R2, PT ;  /* 0x000000020600720c */ /* 0x040fe20003fc4070 */
[----:B------:R-:W-:Y:S01]  /*5ae0*/  @!P1 IMAD.IADD R143, R143, 0x1, -R6 ;  /* 0x000000018f8f9824 */ /* 0x000fe200078e0a06 */
[----:B------:R-:W-:Y:S01]  /*5af0*/  ISETP.GT.U32.AND P1, PT, R6, R157, PT ;  /* 0x0000009d0600720c */ /* 0x000fe20003f24070 */
[----:B------:R-:W-:-:S04]  /*5b00*/  IMAD.HI.U32 R60, R58, R235, RZ ;  /* 0x000000eb3a3c7227 */ /* 0x000fc800078e00ff */
[----:B------:R-:W-:-:S04]  /*5b10*/  IMAD.HI.U32 R58, R58, R239, RZ ;  /* 0x000000ef3a3a7227 */ /* 0x000fc800078e00ff */
[----:B------:R-:W-:Y:S01]  /*5b20*/  @!P5 IMAD.IADD R4, R4, 0x1, -R6 ;  /* 0x000000010404d824 */ /* 0x000fe200078e0a06 */
[----:B------:R-:W-:Y:S01]  /*5b30*/  ISETP.GT.U32.AND P5, PT, R6, R189, PT ;  /* 0x000000bd0600720c */ /* 0x000fe20003fa4070 */
[--C-:B------:R-:W-:Y:S01]  /*5b40*/  @!P3 IMAD.IADD R232, R232, 0x1, -R7.reuse ;  /* 0x00000001e8e8b824 */ /* 0x100fe200078e0a07 */
[C---:B------:R-:W-:Y:S01]  /*5b50*/  ISETP.GT.U32.AND P3, PT, R6.reuse, R187, PT ;  /* 0x000000bb0600720c */ /* 0x040fe20003f64070 */
[--C-:B------:R-:W-:Y:S01]  /*5b60*/  @!P0 IMAD.IADD R219, R219, 0x1, -R7.reuse ;  /* 0x00000001dbdb8824 */ /* 0x100fe200078e0a07 */
[C---:B------:R-:W-:Y:S01]  /*5b70*/  ISETP.GT.U32.AND P0, PT, R6.reuse, R5, PT ;  /* 0x000000050600720c */ /* 0x040fe20003f04070 */
[----:B------:R-:W-:Y:S02]  /*5b80*/  IMAD.MOV R58, RZ, RZ, -R58 ;  /* 0x000000ffff3a7224 */ /* 0x000fe400078e0a3a */
[----:B------:R-:W-:Y:S01]  /*5b90*/  @!P2 IMAD.IADD R3, R3, 0x1, -R6 ;  /* 0x000000010303a824 */ /* 0x000fe200078e0a06 */
[C---:B------:R-:W-:Y:S01]  /*5ba0*/  ISETP.GT.U32.AND P2, PT, R6.reuse, R193, PT ;  /* 0x000000c10600720c */ /* 0x040fe20003f44070 */
[----:B------:R-:W-:Y:S01]  /*5bb0*/  @!P4 IMAD.IADD R237, R237, 0x1, -R7 ;  /* 0x00000001ededc824 */ /* 0x000fe200078e0a07 */
[----:B------:R-:W-:Y:S01]  /*5bc0*/  ISETP.GT.U32.AND P4, PT, R6, R183, PT ;  /* 0x000000b70600720c */ /* 0x000fe20003f84070 */
[----:B------:R-:W-:-:S02]  /*5bd0*/  IMAD.MOV R60, RZ, RZ, -R60 ;  /* 0x000000ffff3c7224 */ /* 0x000fc400078e0a3c */
[C---:B------:R-:W-:Y:S02]  /*5be0*/  IMAD R239, R7.reuse, R58, R239 ;  /* 0x0000003a07ef7224 */ /* 0x040fe400078e02ef */
[----:B------:R-:W-:Y:S02]  /*5bf0*/  IMAD R235, R7, R60, R235 ;  /* 0x0000003c07eb7224 */ /* 0x000fe400078e02eb */
[--C-:B------:R-:W-:Y:S01]  /*5c00*/  @!P6 IMAD.IADD R2, R2, 0x1, -R6.reuse ;  /* 0x000000010202e824 */ /* 0x100fe200078e0a06 */
[C---:B------:R-:W-:Y:S01]  /*5c10*/  ISETP.GT.U32.AND P6, PT, R6.reuse, R191, PT ;  /* 0x000000bf0600720c */ /* 0x040fe20003fc4070 */
        /* <DEDUP_REMOVED lines=12> */
[----:B------:R-:W-:Y:S01]  /*5ce0*/  @!P6 IMAD.IADD R191, R191, 0x1, -R6 ;  /* 0x00000001bfbfe824 */ /* 0x000fe200078e0a06 */
        /* <DEDUP_REMOVED lines=8> */
[----:B------:R-:W-:Y:S01]  /*5d70*/  @!P2 IMAD.IADD R214, R214, 0x1, -R7 ;  /* 0x00000001d6d6a824 */ /* 0x000fe200078e0a07 */
[C---:B------:R-:W-:Y:S01]  /*5d80*/  ISETP.GT.U32.AND P2, PT, R6.reuse, R193, PT ;  /* 0x000000c10600720c */ /* 0x040fe20003f44070 */
[--C-:B------:R-:W-:Y:S01]  /*5d90*/  @!P4 IMAD.IADD R197, R197, 0x1, -R6.reuse ;  /* 0x00000001c5c5c824 */ /* 0x100fe200078e0a06 */
[----:B------:R-:W-:Y:S01]  /*5da0*/  ISETP.GT.U32.AND P4, PT, R7, R215, PT ;  /* 0x000000d70700720c */ /* 0x000fe20003f84070 */
        /* <DEDUP_REMOVED lines=11> */
[----:B------:R-:W-:Y:S01]  /*5e60*/  ISETP.GT.U32.AND P4, PT, R6, R197, PT ;  /* 0x000000c50600720c */ /* 0x000fe20003f84070 */
[----:B------:R-:W-:-:S04]  /*5e70*/  @!P6 IMAD.IADD R203, R203, 0x1, -R6 ;  /* 0x00000001cbcbe824 */ /* 0x000fc800078e0a06 */
[--C-:B------:R-:W-:Y:S01]  /*5e80*/  @!P5 IMAD.IADD R205, R205, 0x1, -R6.reuse ;  /* 0x00000001cdcdd824 */ /* 0x100fe200078e0a06 */
[C---:B------:R-:W-:Y:S01]  /*5e90*/  ISETP.GT.U32.AND P5, PT, R6.reuse, R203, PT ;  /* 0x000000cb0600720c */ /* 0x040fe20003fa4070 */
[--C-:B------:R-:W-:Y:S01]  /*5ea0*/  @!P3 IMAD.IADD R201, R201, 0x1, -R6.reuse ;  /* 0x00000001c9c9b824 */ /* 0x100fe200078e0a06 */
[----:B------:R-:W-:Y:S01]  /*5eb0*/  ISETP.GT.U32.AND P3, PT, R7, R229, PT ;  /* 0x000000e50700720c */ /* 0x000fe20003f64070 */
[--C-:B------:R-:W-:Y:S01]  /*5ec0*/  @!P0 IMAD.IADD R195, R195, 0x1, -R6.reuse ;  /* 0x00000001c3c38824 */ /* 0x100fe200078e0a06 */
[----:B------:R-:W-:Y:S01]  /*5ed0*/  ISETP.GT.U32.AND P0, PT, R6, R209, PT ;  /* 0x000000d10600720c */ /* 0x000fe20003f04070 */
[----:B------:R-:W-:Y:S02]  /*5ee0*/  VIADD R104, R175, 0x7e ;  /* 0x0000007eaf687836 */ /* 0x000fe40000000000 */
[--C-:B------:R-:W-:Y:S01]  /*5ef0*/  @!P2 IMAD.IADD R207, R207, 0x1, -R6.reuse ;  /* 0x00000001cfcfa824 */ /* 0x100fe200078e0a06 */
[----:B------:R-:W-:Y:S01]  /*5f00*/  ISETP.GT.U32.AND P2, PT, R7, R231, PT ;  /* 0x000000e70700720c */ /* 0x000fe20003f44070 */
[----:B------:R-:W-:Y:S01]  /*5f10*/  @!P4 IMAD.IADD R197, R197, 0x1, -R6 ;  /* 0x00000001c5c5c824 */ /* 0x000fe200078e0a06 */
[----:B------:R-:W-:-:S02]  /*5f20*/  ISETP.GT.U32.AND P4, PT, R7, R225, PT ;  /* 0x000000e10700720c */ /* 0x000fc40003f84070 */
[----:B------:R-:W-:Y:S01]  /*5f30*/  IABS R58, R104 ;  /* 0x00000068003a7213 */ /* 0x000fe20000000000 */
[----:B------:R-:W-:Y:S01]  /*5f40*/  STL [R1+0x43f4], R108 ;  /* 0x0043f46c01007387 */ /* 0x000fe20000100800 */
[----:B------:R-:W-:Y:S01]  /*5f50*/  UISETP.GT.AND UP0, UPT, UR7, 0x1f, UPT ;  /* 0x0000001f0700788c */ /* 0x000fe2000bf04270 */
[--C-:B------:R-:W-:Y:S02]  /*5f60*/  @!P5 IMAD.IADD R203, R203, 0x1, -R6.reuse ;  /* 0x00000001cbcbd824 */ /* 0x100fe400078e0a06 */
[----:B------:R-:W-:Y:S01]  /*5f70*/  STL [R1+0x43f0], R106 ;  /* 0x0043f06a01007387 */ /* 0x000fe20000100800 */
[----:B------:R-:W-:Y:S01]  /*5f80*/  IMAD.HI.U32 R0, R0, R58, RZ ;  /* 0x0000003a00007227 */ /* 0x000fe200078e00ff */
[----:B------:R-:W-:Y:S02]  /*5f90*/  ISETP.GT.U32.AND P5, PT, R6, R211, PT ;  /* 0x000000d30600720c */ /* 0x000fe40003fa4070 */
[----:B------:R-:W-:Y:S01]  /*5fa0*/  STL [R1+0x2d94], R100 ;  /* 0x002d946401007387 */ /* 0x000fe20000100800 */
[----:B------:R-:W-:Y:S01]  /*5fb0*/  @!P3 IMAD.IADD R229, R229, 0x1, -R7 ;  /* 0x00000001e5e5b824 */ /* 0x000fe200078e0a07 */
[----:B------:R-:W-:Y:S01]  /*5fc0*/  ISETP.GE.AND P3, PT, R252, UR4, PT ;  /* 0x00000004fc007c0c */ /* 0x000fe2000bf66270 */
[----:B------:R-:W-:Y:S01]  /*5fd0*/  @!P0 IMAD.IADD R209, R209, 0x1, -R6 ;  /* 0x00000001d1d18824 */ /* 0x000fe200078e0a06 */
[----:B------:R-:W-:Y:S01]  /*5fe0*/  STL [R1+0x36ac], R98 ;  /* 0x0036ac6201007387 */ /* 0x000fe20000100800 */
[----:B------:R-:W-:Y:S01]  /*5ff0*/  USEL UR4, URZ, 0x4, !UP0 ;  /* 0x000000043f047887 */ /* 0x000fe2000c000000 */
[----:B------:R-:W-:-:S02]  /*6000*/  IMAD.MOV R0, RZ, RZ, -R0 ;  /* 0x000000ffff007224 */ /* 0x000fc400078e0a00 */
[----:B------:R-:W-:Y:S01]  /*6010*/  STL [R1+0x36a8], R96 ;  /* 0x0036a86001007387 */ /* 0x000fe20000100800 */
[--C-:B------:R-:W-:Y:S01]  /*6020*/  @!P2 IMAD.IADD R231, R231, 0x1, -R7.reuse ;  /* 0x00000001e7e7a824 */ /* 0x100fe200078e0a07 */
[----:B------:R-:W-:Y:S02]  /*6030*/  ISETP.GT.U32.AND P2, PT, R7, R237, PT ;  /* 0x000000ed0700720c */ /* 0x000fe40003f44070 */
[----:B------:R-:W-:Y:S01]  /*6040*/  STL [R1+0x36a4], R94 ;  /* 0x0036a45e01007387 */ /* 0x000fe20000100800 */
[----:B------:R-:W-:Y:S01]  /*6050*/  @!P4 IMAD.IADD R225, R225, 0x1, -R7 ;  /* 0x00000001e1e1c824 */ /* 0x000fe200078e0a07 */
[----:B------:R-:W-:Y:S02]  /*6060*/  ISETP.GT.U32.AND P0, PT, R7, R233, PT ;  /* 0x000000e90700720c */ /* 0x000fe40003f04070 */
[----:B------:R-:W-:Y:S01]  /*6070*/  STL [R1+0x36a0], R92 ;  /* 0x0036a05c01007387 */ /* 0x000fe20000100800 */
[----:B------:R-:W-:-:S03]  /*6080*/  ISETP.GT.U32.AND P4, PT, R6, R209, PT ;  /* 0x000000d10600720c */ /* 0x000fc60003f84070 */
[----:B------:R-:W-:Y:S01]  /*6090*/  STL [R1+0x369c], R90 ;  /* 0x00369c5a01007387 */ /* 0x000fe20000100800 */
[----:B------:R-:W-:-:S03]  /*60a0*/  IMAD R0, R6, R0, R58 ;  /* 0x0000000006007224 */ /* 0x000fc600078e023a */
[----:B------:R-:W-:Y:S01]  /*60b0*/  STL [R1+0x3698], R88 ;  /* 0x0036985801007387 */ /* 0x000fe20000100800 */
[----:B------:R-:W-:Y:S01]  /*60c0*/  IMAD.U32 R58, RZ, RZ, UR4 ;  /* 0x00000004ff3a7e24 */ /* 0x000fe2000f8e00ff */
[----:B------:R-:W-:Y:S01]  /*60d0*/  ISETP.GT.U32.AND P1, PT, R6, R157, PT ;  /* 0x0000009d0600720c */ /* 0x000fe20003f24070 */
[--C-:B------:R-:W-:Y:S01]  /*60e0*/  @!P5 IMAD.IADD R211, R211, 0x1, -R6.reuse ;  /* 0x00000001d3d3d824 */ /* 0x100fe200078e0a06 */
[----:B------:R-:W-:Y:S01]  /*60f0*/  STL [R1+0x3694], R86 ;  /* 0x0036945601007387 */ /* 0x000fe20000100800 */
[--C-:B------:R-:W-:Y:S01]  /*6100*/  @!P2 IMAD.IADD R237, R237, 0x1, -R7.reuse ;  /* 0x00000001ededa824 */ /* 0x100fe200078e0a07 */
[----:B------:R-:W-:Y:S01]  /*6110*/  ISETP.GT.U32.AND P6, PT, R7, R218, PT ;  /* 0x000000da0700720c */ /* 0x000fe20003fc4070 */
[----:B------:R-:W-:Y:S01]  /*6120*/  @!P0 IMAD.IADD R233, R233, 0x1, -R7 ;  /* 0x00000001e9e98824 */ /* 0x000fe200078e0a07 */
[----:B------:R-:W5:Y:S01]  /*6130*/  LDL R66, [R1+0x4378] ;  /* 0x0043780001427983 */ /* 0x000f620000100800 */
[----:B------:R-:W-:Y:S01]  /*6140*/  @!P4 IMAD.IADD R209, R209, 0x1, -R6 ;  /* 0x00000001d1d1c824 */ /* 0x000fe200078e0a06 */
[----:B------:R-:W-:-:S02]  /*6150*/  ULDC.64 UR4, c[0x0][0x218] ;  /* 0x0000860000047ab9 */ /* 0x000fc40000000a00 */
[----:B------:R-:W-:Y:S04]  /*6160*/  STL [R1+0x3690], R84 ;  /* 0x0036905401007387 */ /* 0x000fe80000100800 */
[----:B------:R-:W-:Y:S01]  /*6170*/  STL [R1+0x368c], R82 ;  /* 0x00368c5201007387 */ /* 0x000fe20000100800 */
[----:B------:R-:W-:-:S03]  /*6180*/  SEL R58, R58, RZ, !P3 ;  /* 0x000000ff3a3a7207 */ /* 0x000fc60005800000 */
[----:B------:R-:W-:Y:S04]  /*6190*/  STL [R1+0x36b0], R80 ;  /* 0x0036b05001007387 */ /* 0x000fe80000100800 */
[----:B------:R-:W-:Y:S04]  /*61a0*/  STL [R1+0x36b8], R78 ;  /* 0x0036b84e01007387 */ /* 0x000fe80000100800 */
[----:B------:R-:W-:Y:S04]  /*61b0*/  STL [R1+0x36b4], R76 ;  /* 0x0036b44c01007387 */ /* 0x000fe80000100800 */
[----:B------:R-:W5:Y:S04]  /*61c0*/  LDL R64, [R1+0x437c] ;  /* 0x00437c0001407983 */ /* 0x000f680000100800 */
[----:B------:R-:W5:Y:S04]  /*61d0*/  LDL R62, [R1+0x4380] ;  /* 0x00438000013e7983 */ /* 0x000f680000100800 */
[----:B------:R-:W-:Y:S01]  /*61e0*/  STL [R1+0x36c4], R74 ;  /* 0x0036c44a01007387 */ /* 0x000fe20000100800 */
[----:B------:R-:W-:-:S03]  /*61f0*/  ISETP.GT.U32.AND P5, PT, R7, R219, PT ;  /* 0x000000db0700720c */ /* 0x000fc60003fa4070 */
[----:B------:R-:W-:Y:S01]  /*6200*/  STL [R1+0x36c0], R68 ;  /* 0x0036c04401007387 */ /* 0x000fe20000100800 */
[----:B------:R-:W-:-:S03]  /*6210*/  ISETP.NE.U32.AND P2, PT, R58, RZ, PT ;  /* 0x000000ff3a00720c */ /* 0x000fc60003f45070 */
[----:B------:R-:W5:Y:S01]  /*6220*/  LDL R60, [R1+0x4384] ;  /* 0x00438400013c7983 */ /* 0x000f620000100800 */
[----:B------:R-:W-:-:S03]  /*6230*/  ISETP.GT.U32.AND P0, PT, R6, R211, PT ;  /* 0x000000d30600720c */ /* 0x000fc60003f04070 */
[----:B------:R-:W-:Y:S01]  /*6240*/  STL [R1+0x36bc], R72 ;  /* 0x0036bc4801007387 */ /* 0x000fe20000100800 */
[----:B------:R-:W-:-:S03]  /*6250*/  ISETP.GT.U32.AND P4, PT, R7, R232, PT ;  /* 0x000000e80700720c */ /* 0x000fc60003f84070 */
[----:B------:R-:W-:Y:S04]  /*6260*/  STL [R1+0x43e0], R104 ;  /* 0x0043e06801007387 */ /* 0x000fe80000100800 */
[----:B------:R-:W5:Y:S01]  /*6270*/  LDL R58, [R1+0x438c] ;  /* 0x00438c00013a7983 */ /* 0x000f620000100800 */
[--C-:B------:R-:W-:Y:S01]  /*6280*/  @!P5 IMAD.IADD R219, R219, 0x1, -R7.reuse ;  /* 0x00000001dbdbd824 */ /* 0x100fe200078e0a07 */
[----:B------:R-:W-:Y:S01]  /*6290*/  ISETP.GE.AND P5, PT, R175, RZ, PT ;  /* 0x000000ffaf00720c */ /* 0x000fe20003fa6270 */
[--C-:B------:R-:W-:Y:S01]  /*62a0*/  @!P0 IMAD.IADD R211, R211, 0x1, -R6.reuse ;  /* 0x00000001d3d38824 */ /* 0x100fe200078e0a06 */
[----:B------:R-:W5:Y:S01]  /*62b0*/  LDL R175, [R1+0x4370] ;  /* 0x0043700001af7983 */ /* 0x000f620000100800 */
[----:B--2---:R-:W-:Y:S01]  /*62c0*/  ISETP.GE.AND P0, PT, R70, RZ, PT ;  /* 0x000000ff4600720c */ /* 0x004fe20003f06270 */
[----:B------:R-:W-:Y:S01]  /*62d0*/  @!P4 IMAD.IADD R232, R232, 0x1, -R7 ;  /* 0x00000001e8e8c824 */ /* 0x000fe200078e0a07 */
[----:B---3--:R-:W-:Y:S01]  /*62e0*/  ISETP.GE.AND P4, PT, R102, RZ, PT ;  /* 0x000000ff6600720c */ /* 0x008fe20003f86270 */
[----:B------:R-:W2:Y:S04]  /*62f0*/  LDL R70, [R1+0x436c] ;  /* 0x00436c0001467983 */ /* 0x000ea80000100800 */
[----:B------:R-:W3:Y:S01]  /*6300*/  LDL R102, [R1+0x4368] ;  /* 0x0043680001667983 */ /* 0x000ee20000100800 */
[----:B------:R-:W-:Y:S01]  /*6310*/  @!P1 IMAD.IADD R157, R157, 0x1, -R6 ;  /* 0x000000019d9d9824 */ /* 0x000fe200078e0a06 */
[----:B------:R-:W-:-:S13]  /*6320*/  ISETP.GT.U32.AND P1, PT, R6, R171, PT ;  /* 0x000000ab0600720c */ /* 0x000fda0003f24070 */
        /* <DEDUP_REMOVED lines=13> */
[----:B------:R-:W-:Y:S01]  /*6400*/  ISETP.GT.U32.AND P1, PT, R7, R216, PT ;  /* 0x000000d80700720c */ /* 0x000fe20003f24070 */
[----:B------:R-:W-:Y:S01]  /*6410*/  @!P6 IMAD.IADD R218, R218, 0x1, -R7 ;  /* 0x00000001dadae824 */ /* 0x000fe200078e0a07 */
[----:B------:R-:W-:-:S11]  /*6420*/  ISETP.GT.U32.AND P6, PT, R6, R205, PT ;  /* 0x000000cd0600720c */ /* 0x000fd60003fc4070 */
[----:B------:R-:W-:Y:S01]  /*6430*/  @!P1 IMAD.IADD R216, R216, 0x1, -R7 ;  /* 0x00000001d8d89824 */ /* 0x000fe200078e0a07 */
[C---:B------:R-:W-:Y:S01]  /*6440*/  ISETP.GT.U32.AND P1, PT, R6.reuse, R199, PT ;  /* 0x000000c70600720c */ /* 0x040fe20003f24070 */
[----:B------:R-:W-:Y:S01]  /*6450*/  @!P6 IMAD.IADD R205, R205, 0x1, -R6 ;  /* 0x00000001cdcde824 */ /* 0x000fe200078e0a06 */
[----:B------:R-:W-:-:S11]  /*6460*/  ISETP.GT.U32.AND P6, PT, R6, R0, PT ;  /* 0x000000000600720c */ /* 0x000fd60003fc4070 */
[--C-:B------:R-:W-:Y:S01]  /*6470*/  @!P1 IMAD.IADD R199, R199, 0x1, -R6.reuse ;  /* 0x00000001c7c79824 */ /* 0x100fe200078e0a06 */
[----:B------:R-:W-:Y:S01]  /*6480*/  ISETP.GT.U32.AND P1, PT, R7, R227, PT ;  /* 0x000000e30700720c */ /* 0x000fe20003f24070 */
[----:B------:R-:W-:-:S12]  /*6490*/  @!P6 IMAD.IADD R0, R0, 0x1, -R6 ;  /* 0x000000010000e824 */ /* 0x000fd800078e0a06 */
[----:B------:R-:W-:Y:S01]  /*64a0*/  @!P1 IMAD.IADD R227, R227, 0x1, -R7 ;  /* 0x00000001e3e39824 */ /* 0x000fe200078e0a07 */
[C---:B------:R-:W-:Y:S02]  /*64b0*/  ISETP.GT.U32.AND P1, PT, R6.reuse, R207, PT ;  /* 0x000000cf0600720c */ /* 0x040fe40003f24070 */
[----:B------:R-:W-:Y:S02]  /*64c0*/  ISETP.GT.U32.AND P6, PT, R6, R0, PT ;  /* 0x000000000600720c */ /* 0x000fe40003fc4070 */
[----:B------:R-:W-:-:S09]  /*64d0*/  ISETP.GT.U32.AND P3, PT, R7, R235, PT ;  /* 0x000000eb0700720c */ /* 0x000fd20003f64070 */
[--C-:B------:R-:W-:Y:S01]  /*64e0*/  @!P1 IMAD.IADD R207, R207, 0x1, -R6.reuse ;  /* 0x00000001cfcf9824 */ /* 0x100fe200078e0a06 */
[----:B------:R-:W-:Y:S01]  /*64f0*/  ISETP.GT.U32.AND P1, PT, R7, R228, PT ;  /* 0x000000e40700720c */ /* 0x000fe20003f24070 */
[----:B------:R-:W-:Y:S02]  /*6500*/  @!P6 IMAD.IADD R0, R0, 0x1, -R6 ;  /* 0x000000010000e824 */ /* 0x000fe400078e0a06 */
[----:B------:R-:W-:Y:S02]  /*6510*/  IMAD.MOV.U32 R6, RZ, RZ, R56 ;  /* 0x000000ffff067224 */ /* 0x000fe400078e0038 */
[----:B------:R-:W-:Y:S01]  /*6520*/  @!P3 IMAD.IADD R235, R235, 0x1, -R7 ;  /* 0x00000001ebebb824 */ /* 0x000fe200078e0a07 */
[----:B------:R-:W3:Y:S01]  /*6530*/  LDL R56, [R1+0x42f8] ;  /* 0x0042f80001387983 */ /* 0x000ee20000100800 */
[----:B------:R-:W-:-:S06]  /*6540*/  @!P5 IMAD.MOV R6, RZ, RZ, -R6 ;  /* 0x000000ffff06d224 */ /* 0x000fcc00078e0a06 */
[----:B------:R-:W-:Y:S02]  /*6550*/  @!P1 IMAD.IADD R228, R228, 0x1, -R7 ;  /* 0x00000001e4e49824 */ /* 0x000fe400078e0a07 */
[----:B------:R-:W-:Y:S02]  /*6560*/  IMAD.MOV.U32 R7, RZ, RZ, R54 ;  /* 0x000000ffff077224 */ /* 0x000fe400078e0036 */
[----:B------:R-:W-:Y:S01]  /*6570*/  @!P4 IMAD.MOV R50, RZ, RZ, -R50 ;  /* 0x000000ffff32c224 */ /* 0x000fe200078e0a32 */
[----:B------:R-:W3:Y:S01]  /*6580*/  LDL R54, [R1+0x42fc] ;  /* 0x0042fc0001367983 */ /* 0x000ee20000100800 */
[----:B------:R-:W-:Y:S01]  /*6590*/  @!P0 IMAD.MOV R7, RZ, RZ, -R7 ;  /* 0x000000ffff078224 */ /* 0x000fe200078e0a07 */
[----:B----4-:R-:W-:Y:S02]  /*65a0*/  ISETP.GE.AND P4, PT, R177, RZ, PT ;  /* 0x000000ffb100720c */ /* 0x010fe40003f86270 */
[----:B------:R-:W4:Y:S01]  /*65b0*/  LDL R177, [R1+0x4354] ;  /* 0x0043540001b17983 */ /* 0x000f220000100800 */
[----:B-----5:R-:W-:-:S03]  /*65c0*/  ISETP.GE.AND P0, PT, R64, RZ, PT ;  /* 0x000000ff4000720c */ /* 0x020fc60003f06270 */
[----:B------:R-:W5:Y:S01]  /*65d0*/  LDL R64, [R1+0x435c] ;  /* 0x00435c0001407983 */ /* 0x000f620000100800 */
[----:B------:R-:W-:-:S03]  /*65e0*/  ISETP.GE.AND P5, PT, R62, RZ, PT ;  /* 0x000000ff3e00720c */ /* 0x000fc60003fa6270 */
[----:B------:R-:W5:Y:S01]  /*65f0*/  LDL R62, [R1+0x4360] ;  /* 0x00436000013e7983 */ /* 0x000f620000100800 */
[----:B------:R-:W-:-:S03]  /*6600*/  ISETP.GE.AND P3, PT, R60, RZ, PT ;  /* 0x000000ff3c00720c */ /* 0x000fc60003f66270 */
[----:B------:R-:W5:Y:S01]  /*6610*/  LDL R60, [R1+0x4364] ;  /* 0x00436400013c7983 */ /* 0x000f620000100800 */
[----:B------:R-:W-:-:S09]  /*6620*/  ISETP.GE.AND P1, PT, R58, RZ, PT ;  /* 0x000000ff3a00720c */ /* 0x000fd20003f26270 */
[----:B------:R-:W-:Y:S01]  /*6630*/  @!P3 IMAD.MOV R48, RZ, RZ, -R48 ;  /* 0x000000ffff30b224 */ /* 0x000fe200078e0a30 */
[----:B------:R-:W5:Y:S01]  /*6640*/  LDL R58, [R1+0x4340] ;  /* 0x00434000013a7983 */ /* 0x000f620000100800 */
[----:B------:R-:W-:Y:S01]  /*6650*/  @!P5 IMAD.MOV R46, RZ, RZ, -R46 ;  /* 0x000000ffff2ed224 */ /* 0x000fe200078e0a2e */
[----:B------:R-:W-:Y:S01]  /*6660*/  ISETP.GE.AND P3, PT, R175, RZ, PT ;  /* 0x000000ffaf00720c */ /* 0x000fe20003f66270 */
[----:B------:R-:W-:Y:S01]  /*6670*/  @!P0 IMAD.MOV R44, RZ, RZ, -R44 ;  /* 0x000000ffff2c8224 */ /* 0x000fe200078e0a2c */
[----:B------:R-:W5:Y:S01]  /*6680*/  LDL R175, [R1+0x4350] ;  /* 0x0043500001af7983 */ /* 0x000f620000100800 */
[----:B--2---:R-:W-:-:S03]  /*6690*/  ISETP.GE.AND P5, PT, R70, RZ, PT ;  /* 0x000000ff4600720c */ /* 0x004fc60003fa6270 */
[----:B------:R-:W2:Y:S01]  /*66a0*/  LDL R70, [R1+0x4348] ;  /* 0x0043480001467983 */ /* 0x000ea20000100800 */
[----:B------:R-:W-:Y:S01]  /*66b0*/  @!P1 IMAD.MOV R52, RZ, RZ, -R52 ;  /* 0x000000ffff349224 */ /* 0x000fe200078e0a34 */
[----:B------:R-:W-:Y:S02]  /*66c0*/  ISETP.GE.AND P1, PT, R66, RZ, PT ;  /* 0x000000ff4200720c */ /* 0x000fe40003f26270 */
[----:B------:R-:W2:Y:S01]  /*66d0*/  LDL R66, [R1+0x4358] ;  /* 0x0043580001427983 */ /* 0x000ea20000100800 */
[----:B---3--:R-:W-:-:S03]  /*66e0*/  ISETP.GE.AND P0, PT, R102, RZ, PT ;  /* 0x000000ff6600720c */ /* 0x008fc60003f06270 */
[----:B------:R-:W3:Y:S01]  /*66f0*/  LDL R102, [R1+0x4344] ;  /* 0x0043440001667983 */ /* 0x000ee20000100800 */
[----:B------:R-:W-:Y:S02]  /*6700*/  @!P4 IMAD.MOV R40, RZ, RZ, -R40 ;  /* 0x000000ffff28c224 */ /* 0x000fe400078e0a28 */
[----:B------:R-:W-:-:S04]  /*6710*/  @!P3 IMAD.MOV R38, RZ, RZ, -R38 ;  /* 0x000000ffff26b224 */ /* 0x000fc800078e0a26 */
[----:B------:R-:W-:Y:S02]  /*6720*/  @!P1 IMAD.MOV R42, RZ, RZ, -R42 ;  /* 0x000000ffff2a9224 */ /* 0x000fe400078e0a2a */
[----:B------:R-:W-:Y:S02]  /*6730*/  @!P5 IMAD.MOV R36, RZ, RZ, -R36 ;  /* 0x000000ffff24d224 */ /* 0x000fe400078e0a24 */
        /* <DEDUP_REMOVED lines=8> */
[----:B------:R-:W5:Y:S06]  /*67c0*/  LDL R60, [R1+0x433c] ;  /* 0x00433c00013c7983 */ /* 0x000f6c0000100800 */
[----:B------:R-:W-:Y:S02]  /*67d0*/  @!P4 IMAD.MOV R30, RZ, RZ, -R30 ;  /* 0x000000ffff1ec224 */ /* 0x000fe400078e0a1e */
[----:B------:R-:W-:Y:S02]  /*67e0*/  @!P3 IMAD.MOV R28, RZ, RZ, -R28 ;  /* 0x000000ffff1cb224 */ /* 0x000fe400078e0a1c */
[----:B------:R-:W-:Y:S01]  /*67f0*/  @!P1 IMAD.MOV R32, RZ, RZ, -R32 ;  /* 0x000000ffff209224 */ /* 0x000fe200078e0a20 */
[----:B------:R-:W-:-:S02]  /*6800*/  ISETP.GE.AND P1, PT, R175, RZ, PT ;  /* 0x000000ffaf00720c */ /* 0x000fc40003f26270 */
[----:B------:R-:W5:Y:S01]  /*6810*/  LDL R175, [R1+0x4328] ;  /* 0x0043280001af7983 */ /* 0x000f620000100800 */
[----:B--2---:R-:W-:-:S03]  /*6820*/  ISETP.GE.AND P4, PT, R70, RZ, PT ;  /* 0x000000ff4600720c */ /* 0x004fc60003f86270 */
[----:B------:R-:W2:Y:S01]  /*6830*/  LDL R70, [R1+0x4324] ;  /* 0x0043240001467983 */ /* 0x000ea20000100800 */
[----:B------:R-:W-:-:S03]  /*6840*/  ISETP.GE.AND P5, PT, R66, RZ, PT ;  /* 0x000000ff4200720c */ /* 0x000fc60003fa6270 */
[----:B------:R-:W2:Y:S01]  /*6850*/  LDL R66, [R1+0x4330] ;  /* 0x0043300001427983 */ /* 0x000ea20000100800 */
[----:B---3--:R-:W-:-:S03]  /*6860*/  ISETP.GE.AND P3, PT, R102, RZ, PT ;  /* 0x000000ff6600720c */ /* 0x008fc60003f66270 */
[----:B------:R-:W3:Y:S01]  /*6870*/  LDL R102, [R1+0x4320] ;  /* 0x0043200001667983 */ /* 0x000ee20000100800 */
[----:B------:R-:W-:Y:S02]  /*6880*/  @!P0 IMAD.MOV R24, RZ, RZ, -R24 ;  /* 0x000000ffff188224 */ /* 0x000fe400078e0a18 */
[----:B------:R-:W-:Y:S02]  /*6890*/  @!P1 IMAD.MOV R22, RZ, RZ, -R22 ;  /* 0x000000ffff169224 */ /* 0x000fe400078e0a16 */
[----:B------:R-:W-:Y:S02]  /*68a0*/  @!P4 IMAD.MOV R20, RZ, RZ, -R20 ;  /* 0x000000ffff14c224 */ /* 0x000fe400078e0a14 */
[----:B------:R-:W-:Y:S01]  /*68b0*/  @!P5 IMAD.MOV R26, RZ, RZ, -R26 ;  /* 0x000000ffff1ad224 */ /* 0x000fe200078e0a1a */
[----:B------:R-:W-:Y:S02]  /*68c0*/  ISETP.GE.AND P5, PT, R58, RZ, PT ;  /* 0x000000ff3a00720c */ /* 0x000fe40003fa6270 */
[----:B------:R-:W3:Y:S01]  /*68d0*/  LDL R58, [R1+0x42f4] ;  /* 0x0042f400013a7983 */ /* 0x000ee20000100800 */
[----:B------:R-:W-:-:S10]  /*68e0*/  @!P3 IMAD.MOV R8, RZ, RZ, -R8 ;  /* 0x000000ffff08b224 */ /* 0x000fd400078e0a08 */
        /* <DEDUP_REMOVED lines=21> */
[----:B------:R-:W-:-:S03]  /*6a40*/  @!P0 IMAD.MOV R11, RZ, RZ, -R11 ;  /* 0x000000ffff0b8224 */ /* 0x000fc600078e0a0b */
        /* <DEDUP_REMOVED lines=9> */
[----:B------:R-:W-:-:S09]  /*6ae0*/  ISETP.GE.AND P3, PT, R60, RZ, PT ;  /* 0x000000ff3c00720c */ /* 0x000fd20003f66270 */
[----:B------:R-:W-:Y:S01]  /*6af0*/  @!P5 IMAD.MOV R19, RZ, RZ, -R19 ;  /* 0x000000ffff13d224 */ /* 0x000fe200078e0a13 */
[----:B------:R-:W5:Y:S01]  /*6b00*/  LDL R60, [R1+0x42f0] ;  /* 0x0042f000013c7983 */ /* 0x000f620000100800 */
[----:B------:R-:W-:Y:S02]  /*6b10*/  @!P0 IMAD.MOV R21, RZ, RZ, -R21 ;  /* 0x000000ffff158224 */ /* 0x000fe400078e0a15 */
[----:B------:R-:W-:Y:S01]  /*6b20*/  @!P3 IMAD.MOV R17, RZ, RZ, -R17 ;  /* 0x000000ffff11b224 */ /* 0x000fe200078e0a11 */
[----:B------:R-:W-:Y:S02]  /*6b30*/  ISETP.GE.AND P3, PT, R175, RZ, PT ;  /* 0x000000ffaf00720c */ /* 0x000fe40003f66270 */
[----:B------:R-:W5:Y:S01]  /*6b40*/  LDL R175, [R1+0x42dc] ;  /* 0x0042dc0001af7983 */ /* 0x000f620000100800 */
[----:B--2---:R-:W-:Y:S02]  /*6b50*/  ISETP.GE.AND P5, PT, R70, RZ, PT ;  /* 0x000000ff4600720c */ /* 0x004fe40003fa6270 */
[----:B------:R-:W-:-:S02]  /*6b60*/  ISETP.GE.AND P1, PT, R66, RZ, PT ;  /* 0x000000ff4200720c */ /* 0x000fc40003f26270 */
[----:B------:R-:W2:Y:S01]  /*6b70*/  LDL R66, [R1+0x42e4] ;  /* 0x0042e40001427983 */ /* 0x000ea20000100800 */
[----:B---3--:R-:W-:-:S03]  /*6b80*/  ISETP.GE.AND P0, PT, R102, RZ, PT ;  /* 0x000000ff6600720c */ /* 0x008fc60003f06270 */
[----:B------:R-:W3:Y:S04]  /*6b90*/  LDL.LU R70, [R1+0x44a4] ;  /* 0x0044a40001467983 */ /* 0x000ee80000300800 */
[----:B------:R-:W2:Y:S06]  /*6ba0*/  LDL.LU R102, [R1+0x44a0] ;  /* 0x0044a00001667983 */ /* 0x000eac0000300800 */
[----:B------:R-:W-:-:S02]  /*6bb0*/  @!P0 IMAD.MOV R31, RZ, RZ, -R31 ;  /* 0x000000ffff1f8224 */ /* 0x000fc400078e0a1f */
[----:B------:R-:W-:Y:S01]  /*6bc0*/  @!P1 IMAD.MOV R23, RZ, RZ, -R23 ;  /* 0x000000ffff179224 */ /* 0x000fe200078e0a17 */
[----:B------:R-:W-:Y:S01]  /*6bd0*/  ISETP.GE.AND P1, PT, R54, RZ, PT ;  /* 0x000000ff3600720c */ /* 0x000fe20003f26270 */
[----:B------:R-:W-:Y:S01]  /*6be0*/  @!P4 IMAD.MOV R25, RZ, RZ, -R25 ;  /* 0x000000ffff19c224 */ /* 0x000fe200078e0a19 */
[----:B------:R-:W-:Y:S01]  /*6bf0*/  ISETP.GE.AND P6, PT, R100, RZ, PT ;  /* 0x000000ff6400720c */ /* 0x000fe20003fc6270 */
[----:B------:R-:W-:Y:S01]  /*6c00*/  @!P3 IMAD.MOV R27, RZ, RZ, -R27 ;  /* 0x000000ffff1bb224 */ /* 0x000fe200078e0a1b */
[----:B------:R-:W1:Y:S09]  /*6c10*/  LDC R54, c[0x0][0x230] ;  /* 0x00008c00ff367b82 */ /* 0x000e720000000800 */
[----:B------:R-:W-:Y:S01]  /*6c20*/  @!P1 IMAD.MOV R33, RZ, RZ, -R33 ;  /* 0x000000ffff219224 */ /* 0x000fe200078e0a21 */
[----:B------:R-:W-:Y:S01]  /*6c30*/  ISETP.GE.AND P4, PT, R56, RZ, PT ;  /* 0x000000ff3800720c */ /* 0x000fe20003f86270 */
[----:B------:R-:W-:Y:S01]  /*6c40*/  @!P5 IMAD.MOV R29, RZ, RZ, -R29 ;  /* 0x000000ffff1dd224 */ /* 0x000fe200078e0a1d */
[----:B------:R-:W-:-:S11]  /*6c50*/  ISETP.GE.AND P3, PT, R58, RZ, PT ;  /* 0x000000ff3a00720c */ /* 0x000fd60003f66270 */
[----:B------:R-:W-:Y:S02]  /*6c60*/  @!P4 IMAD.MOV R35, RZ, RZ, -R35 ;  /* 0x000000ffff23c224 */ /* 0x000fe400078e0a23 */
[----:B------:R-:W-:Y:S01]  /*6c70*/  @!P3 IMAD.MOV R37, RZ, RZ, -R37 ;  /* 0x000000ffff25b224 */ /* 0x000fe200078e0a25 */
[----:B----4-:R-:W-:Y:S02]  /*6c80*/  ISETP.GE.AND P3, PT, R177, RZ, PT ;  /* 0x000000ffb100720c */ /* 0x010fe40003f66270 */
[----:B-----5:R-:W-:-:S13]  /*6c90*/  ISETP.GE.AND P0, PT, R62, RZ, PT ;  /* 0x000000ff3e00720c */ /* 0x020fda0003f06270 */
[----:B------:R-:W-:Y:S01]  /*6ca0*/  @!P0 IMAD.MOV R41, RZ, RZ, -R41 ;  /* 0x000000ffff298224 */ /* 0x000fe200078e0a29 */
[----:B--2---:R-:W-:Y:S02]  /*6cb0*/  ISETP.GE.AND P0, PT, R102, RZ, PT ;  /* 0x000000ff6600720c */ /* 0x004fe40003f06270 */
[----:B------:R-:W2:Y:S01]  /*6cc0*/  LDL.LU R102, [R1+0x449c] ;  /* 0x00449c0001667983 */ /* 0x000ea20000300800 */
[----:B------:R-:W-:Y:S02]  /*6cd0*/  ISETP.GE.AND P1, PT, R64, RZ, PT ;  /* 0x000000ff4000720c */ /* 0x000fe40003f26270 */
[----:B------:R-:W-:-:S11]  /*6ce0*/  ISETP.GE.AND P5, PT, R60, RZ, PT ;  /* 0x000000ff3c00720c */ /* 0x000fd60003fa6270 */
[----:B------:R-:W-:Y:S01]  /*6cf0*/  @!P1 IMAD.MOV R43, RZ, RZ, -R43 ;  /* 0x000000ffff2b9224 */ /* 0x000fe200078e0a2b */
[----:B---3--:R-:W-:Y:S02]  /*6d00*/  ISETP.GE.AND P1, PT, R70, RZ, PT ;  /* 0x000000ff4600720c */ /* 0x008fe40003f26270 */
[----:B------:R-:W3:Y:S01]  /*6d10*/  LDL.LU R70, [R1+0x4498] ;  /* 0x0044980001467983 */ /* 0x000ee20000300800 */
[----:B------:R-:W-:Y:S01]  /*6d20*/  @!P5 IMAD.MOV R39, RZ, RZ, -R39 ;  /* 0x000000ffff27d224 */ /* 0x000fe200078e0a27 */
[----:B------:R-:W-:Y:S02]  /*6d30*/  ISETP.GE.AND P4, PT, R66, RZ, PT ;  /* 0x000000ff4200720c */ /* 0x000fe40003f86270 */
[----:B------:R-:W-:Y:S01]  /*6d40*/  ISETP.GE.AND P5, PT, R175, RZ, PT ;  /* 0x000000ffaf00720c */ /* 0x000fe20003fa6270 */
[----:B------:R-:W-:Y:S01]  /*6d50*/  @!P3 IMAD.MOV R47, RZ, RZ, -R47 ;  /* 0x000000ffff2fb224 */ /* 0x000fe200078e0a2f */
[----:B------:R-:W-:Y:S01]  /*6d60*/  ISETP.GE.AND P3, PT, R250, RZ, PT ;  /* 0x000000fffa00720c */ /* 0x000fe20003f66270 */
[----:B------:R-:W-:Y:S01]  /*6d70*/  @!P0 IMAD.MOV R51, RZ, RZ, -R51 ;  /* 0x000000ffff338224 */ /* 0x000fe200078e0a33 */
[----:B------:R-:W-:-:S03]  /*6d80*/  ISETP.GE.AND P0, PT, R248, RZ, PT ;  /* 0x000000fff800720c */ /* 0x000fc60003f06270 */
[----:B------:R-:W-:Y:S01]  /*6d90*/  @!P1 IMAD.MOV R53, RZ, RZ, -R53 ;  /* 0x000000ffff359224 */ /* 0x000fe200078e0a35 */
[----:B------:R-:W-:-:S03]  /*6da0*/  ISETP.GE.AND P1, PT, R247, RZ, PT ;  /* 0x000000fff700720c */ /* 0x000fc60003f26270 */
[----:B------:R-:W-:Y:S01]  /*6db0*/  @!P4 IMAD.MOV R45, RZ, RZ, -R45 ;  /* 0x000000ffff2dc224 */ /* 0x000fe200078e0a2d */
[----:B------:R-:W-:Y:S01]  /*6dc0*/  ISETP.GE.AND P4, PT, R251, RZ, PT ;  /* 0x000000fffb00720c */ /* 0x000fe20003f86270 */
[----:B------:R-:W-:Y:S01]  /*6dd0*/  @!P5 IMAD.MOV R49, RZ, RZ, -R49 ;  /* 0x000000ffff31d224 */ /* 0x000fe200078e0a31 */
[----:B------:R-:W-:Y:S01]  /*6de0*/  ISETP.GE.AND P5, PT, R249, RZ, PT ;  /* 0x000000fff900720c */ /* 0x000fe20003fa6270 */
[----:B------:R-:W-:Y:S01]  /*6df0*/  @!P3 IMAD.MOV R57, RZ, RZ, -R57 ;  /* 0x000000ffff39b224 */ /* 0x000fe200078e0a39 */
[----:B------:R-:W-:Y:S01]  /*6e00*/  ISETP.GE.AND P3, PT, R245, RZ, PT ;  /* 0x000000fff500720c */ /* 0x000fe20003f66270 */
[----:B------:R-:W-:Y:S01]  /*6e10*/  @!P0 IMAD.MOV R61, RZ, RZ, -R61 ;  /* 0x000000ffff3d8224 */ /* 0x000fe200078e0a3d */
[----:B------:R-:W-:Y:S01]  /*6e20*/  ISETP.GE.AND P0, PT, R243, RZ, PT ;  /* 0x000000fff300720c */ /* 0x000fe20003f06270 */
[----:B------:R-:W-:Y:S01]  /*6e30*/  @!P6 IMAD.MOV R214, RZ, RZ, -R214 ;  /* 0x000000ffffd6e224 */ /* 0x000fe200078e0ad6 */
[----:B------:R-:W4:Y:S01]  /*6e40*/  LDC R245, c[0x0][0x230] ;  /* 0x00008c00fff57b82 */ /* 0x000f220000000800 */
        /* <DEDUP_REMOVED lines=10> */
[----:B------:R-:W5:Y:S02]  /*6ef0*/  LDC.64 R246, c[0x0][0x238] ;  /* 0x00008e00fff67b82 */ /* 0x000f640000000a00 */
        /* <DEDUP_REMOVED lines=10> */
[----:B------:R-:W-:Y:S01]  /*6fa0*/  IMAD.SHL.U32 R250, R252, 0x4, RZ ;  /* 0x00000004fcfa7824 */ /* 0x000fe200078e00ff */
        /* <DEDUP_REMOVED lines=11> */
[----:B-----5:R-:W-:Y:S01]  /*7060*/  IMAD R247, R252, R247, RZ ;  /* 0x000000f7fcf77224 */ /* 0x020fe200078e02ff */
[----:B------:R-:W5:Y:S01]  /*7070*/  LDC R220, c[0x0][0x230] ;  /* 0x00008c00ffdc7b82 */ /* 0x000f620000000800 */
        /* <DEDUP_REMOVED lines=10> */
[----:B-1----:R-:W-:Y:S01]  /*7120*/  VIADD R222, R54, 0xffffffff ;  /* 0xffffffff36de7836 */ /* 0x002fe20000000000 */
[----:B------:R-:W1:Y:S01]  /*7130*/  LDC R221, c[0x0][0x230] ;  /* 0x00008c00ffdd7b82 */ /* 0x000e620000000800 */
        /* <DEDUP_REMOVED lines=10> */
[----:B------:R-:W-:Y:S01]  /*71e0*/  UISETP.GT.AND UP0, UPT, UR7, 0x3f, UPT ;  /* 0x0000003f0700788c */ /* 0x000fe2000bf04270 */
        /* <DEDUP_REMOVED lines=97> */
[----:B------:R-:W-:Y:S02]  /*7800*/  @!P3 IMAD.MOV R207, RZ, RZ, -R207 ;  /* 0x000000ffffcfb224 */ /* 0x000fe400078e0acf */
[----:B------:R-:W-:-:S04]  /*7810*/  @!P0 IMAD.MOV R211, RZ, RZ, -R211 ;  /* 0x000000ffffd38224 */ /* 0x000fc800078e0ad3 */
[----:B------:R-:W-:-:S04]  /*7820*/  @!P1 IMAD.MOV R0, RZ, RZ, -R0 ;  /* 0x000000ffff009224 */ /* 0x000fc800078e0a00 */
[----:B------:R-:W-:Y:S02]  /*7830*/  @!P4 IMAD.MOV R205, RZ, RZ, -R205 ;  /* 0x000000ffffcdc224 */ /* 0x000fe400078e0acd */
[----:B------:R-:W-:Y:S01]  /*7840*/  @!P5 IMAD.MOV R209, RZ, RZ, -R209 ;  /* 0x000000ffffd1d224 */ /* 0x000fe200078e0ad1 */
[----:B------:R-:W-:Y:S02]  /*7850*/  ISETP.GE.AND P3, PT, R98, RZ, PT ;  /* 0x000000ff6200720c */ /* 0x000fe40003f66270 */
[----:B------:R-:W-:Y:S02]  /*7860*/  ISETP.GE.AND P1, PT, R94, RZ, PT ;  /* 0x000000ff5e00720c */ /* 0x000fe40003f26270 */
[----:B------:R-:W-:Y:S02]  /*7870*/  ISETP.GE.AND P0, PT, R92, RZ, PT ;  /* 0x000000ff5c00720c */ /* 0x000fe40003f06270 */
[----:B------:R-:W-:-:S07]  /*7880*/  ISETP.GE.AND P5, PT, R90, RZ, PT ;  /* 0x000000ff5a00720c */ /* 0x000fce0003fa6270 */
[----:B------:R-:W-:Y:S01]  /*7890*/  @!P3 IMAD.MOV R215, RZ, RZ, -R215 ;  /* 0x000000ffffd7b224 */ /* 0x000fe200078e0ad7 */
[----:B------:R-:W-:Y:S01]  /*78a0*/  ISETP.GE.AND P3, PT, R88, RZ, PT ;  /* 0x000000ff5800720c */ /* 0x000fe20003f66270 */
[----:B------:R-:W-:Y:S01]  /*78b0*/  @!P1 IMAD.MOV R217, RZ, RZ, -R217 ;  /* 0x000000ffffd99224 */ /* 0x000fe200078e0ad9 */
[----:B------:R-:W-:Y:S01]  /*78c0*/  ISETP.GE.AND P1, PT, R84, RZ, PT ;  /* 0x000000ff5400720c */ /* 0x000fe20003f26270 */
[----:B------:R-:W-:Y:S01]  /*78d0*/  @!P0 IMAD.MOV R218, RZ, RZ, -R218 ;  /* 0x000000ffffda8224 */ /* 0x000fe200078e0ada */
[----:B------:R-:W-:Y:S01]  /*78e0*/  ISETP.GE.AND P0, PT, R82, RZ, PT ;  /* 0x000000ff5200720c */ /* 0x000fe20003f06270 */
[----:B------:R-:W-:Y:S01]  /*78f0*/  @!P5 IMAD.MOV R225, RZ, RZ, -R225 ;  /* 0x000000ffffe1d224 */ /* 0x000fe200078e0ae1 */
[----:B------:R-:W-:Y:S02]  /*7900*/  ISETP.GE.AND P5, PT, R80, RZ, PT ;  /* 0x000000ff5000720c */ /* 0x000fe40003fa6270 */
[----:B--2---:R-:W-:Y:S02]  /*7910*/  ISETP.NE.AND P4, PT, R102, RZ, PT ;  /* 0x000000ff6600720c */ /* 0x004fe40003f85270 */
[----:B------:R-:W-:-:S04]  /*7920*/  LOP3.LUT R213, RZ, R102, RZ, 0x33, !PT ;  /* 0x00000066ffd57212 */ /* 0x000fc800078e33ff */
[C---:B------:R-:W-:Y:S02]  /*7930*/  SEL R6, R213.reuse, R6, !P4 ;  /* 0x00000006d5067207 */ /* 0x040fe40006000000 */
[C---:B------:R-:W-:Y:S02]  /*7940*/  SEL R7, R213.reuse, R7, !P4 ;  /* 0x00000007d5077207 */ /* 0x040fe40006000000 */
[C---:B------:R-:W-:Y:S02]  /*7950*/  SEL R52, R213.reuse, R52, !P4 ;  /* 0x00000034d5347207 */ /* 0x040fe40006000000 */
[C---:B------:R-:W-:Y:S02]  /*7960*/  SEL R50, R213.reuse, R50, !P4 ;  /* 0x00000032d5327207 */ /* 0x040fe40006000000 */
[C---:B------:R-:W-:Y:S02]  /*7970*/  SEL R48, R213.reuse, R48, !P4 ;  /* 0x00000030d5307207 */ /* 0x040fe40006000000 */
[----:B------:R-:W-:-:S02]  /*7980*/  SEL R46, R213, R46, !P4 ;  /* 0x0000002ed52e7207 */ /* 0x000fc40006000000 */
        /* <DEDUP_REMOVED lines=121> */
[----:B------:R-:W-:Y:S02]  /*8120*/  SEL R213, R213, R0, !P4 ;  /* 0x00000000d5d57207 */ /* 0x000fe40006000000 */
[----:B------:R-:W-:-:S13]  /*8130*/  ISETP.GE.AND P4, PT, R96, RZ, PT ;  /* 0x000000ff6000720c */ /* 0x000fda0003f86270 */
        /* <DEDUP_REMOVED lines=9> */
[----:B------:R-:W-:-:S05]  /*81d0*/  ISETP.GE.AND P5, PT, R68, RZ, PT ;  /* 0x000000ff4400720c */ /* 0x000fca0003fa6270 */
[----:B------:R-:W-:Y:S01]  /*81e0*/  @!P4 IMAD.MOV R229, RZ, RZ, -R229 ;  /* 0x000000ffffe5c224 */ /* 0x000fe200078e0ae5 */
[----:B------:R-:W-:Y:S01]  /*81f0*/  ISETP.GE.AND P4, PT, R76, RZ, PT ;  /* 0x000000ff4c00720c */ /* 0x000fe20003f86270 */
[----:B------:R-:W-:Y:S01]  /*8200*/  @!P3 IMAD.MOV R237, RZ, RZ, -R237 ;  /* 0x000000ffffedb224 */ /* 0x000fe200078e0aed */
[----:B---3--:R-:W-:Y:S01]  /*8210*/  ISETP.NE.AND P3, PT, R70, RZ, PT ;  /* 0x000000ff4600720c */ /* 0x008fe20003f65270 */
[----:B------:R-:W-:Y:S01]  /*8220*/  @!P1 IMAD.MOV R232, RZ, RZ, -R232 ;  /* 0x000000ffffe89224 */ /* 0x000fe200078e0ae8 */
[----:B------:R-:W-:Y:S01]  /*8230*/  LOP3.LUT R0, RZ, R70, RZ, 0x33, !PT ;  /* 0x00000046ff007212 */ /* 0x000fe200078e33ff */
[----:B------:R-:W-:Y:S02]  /*8240*/  @!P0 IMAD.MOV R239, RZ, RZ, -R239 ;  /* 0x000000ffffef8224 */ /* 0x000fe400078e0aef */
[----:B------:R-:W-:Y:S02]  /*8250*/  @!P5 IMAD.MOV R235, RZ, RZ, -R235 ;  /* 0x000000ffffebd224 */ /* 0x000fe400078e0aeb */
[----:B------:R-:W-:-:S04]  /*8260*/  IMAD R6, R6, UR27, RZ ;  /* 0x0000001b06067c24 */ /* 0x000fc8000f8e02ff */
[----:B------:R-:W-:Y:S01]  /*8270*/  @!P4 IMAD.MOV R228, RZ, RZ, -R228 ;  /* 0x000000ffffe4c224 */ /* 0x000fe200078e0ae4 */
[----:B------:R-:W-:Y:S01]  /*8280*/  LEA R212, P4, R247, UR4, 0x2 ;  /* 0x00000004f7d47c11 */ /* 0x000fe2000f8810ff */
[----:B------:R-:W-:Y:S01]  /*8290*/  IMAD R7, R7, UR25, RZ ;  /* 0x0000001907077c24 */ /* 0x000fe2000f8e02ff */
[----:B------:R-:W-:Y:S01]  /*82a0*/  SEL R214, R0, R214, !P3 ;  /* 0x000000d600d67207 */ /* 0x000fe20005800000 */
        /* <DEDUP_REMOVED lines=31> */
[----:B------:R-:W-:Y:S01]  /*84a0*/  LEA.HI.X.SX32 R0, R247, UR5, 0x2, P4 ;  /* 0x00000005f7007c11 */ /* 0x000fe2000a0f16ff */
[----:B------:R-:W-:Y:S01]  /*84b0*/  IMAD R20, R20, UR44, RZ ;  /* 0x0000002c14147c24 */ /* 0x000fe2000f8e02ff */
[-C--:B------:R-:W-:Y:S01]  /*84c0*/  LEA R174, P0, R6, R212.reuse, 0x2 ;  /* 0x000000d406ae7211 */ /* 0x080fe200078010ff */
[----:B------:R-:W-:Y:S01]  /*84d0*/  IMAD R8, R8, UR45, RZ ;  /* 0x0000002d08087c24 */ /* 0x000fe2000f8e02ff */
[----:B------:R-:W-:Y:S01]  /*84e0*/  LEA R178, P1, R50, R212, 0x2 ;  /* 0x000000d432b27211 */ /* 0x000fe200078210ff */
[----:B------:R-:W-:Y:S01]  /*84f0*/  IMAD R10, R10, UR46, RZ ;  /* 0x0000002e0a0a7c24 */ /* 0x000fe2000f8e02ff */
[----:B------:R-:W-:Y:S01]  /*8500*/  LEA.HI.X.SX32 R175, R6, R0, 0x2, P0 ;  /* 0x0000000006af7211 */ /* 0x000fe200000f16ff */
[----:B------:R-:W-:Y:S01]  /*8510*/  IMAD R12, R12, UR47, RZ ;  /* 0x0000002f0c0c7c24 */ /* 0x000fe2000f8e02ff */
[CC--:B------:R-:W-:Y:S01]  /*8520*/  LEA R6, P5, R7.reuse, R212.reuse, 0x2 ;  /* 0x000000d407067211 */ /* 0x0c0fe200078a10ff */
[----:B------:R-:W-:Y:S01]  /*8530*/  IMAD R14, R14, UR48, RZ ;  /* 0x000000300e0e7c24 */ /* 0x000fe2000f8e02ff */
[-C--:B------:R-:W-:Y:S01]  /*8540*/  LEA R180, P0, R52, R212.reuse, 0x2 ;  /* 0x000000d434b47211 */ /* 0x080fe200078010ff */
[----:B------:R2:W-:Y:S01]  /*8550*/  STL.64 [R1+0xb8], R174 ;  /* 0x0000b8ae01007387 */ /* 0x0005e20000100a00 */
[----:B------:R-:W-:Y:S01]  /*8560*/  LEA R176, P3, R48, R212, 0x2 ;  /* 0x000000d430b07211 */ /* 0x000fe200078610ff */
[----:B------:R-:W-:Y:S01]  /*8570*/  IMAD R16, R16, UR49, RZ ;  /* 0x0000003110107c24 */ /* 0x000fe2000f8e02ff */
[-C--:B------:R-:W-:Y:S01]  /*8580*/  LEA.HI.X.SX32 R7, R7, R0.reuse, 0x2, P5 ;  /* 0x0000000007077211 */ /* 0x080fe200028f16ff */
[----:B------:R-:W-:Y:S01]  /*8590*/  IMAD R18, R18, UR50, RZ ;  /* 0x0000003212127c24 */ /* 0x000fe2000f8e02ff */
[-C--:B------:R-:W-:Y:S01]  /*85a0*/  LEA.HI.X.SX32 R181, R52, R0.reuse, 0x2, P0 ;  /* 0x0000000034b57211 */ /* 0x080fe200000f16ff */
[----:B------:R-:W-:Y:S01]  /*85b0*/  IMAD R9, R9, UR51, RZ ;  /* 0x0000003309097c24 */ /* 0x000fe2000f8e02ff */
[-C--:B------:R-:W-:Y:S01]  /*85c0*/  LEA.HI.X.SX32 R179, R50, R0.reuse, 0x2, P1 ;  /* 0x0000000032b37211 */ /* 0x080fe200008f16ff */
[----:B------:R-:W-:Y:S01]  /*85d0*/  IMAD R11, R11, UR52, RZ ;  /* 0x000000340b0b7c24 */ /* 0x000fe2000f8e02ff */
[----:B------:R-:W-:Y:S01]  /*85e0*/  LEA.HI.X.SX32 R177, R48, R0, 0x2, P3 ;  /* 0x0000000030b17211 */ /* 0x000fe200018f16ff */
[----:B------:R-:W-:Y:S01]  /*85f0*/  IMAD R13, R13, UR53, RZ ;  /* 0x000000350d0d7c24 */ /* 0x000fe2000f8e02ff */
[-C--:B------:R-:W-:Y:S01]  /*8600*/  LEA R240, P6, R42, R212.reuse, 0x2 ;  /* 0x000000d42af07211 */ /* 0x080fe200078c10ff */
[----:B------:R-:W-:Y:S01]  /*8610*/  IMAD R15, R15, UR54, RZ ;  /* 0x000000360f0f7c24 */ /* 0x000fe2000f8e02ff */
[-C--:B--2---:R-:W-:Y:S01]  /*8620*/  LEA R174, P4, R46, R212.reuse, 0x2 ;  /* 0x000000d42eae7211 */ /* 0x084fe200078810ff */
[----:B------:R-:W-:Y:S01]  /*8630*/  STL.64 [R1+0x4410], R6 ;  /* 0x0044100601007387 */ /* 0x000fe20000100a00 */
[----:B------:R-:W-:Y:S01]  /*8640*/  LEA R242, P5, R44, R212, 0x2 ;  /* 0x000000d42cf27211 */ /* 0x000fe200078a10ff */
[----:B------:R-:W-:Y:S01]  /*8650*/  IMAD R17, R17, UR55, RZ ;  /* 0x0000003711117c24 */ /* 0x000fe2000f8e02ff */
[-C--:B------:R-:W-:Y:S01]  /*8660*/  LEA.HI.X.SX32 R175, R46, R0.reuse, 0x2, P4 ;  /* 0x000000002eaf7211 */ /* 0x080fe200020f16ff */
[----:B------:R2:W-:Y:S01]  /*8670*/  STL.64 [R1+0xb0], R180 ;  /* 0x0000b0b401007387 */ /* 0x0005e20000100a00 */
[-C--:B------:R-:W-:Y:S01]  /*8680*/  LEA.HI.X.SX32 R241, R42, R0.reuse, 0x2, P6 ;  /* 0x000000002af17211 */ /* 0x080fe200030f16ff */
[----:B------:R-:W-:Y:S01]  /*8690*/  IMAD R19, R19, UR56, RZ ;  /* 0x0000003813137c24 */ /* 0x000fe2000f8e02ff */
[----:B------:R-:W-:Y:S01]  /*86a0*/  LEA.HI.X.SX32 R243, R44, R0, 0x2, P5 ;  /* 0x000000002cf37211 */ /* 0x000fe200028f16ff */
[----:B------:R3:W-:Y:S01]  /*86b0*/  STL.64 [R1+0xa8], R178 ;  /* 0x0000a8b201007387 */ /* 0x0007e20000100a00 */
[----:B------:R-:W-:Y:S01]  /*86c0*/  IMAD R21, R21, UR57, RZ ;  /* 0x0000003915157c24 */ /* 0x000fe2000f8e02ff */
[----:B------:R-:W-:Y:S01]  /*86d0*/  ULDC UR4, c[0x0][0x240] ;  /* 0x0000900000047ab9 */ /* 0x000fe20000000800 */
[----:B------:R-:W-:Y:S01]  /*86e0*/  ULDC UR5, c[0x0][0x240] ;  /* 0x0000900000057ab9 */ /* 0x000fe20000000800 */
[----:B------:R5:W-:Y:S01]  /*86f0*/  STL.64 [R1+0xa0], R176 ;  /* 0x0000a0b001007387 */ /* 0x000be20000100a00 */
[----:B------:R-:W-:Y:S01]  /*8700*/  IMAD R23, R23, UR58, RZ ;  /* 0x0000003a17177c24 */ /* 0x000fe2000f8e02ff */
[----:B------:R-:W-:Y:S01]  /*8710*/  ULDC UR25, c[0x0][0x240] ;  /* 0x0000900000197ab9 */ /* 0x000fe20000000800 */
[----:B------:R-:W-:Y:S01]  /*8720*/  IMAD R25, R25, UR59, RZ ;  /* 0x0000003b19197c24 */ /* 0x000fe2000f8e02ff */
[-C--:B--2---:R-:W-:Y:S01]  /*8730*/  LEA R180, P0, R40, R212.reuse, 0x2 ;  /* 0x000000d428b47211 */ /* 0x084fe200078010ff */
[----:B------:R2:W-:Y:S01]  /*8740*/  STL.64 [R1+0x98], R174 ;  /* 0x000098ae01007387 */ /* 0x0005e20000100a00 */
[-C--:B------:R-:W-:Y:S01]  /*8750*/  LEA R6, P5, R32, R212.reuse, 0x2 ;  /* 0x000000d420067211 */ /* 0x080fe200078a10ff */
[----:B------:R-:W-:Y:S01]  /*8760*/  IMAD R27, R27, UR60, RZ ;  /* 0x0000003c1b1b7c24 */ /* 0x000fe2000f8e02ff */
[----:B---3--:R-:W-:Y:S01]  /*8770*/  LEA R178, P1, R38, R212, 0x2 ;  /* 0x000000d426b27211 */ /* 0x008fe200078210ff */
[----:B------:R-:W-:Y:S01]  /*8780*/  IMAD R29, R29, UR61, RZ ;  /* 0x0000003d1d1d7c24 */ /* 0x000fe2000f8e02ff */
[----:B------:R-:W-:Y:S01]  /*8790*/  LEA.HI.X.SX32 R181, R40, R0, 0x2, P0 ;  /* 0x0000000028b57211 */ /* 0x000fe200000f16ff */
[----:B------:R-:W-:Y:S01]  /*87a0*/  IMAD R35, R35, UR6, RZ ;  /* 0x0000000623237c24 */ /* 0x000fe2000f8e02ff */
[----:B-----5:R-:W-:Y:S01]  /*87b0*/  LEA R176, P3, R36, R212, 0x2 ;  /* 0x000000d424b07211 */ /* 0x020fe200078610ff */
[----:B------:R3:W-:Y:S01]  /*87c0*/  STL.64 [R1+0x88], R240 ;  /* 0x000088f001007387 */ /* 0x0007e20000100a00 */
[----:B------:R-:W-:Y:S01]  /*87d0*/  LEA.HI.X.SX32 R179, R38, R0, 0x2, P1 ;  /* 0x0000000026b37211 */ /* 0x000fe200008f16ff */
[----:B------:R-:W-:Y:S01]  /*87e0*/  IMAD R31, R31, UR4, RZ ;  /* 0x000000041f1f7c24 */ /* 0x000fe2000f8e02ff */
[----:B------:R-:W-:Y:S01]  /*87f0*/  ULDC UR27, c[0x0][0x240] ;  /* 0x00009000001b7ab9 */ /* 0x000fe20000000800 */
[----:B--2---:R-:W-:Y:S01]  /*8800*/  LEA R174, P4, R34, R212, 0x2 ;  /* 0x000000d422ae7211 */ /* 0x004fe200078810ff */
[----:B------:R-:W-:Y:S01]  /*8810*/  IMAD R33, R33, UR5, RZ ;  /* 0x0000000521217c24 */ /* 0x000fe2000f8e02ff */
[-C--:B------:R-:W-:Y:S01]  /*8820*/  LEA.HI.X.SX32 R177, R36, R0.reuse, 0x2, P3 ;  /* 0x0000000024b17211 */ /* 0x080fe200018f16ff */
[----:B------:R-:W-:Y:S01]  /*8830*/  STL.64 [R1+0x90], R242 ;  /* 0x000090f201007387 */ /* 0x000fe20000100a00 */
[-C--:B------:R-:W-:Y:S01]  /*8840*/  LEA.HI.X.SX32 R175, R34, R0.reuse, 0x2, P4 ;  /* 0x0000000022af7211 */ /* 0x080fe200020f16ff */
[----:B------:R-:W-:Y:S01]  /*8850*/  IMAD R37, R37, UR8, RZ ;  /* 0x0000000825257c24 */ /* 0x000fe2000f8e02ff */
[----:B------:R-:W-:Y:S01]  /*8860*/  LEA.HI.X.SX32 R7, R32, R0, 0x2, P5 ;  /* 0x0000000020077211 */ /* 0x000fe200028f16ff */
[----:B------:R2:W-:Y:S01]  /*8870*/  STL.64 [R1+0x80], R180 ;  /* 0x000080b401007387 */ /* 0x0005e20000100a00 */
[C---:B---3--:R-:W-:Y:S01]  /*8880*/  LEA R240, P6, R30.reuse, R212, 0x2 ;  /* 0x000000d41ef07211 */ /* 0x048fe200078c10ff */
[----:B------:R-:W-:Y:S01]  /*8890*/  IMAD R39, R39, UR9, RZ ;  /* 0x0000000927277c24 */ /* 0x000fe2000f8e02ff */
[----:B------:R-:W-:Y:S01]  /*88a0*/  ULDC UR28, c[0x0][0x240] ;  /* 0x00009000001c7ab9 */ /* 0x000fe20000000800 */
[----:B------:R3:W-:Y:S01]  /*88b0*/  STL.64 [R1+0x78], R178 ;  /* 0x000078b201007387 */ /* 0x0007e20000100a00 */
[----:B------:R-:W-:Y:S01]  /*88c0*/  LEA.HI.X.SX32 R241, R30, R0, 0x2, P6 ;  /* 0x000000001ef17211 */ /* 0x000fe200030f16ff */
[----:B------:R-:W-:Y:S01]  /*88d0*/  IMAD R41, R41, UR10, RZ ;  /* 0x0000000a29297c24 */ /* 0x000fe2000f8e02ff */
[----:B------:R-:W-:Y:S01]  /*88e0*/  ULDC UR29, c[0x0][0x240] ;  /* 0x00009000001d7ab9 */ /* 0x000fe20000000800 */
[----:B------:R5:W-:Y:S01]  /*88f0*/  STL.64 [R1+0x70], R176 ;  /* 0x000070b001007387 */ /* 0x000be20000100a00 */
[----:B------:R-:W-:Y:S01]  /*8900*/  IMAD R43, R43, UR11, RZ ;  /* 0x0000000b2b2b7c24 */ /* 0x000fe2000f8e02ff */
[----:B------:R-:W-:Y:S01]  /*8910*/  ULDC UR30, c[0x0][0x240] ;  /* 0x00009000001e7ab9 */ /* 0x000fe20000000800 */
[----:B------:R-:W-:Y:S01]  /*8920*/  IMAD R45, R45, UR12, RZ ;  /* 0x0000000c2d2d7c24 */ /* 0x000fe2000f8e02ff */
[-C--:B--2---:R-:W-:Y:S01]  /*8930*/  LEA R180, P0, R28, R212.reuse, 0x2 ;  /* 0x000000d41cb47211 */ /* 0x084fe200078010ff */
[----:B------:R2:W-:Y:S01]  /*8940*/  STL.64 [R1+0x68], R174 ;  /* 0x000068ae01007387 */ /* 0x0005e20000100a00 */
[----:B------:R-:W-:Y:S01]  /*8950*/  IMAD R47, R47, UR13, RZ ;  /* 0x0000000d2f2f7c24 */ /* 0x000fe2000f8e02ff */
[----:B------:R-:W-:Y:S01]  /*8960*/  ULDC UR31, c[0x0][0x240] ;  /* 0x00009000001f7ab9 */ /* 0x000fe20000000800 */
[----:B---3--:R-:W-:Y:S01]  /*8970*/  LEA R178, P1, R26, R212, 0x2 ;  /* 0x000000d41ab27211 */ /* 0x008fe200078210ff */
[----:B------:R3:W-:Y:S01]  /*8980*/  STL.64 [R1+0x60], R6 ;  /* 0x0000600601007387 */ /* 0x0007e20000100a00 */
[----:B------:R-:W-:Y:S01]  /*8990*/  LEA.HI.X.SX32 R181, R28, R0, 0x2, P0 ;  /* 0x000000001cb57211 */ /* 0x000fe200000f16ff */
[----:B------:R-:W-:Y:S01]  /*89a0*/  IMAD R49, R49, UR14, RZ ;  /* 0x0000000e31317c24 */ /* 0x000fe2000f8e02ff */
[----:B-----5:R-:W-:Y:S01]  /*89b0*/  LEA R176, P3, R24, R212, 0x2 ;  /* 0x000000d418b07211 */ /* 0x020fe200078610ff */
[----:B------:R-:W-:Y:S01]  /*89c0*/  IMAD R51, R51, UR15, RZ ;  /* 0x0000000f33337c24 */ /* 0x000fe2000f8e02ff */
[----:B------:R-:W-:Y:S01]  /*89d0*/  LEA.HI.X.SX32 R179, R26, R0, 0x2, P1 ;  /* 0x000000001ab37211 */ /* 0x000fe200008f16ff */
[----:B------:R-:W-:Y:S01]  /*89e0*/  IMAD R53, R53, UR16, RZ ;  /* 0x0000001035357c24 */ /* 0x000fe2000f8e02ff */
[----:B------:R-:W-:Y:S01]  /*89f0*/  ULDC UR32, c[0x0][0x240] ;  /* 0x0000900000207ab9 */ /* 0x000fe20000000800 */
[----:B--2---:R-:W-:Y:S01]  /*8a00*/  LEA R174, P4, R22, R212, 0x2 ;  /* 0x000000d416ae7211 */ /* 0x004fe200078810ff */
[----:B------:R-:W-:Y:S01]  /*8a10*/  IMAD R55, R55, UR17, RZ ;  /* 0x0000001137377c24 */ /* 0x000fe2000f8e02ff */
[----:B------:R-:W-:Y:S01]  /*8a20*/  LEA.HI.X.SX32 R177, R24, R0, 0x2, P3 ;  /* 0x0000000018b17211 */ /* 0x000fe200018f16ff */
[----:B------:R-:W-:Y:S01]  /*8a30*/  IMAD R57, R57, UR18, RZ ;  /* 0x0000001239397c24 */ /* 0x000fe2000f8e02ff */
[----:B---3--:R-:W-:Y:S01]  /*8a40*/  LEA R6, P5, R20, R212, 0x2 ;  /* 0x000000d414067211 */ /* 0x008fe200078a10ff */
[----:B------:R2:W-:Y:S01]  /*8a50*/  STL.64 [R1+0x58], R240 ;  /* 0x000058f001007387 */ /* 0x0005e20000100a00 */
[-C--:B------:R-:W-:Y:S01]  /*8a60*/  LEA.HI.X.SX32 R175, R22, R0.reuse, 0x2, P4 ;  /* 0x0000000016af7211 */ /* 0x080fe200020f16ff */
[----:B------:R-:W-:Y:S01]  /*8a70*/  IMAD R59, R59, UR19, RZ ;  /* 0x000000133b3b7c24 */ /* 0x000fe2000f8e02ff */
[----:B------:R-:W-:Y:S01]  /*8a80*/  LEA.HI.X.SX32 R7, R20, R0, 0x2, P5 ;  /* 0x0000000014077211 */ /* 0x000fe200028f16ff */
[----:B------:R3:W-:Y:S01]  /*8a90*/  STL.64 [R1+0x50], R180 ;  /* 0x000050b401007387 */ /* 0x0007e20000100a00 */
[----:B------:R-:W-:Y:S01]  /*8aa0*/  IMAD R61, R61, UR20, RZ ;  /* 0x000000143d3d7c24 */ /* 0x000fe2000f8e02ff */
[----:B------:R-:W-:Y:S01]  /*8ab0*/  ULDC UR33, c[0x0][0x240] ;  /* 0x0000900000217ab9 */ /* 0x000fe20000000800 */
[----:B------:R-:W-:Y:S01]  /*8ac0*/  IMAD R63, R63, UR21, RZ ;  /* 0x000000153f3f7c24 */ /* 0x000fe2000f8e02ff */
        /* <DEDUP_REMOVED lines=12> */
[-C--:B-----5:R-:W-:Y:S01]  /*8b90*/  LEA R178, P1, R12, R212.reuse, 0x2 ;  /* 0x000000d40cb27211 */ /* 0x0a0fe200078210ff */
[----:B------:R5:W-:Y:S01]  /*8ba0*/  STL.64 [R1+0x30], R6 ;  /* 0x0000300601007387 */ /* 0x000be20000100a00 */
[-C--:B------:R-:W-:Y:S01]  /*8bb0*/  LEA R8, P6, R9, R212.reuse, 0x2 ;  /* 0x000000d409087211 */ /* 0x080fe200078c10ff */
[----:B------:R-:W-:Y:S01]  /*8bc0*/  IMAD R73, R73, UR26, RZ ;  /* 0x0000001a49497c24 */ /* 0x000fe2000f8e02ff */
[----:B------:R-:W-:Y:S01]  /*8bd0*/  ULDC UR36, c[0x0][0x240] ;  /* 0x0000900000247ab9 */ /* 0x000fe20000000800 */
[-C--:B--2---:R-:W-:Y:S01]  /*8be0*/  LEA R176, P3, R14, R212.reuse, 0x2 ;  /* 0x000000d40eb07211 */ /* 0x084fe200078610ff */
[----:B------:R-:W-:Y:S01]  /*8bf0*/  IMAD R75, R75, UR27, RZ ;  /* 0x0000001b4b4b7c24 */ /* 0x000fe2000f8e02ff */
[----:B------:R-:W-:Y:S01]  /*8c00*/  ULDC UR37, c[0x0][0x240] ;  /* 0x0000900000257ab9 */ /* 0x000fe20000000800 */
[----:B------:R-:W-:Y:S01]  /*8c10*/  IMAD R77, R77, UR28, RZ ;  /* 0x0000001c4d4d7c24 */ /* 0x000fe2000f8e02ff */
[----:B---3--:R-:W-:Y:S01]  /*8c20*/  LEA R174, P4, R16, R212, 0x2 ;  /* 0x000000d410ae7211 */ /* 0x008fe200078810ff */
[----:B------:R-:W-:Y:S01]  /*8c30*/  IMAD R79, R79, UR29, RZ ;  /* 0x0000001d4f4f7c24 */ /* 0x000fe2000f8e02ff */
[----:B------:R-:W-:Y:S01]  /*8c40*/  LEA.HI.X.SX32 R181, R10, R0, 0x2, P0 ;  /* 0x000000000ab57211 */ /* 0x000fe200000f16ff */
[----:B------:R-:W-:Y:S01]  /*8c50*/  IMAD R81, R81, UR30, RZ ;  /* 0x0000001e51517c24 */ /* 0x000fe2000f8e02ff */
[----:B-----5:R-:W-:Y:S01]  /*8c60*/  LEA R6, P5, R18, R212, 0x2 ;  /* 0x000000d412067211 */ /* 0x020fe200078a10ff */
        /* <DEDUP_REMOVED lines=10> */
[----:B------:R-:W-:Y:S01]  /*8d10*/  ULDC UR38, c[0x0][0x240] ;  /* 0x0000900000267ab9 */ /* 0x000fe20000000800 */
[-C--:B------:R-:W-:Y:S01]  /*8d20*/  LEA R12, P1, R13, R212.reuse, 0x2 ;  /* 0x000000d40d0c7211 */ /* 0x080fe200078210ff */
[----:B------:R-:W-:Y:S01]  /*8d30*/  ULDC UR39, c[0x0][0x240] ;  /* 0x0000900000277ab9 */ /* 0x000fe20000000800 */
[-C--:B------:R-:W-:Y:S01]  /*8d40*/  LEA R14, P3, R15, R212.reuse, 0x2 ;  /* 0x000000d40f0e7211 */ /* 0x080fe200078610ff */
[----:B------:R-:W-:Y:S01]  /*8d50*/  ULDC UR40, c[0x0][0x240] ;  /* 0x0000900000287ab9 */ /* 0x000fe20000000800 */
[-C--:B------:R-:W-:Y:S01]  /*8d60*/  LEA R16, P4, R17, R212.reuse, 0x2 ;  /* 0x000000d411107211 */ /* 0x080fe200078810ff */
[----:B------:R-:W-:Y:S01]  /*8d70*/  ULDC UR41, c[0x0][0x240] ;  /* 0x0000900000297ab9 */ /* 0x000fe20000000800 */
[----:B------:R-:W-:Y:S01]  /*8d80*/  LEA R18, P5, R19, R212, 0x2 ;  /* 0x000000d413127211 */ /* 0x000fe200078a10ff */
[----:B------:R-:W-:Y:S01]  /*8d90*/  ULDC UR42, c[0x0][0x240] ;  /* 0x00009000002a7ab9 */ /* 0x000fe20000000800 */
[----:B------:R-:W-:Y:S01]  /*8da0*/  LEA.HI.X.SX32 R9, R9, R0, 0x2, P6 ;  /* 0x0000000009097211 */ /* 0x000fe200030f16ff */
[----:B------:R-:W-:Y:S01]  /*8db0*/  IMAD R93, R93, UR36, RZ ;  /* 0x000000245d5d7c24 */ /* 0x000fe2000f8e02ff */
[----:B------:R-:W-:Y:S01]  /*8dc0*/  LEA R20, P6, R21, R212, 0x2 ;  /* 0x000000d415147211 */ /* 0x000fe200078c10ff */
[----:B------:R-:W-:Y:S01]  /*8dd0*/  IMAD R95, R95, UR37, RZ ;  /* 0x000000255f5f7c24 */ /* 0x000fe2000f8e02ff */
[-C--:B------:R-:W-:Y:S01]  /*8de0*/  LEA.HI.X.SX32 R11, R11, R0.reuse, 0x2, P0 ;  /* 0x000000000b0b7211 */ /* 0x080fe200000f16ff */
[----:B------:R-:W-:Y:S01]  /*8df0*/  ULDC UR43, c[0x0][0x240] ;  /* 0x00009000002b7ab9 */ /* 0x000fe20000000800 */
[-C--:B------:R-:W-:Y:S01]  /*8e00*/  LEA.HI.X.SX32 R13, R13, R0.reuse, 0x2, P1 ;  /* 0x000000000d0d7211 */ /* 0x080fe200008f16ff */
[----:B------:R-:W-:Y:S01]  /*8e10*/  ULDC UR44, c[0x0][0x240] ;  /* 0x00009000002c7ab9 */ /* 0x000fe20000000800 */
[-C--:B------:R-:W-:Y:S01]  /*8e20*/  LEA.HI.X.SX32 R15, R15, R0.reuse, 0x2, P3 ;  /* 0x000000000f0f7211 */ /* 0x080fe200018f16ff */
[----:B------:R-:W-:Y:S01]  /*8e30*/  ULDC UR45, c[0x0][0x240] ;  /* 0x00009000002d7ab9 */ /* 0x000fe20000000800 */
[-C--:B------:R-:W-:Y:S01]  /*8e40*/  LEA.HI.X.SX32 R17, R17, R0.reuse, 0x2, P4 ;  /* 0x0000000011117211 */ /* 0x080fe200020f16ff */
[----:B------:R-:W-:Y:S01]  /*8e50*/  ULDC UR46, c[0x0][0x240] ;  /* 0x00009000002e7ab9 */ /* 0x000fe20000000800 */
[----:B------:R-:W-:Y:S01]  /*8e60*/  LEA.HI.X.SX32 R19, R19, R0, 0x2, P5 ;  /* 0x0000000013137211 */ /* 0x000fe200028f16ff */
[----:B------:R-:W-:Y:S01]  /*8e70*/  IMAD R97, R97, UR38, RZ ;  /* 0x0000002661617c24 */ /* 0x000fe2000f8e02ff */
[-C--:B------:R-:W-:Y:S01]  /*8e80*/  LEA R22, P0, R23, R212.reuse, 0x2 ;  /* 0x000000d417167211 */ /* 0x080fe200078010ff */
[----:B------:R-:W-:Y:S01]  /*8e90*/  IMAD R99, R99, UR39, RZ ;  /* 0x0000002763637c24 */ /* 0x000fe2000f8e02ff */
[-C--:B------:R-:W-:Y:S01]  /*8ea0*/  LEA R24, P1, R25, R212.reuse, 0x2 ;  /* 0x000000d419187211 */ /* 0x080fe200078210ff */
[----:B------:R-:W-:Y:S01]  /*8eb0*/  IMAD R101, R101, UR40, RZ ;  /* 0x0000002865657c24 */ /* 0x000fe2000f8e02ff */
[-C--:B------:R-:W-:Y:S01]  /*8ec0*/  LEA R26, P3, R27, R212.reuse, 0x2 ;  /* 0x000000d41b1a7211 */ /* 0x080fe200078610ff */
[----:B------:R-:W-:Y:S01]  /*8ed0*/  IMAD R103, R103, UR41, RZ ;  /* 0x0000002967677c24 */ /* 0x000fe2000f8e02ff */
[-C--:B------:R-:W-:Y:S01]  /*8ee0*/  LEA R28, P4, R29, R212.reuse, 0x2 ;  /* 0x000000d41d1c7211 */ /* 0x080fe200078810ff */
[----:B------:R-:W-:Y:S01]  /*8ef0*/  IMAD R105, R105, UR42, RZ ;  /* 0x0000002a69697c24 */ /* 0x000fe2000f8e02ff */
[----:B------:R-:W-:Y:S01]  /*8f00*/  LEA R30, P5, R31, R212, 0x2 ;  /* 0x000000d41f1e7211 */ /* 0x000fe200078a10ff */
[----:B------:R-:W-:Y:S01]  /*8f10*/  ULDC UR47, c[0x0][0x240] ;  /* 0x00009000002f7ab9 */ /* 0x000fe20000000800 */
[----:B------:R-:W-:Y:S01]  /*8f20*/  LEA.HI.X.SX32 R21, R21, R0, 0x2, P6 ;  /* 0x0000000015157211 */ /* 0x000fe200030f16ff */
[----:B------:R-:W-:Y:S01]  /*8f30*/  ULDC UR48, c[0x0][0x240] ;  /* 0x0000900000307ab9 */ /* 0x000fe20000000800 */
        /* <DEDUP_REMOVED lines=8> */
[-C--:B------:R-:W-:Y:S01]  /*8fc0*/  LEA.HI.X.SX32 R29, R29, R0.reuse, 0x2, P4 ;  /* 0x000000001d1d7211 */ /* 0x080fe200020f16ff */
[----:B------:R-:W-:Y:S01]  /*8fd0*/  ULDC UR49, c[0x0][0x240] ;  /* 0x0000900000317ab9 */ /* 0x000fe20000000800 */
[----:B------:R-:W-:Y:S01]  /*8fe0*/  LEA.HI.X.SX32 R31, R31, R0, 0x2, P5 ;  /* 0x000000001f1f7211 */ /* 0x000fe200028f16ff */
[----:B------:R-:W-:Y:S01]  /*8ff0*/  ULDC UR50, c[0x0][0x240] ;  /* 0x0000900000327ab9 */ /* 0x000fe20000000800 */
        /* <DEDUP_REMOVED lines=11> */
[----:B------:R-:W-:Y:S01]  /*90b0*/  ULDC UR56, c[0x0][0x240] ;  /* 0x0000900000387ab9 */ /* 0x000fe20000000800 */
[----:B------:R-:W-:Y:S01]  /*90c0*/  LEA R44, P6, R45, R212, 0x2 ;  /* 0x000000d42d2c7211 */ /* 0x000fe200078c10ff */
[----:B------:R-:W-:Y:S01]  /*90d0*/  ULDC UR57, c[0x0][0x240] ;  /* 0x0000900000397ab9 */ /* 0x000fe20000000800 */
        /* <DEDUP_REMOVED lines=43> */
[----:B------:R2:W-:Y:S01]  /*9390*/  STL.64 [R1+0x28], R240 ;  /* 0x000028f001007387 */ /* 0x0005e20000100a00 */
        /* <DEDUP_REMOVED lines=11> */
[----:B------:R-:W-:Y:S01]  /*9450*/  IMAD R115, R115, UR47, RZ ;  /* 0x0000002f73737c24 */ /* 0x000fe2000f8e02ff */
        /* <DEDUP_REMOVED lines=11> */
[----:B------:R-:W-:Y:S01]  /*9510*/  IMAD R127, R127, UR53, RZ ;  /* 0x000000357f7f7c24 */ /* 0x000fe2000f8e02ff */
[----:B------:R-:W-:Y:S01]  /*9520*/  LEA.HI.X.SX32 R69, R69, R0, 0x2, P6 ;  /* 0x0000000045457211 */ /* 0x000fe200030f16ff */
[----:B------:R-:W-:Y:S01]  /*9530*/  IMAD R129, R129, UR54, RZ ;  /* 0x0000003681817c24 */ /* 0x000fe2000f8e02ff */
        /* <DEDUP_REMOVED lines=49> */
[----:B------:R-:W-:Y:S01]  /*9850*/  STL.64 [R1+0x20], R180 ;  /* 0x000020b401007387 */ /* 0x000fe20000100a00 */
[-C--:B------:R-:W-:Y:S01]  /*9860*/  LEA.HI.X.SX32 R95, R95, R0.reuse, 0x2, P0 ;  /* 0x000000005f5f7211 */ /* 0x080fe200000f16ff */
[----:B------:R-:W-:Y:S01]  /*9870*/  ULDC UR27, c[0x0][0x240] ;  /* 0x00009000001b7ab9 */ /* 0x000fe20000000800 */
        /* <DEDUP_REMOVED lines=37> */
[----:B------:R-:W-:Y:S01]  /*9ad0*/  ULDC.64 UR8, c[0x0][0x210] ;  /* 0x0000840000087ab9 */ /* 0x000fe20000000a00 */
[-C--:B------:R-:W-:Y:S01]  /*9ae0*/  LEA R124, P4, R125, R212.reuse, 0x2 ;  /* 0x000000d47d7c7211 */ /* 0x080fe200078810ff */
[----:B------:R-:W-:Y:S01]  /*9af0*/  VIADD R220, R220, 0xfffffff7 ;  /* 0xfffffff7dcdc7836 */ /* 0x000fe20000000000 */
[----:B------:R-:W-:Y:S01]  /*9b00*/  LEA R126, P5, R127, R212, 0x2 ;  /* 0x000000d47f7e7211 */ /* 0x000fe200078a10ff */
[----:B-1----:R-:W-:Y:S01]  /*9b10*/  VIADD R221, R221, 0xfffffffb ;  /* 0xfffffffbdddd7836 */ /* 0x002fe20000000000 */
[----:B------:R-:W-:Y:S01]  /*9b20*/  LEA.HI.X.SX32 R117, R117, R0, 0x2, P6 ;  /* 0x0000000075757211 */ /* 0x000fe200030f16ff */
[----:B--2---:R-:W1:Y:S01]  /*9b30*/  LDC R241, c[0x0][0x230] ;  /* 0x00008c00fff17b82 */ /* 0x004e620000000800 */
[----:B------:R-:W-:-:S02]  /*9b40*/  LEA R128, P6, R129, R212, 0x2 ;  /* 0x000000d481807211 */ /* 0x000fc400078c10ff */
[-C--:B------:R-:W-:Y:S02]  /*9b50*/  LEA.HI.X.SX32 R119, R119, R0.reuse, 0x2, P0 ;  /* 0x0000000077777211 */ /* 0x080fe400000f16ff */
[-C--:B------:R-:W-:Y:S02]  /*9b60*/  LEA.HI.X.SX32 R121, R121, R0.reuse, 0x2, P1 ;  /* 0x0000000079797211 */ /* 0x080fe400008f16ff */
[-C--:B------:R-:W-:Y:S01]  /*9b70*/  LEA.HI.X.SX32 R123, R123, R0.reuse, 0x2, P3 ;  /* 0x000000007b7b7211 */ /* 0x080fe200018f16ff */
[----:B------:R-:W2:Y:S01]  /*9b80*/  LDC R247, c[0x0][0x230] ;  /* 0x00008c00fff77b82 */ /* 0x000ea20000000800 */
[-C--:B------:R-:W-:Y:S02]  /*9b90*/  LEA.HI.X.SX32 R125, R125, R0.reuse, 0x2, P4 ;  /* 0x000000007d7d7211 */ /* 0x080fe400020f16ff */
[----:B------:R-:W-:Y:S02]  /*9ba0*/  LEA.HI.X.SX32 R127, R127, R0, 0x2, P5 ;  /* 0x000000007f7f7211 */ /* 0x000fe400028f16ff */
[----:B------:R-:W-:-:S02]  /*9bb0*/  LEA R130, P0, R131, R212, 0x2 ;  /* 0x000000d483827211 */ /* 0x000fc400078010ff */
[-C--:B------:R-:W-:Y:S02]  /*9bc0*/  LEA R132, P1, R133, R212.reuse, 0x2 ;  /* 0x000000d485847211 */ /* 0x080fe400078210ff */
[-C--:B------:R-:W-:Y:S02]  /*9bd0*/  LEA R134, P3, R135, R212.reuse, 0x2 ;  /* 0x000000d487867211 */ /* 0x080fe400078610ff */
[-C--:B------:R-:W-:Y:S02]  /*9be0*/  LEA R136, P4, R137, R212.reuse, 0x2 ;  /* 0x000000d489887211 */ /* 0x080fe400078810ff */
[----:B------:R-:W-:Y:S02]  /*9bf0*/  LEA R138, P5, R139, R212, 0x2 ;  /* 0x000000d48b8a7211 */ /* 0x000fe400078a10ff */
[----:B------:R-:W-:Y:S02]  /*9c00*/  LEA.HI.X.SX32 R129, R129, R0, 0x2, P6 ;  /* 0x0000000081817211 */ /* 0x000fe400030f16ff */
[----:B------:R-:W-:-:S02]  /*9c10*/  LEA R140, P6, R141, R212, 0x2 ;  /* 0x000000d48d8c7211 */ /* 0x000fc400078c10ff */
[-C--:B------:R-:W-:Y:S02]  /*9c20*/  LEA.HI.X.SX32 R131, R131, R0.reuse, 0x2, P0 ;  /* 0x0000000083837211 */ /* 0x080fe400000f16ff */
[-C--:B------:R-:W-:Y:S02]  /*9c30*/  LEA.HI.X.SX32 R133, R133, R0.reuse, 0x2, P1 ;  /* 0x0000000085857211 */ /* 0x080fe400008f16ff */
[-C--:B------:R-:W-:Y:S02]  /*9c40*/  LEA.HI.X.SX32 R135, R135, R0.reuse, 0x2, P3 ;  /* 0x0000000087877211 */ /* 0x080fe400018f16ff */
        /* <DEDUP_REMOVED lines=19> */
[----:B------:R-:W-:Y:S01]  /*9d80*/  LEA.HI.X.SX32 R153, R153, R0, 0x2, P6 ;  /* 0x0000000099997211 */ /* 0x000fe200030f16ff */
[----:B------:R-:W-:Y:S01]  /*9d90*/  STL.64 [R1+0x18], R178 ;  /* 0x000018b201007387 */ /* 0x000fe20000100a00 */
[----:B------:R-:W-:-:S02]  /*9da0*/  LEA R164, P6, R165, R212, 0x2 ;  /* 0x000000d4a5a47211 */ /* 0x000fc400078c10ff */
[-C--:B------:R-:W-:Y:S01]  /*9db0*/  LEA.HI.X.SX32 R155, R155, R0.reuse, 0x2, P0 ;  /* 0x000000009b9b7211 */ /* 0x080fe200000f16ff */
[----:B------:R-:W-:Y:S01]  /*9dc0*/  STL.64 [R1+0x10], R176 ;  /* 0x000010b001007387 */ /* 0x000fe20000100a00 */
[-C--:B------:R-:W-:Y:S02]  /*9dd0*/  LEA.HI.X.SX32 R157, R157, R0.reuse, 0x2, P1 ;  /* 0x000000009d9d7211 */ /* 0x080fe400008f16ff */
[-C--:B------:R-:W-:Y:S01]  /*9de0*/  LEA.HI.X.SX32 R159, R159, R0.reuse, 0x2, P3 ;  /* 0x000000009f9f7211 */ /* 0x080fe200018f16ff */
[----:B------:R3:W-:Y:S01]  /*9df0*/  STL.64 [R1+0x8], R174 ;  /* 0x000008ae01007387 */ /* 0x0007e20000100a00 */
[-C--:B------:R-:W-:Y:S02]  /*9e00*/  LEA.HI.X.SX32 R161, R161, R0.reuse, 0x2, P4 ;  /* 0x00000000a1a17211 */ /* 0x080fe400020f16ff */
[----:B------:R-:W-:Y:S01]  /*9e10*/  LEA.HI.X.SX32 R163, R163, R0, 0x2, P5 ;  /* 0x00000000a3a37211 */ /* 0x000fe200028f16ff */
[----:B------:R-:W-:Y:S01]  /*9e20*/  IMAD R189, R189, UR27, RZ ;  /* 0x0000001bbdbd7c24 */ /* 0x000fe2000f8e02ff */
[----:B------:R-:W-:-:S02]  /*9e30*/  LEA R166, P0, R167, R212, 0x2 ;  /* 0x000000d4a7a67211 */ /* 0x000fc400078010ff */
[-C--:B------:R-:W-:Y:S02]  /*9e40*/  LEA R168, P1, R169, R212.reuse, 0x2 ;  /* 0x000000d4a9a87211 */ /* 0x080fe400078210ff */
[-C--:B------:R-:W-:Y:S02]  /*9e50*/  LEA R170, P3, R171, R212.reuse, 0x2 ;  /* 0x000000d4abaa7211 */ /* 0x080fe400078610ff */
[-C--:B------:R-:W-:Y:S02]  /*9e60*/  LEA R172, P4, R173, R212.reuse, 0x2 ;  /* 0x000000d4adac7211 */ /* 0x080fe400078810ff */
[----:B---3--:R-:W-:Y:S02]  /*9e70*/  LEA R174, P5, R4, R212, 0x2 ;  /* 0x000000d404ae7211 */ /* 0x008fe400078a10ff */
[----:B------:R-:W-:Y:S02]  /*9e80*/  LEA.HI.X.SX32 R165, R165, R0, 0x2, P6 ;  /* 0x00000000a5a57211 */ /* 0x000fe400030f16ff */
        /* <DEDUP_REMOVED lines=12> */
[----:B------:R-:W-:-:S02]  /*9f50*/  LEA R178, P0, R3, R212, 0x2 ;  /* 0x000000d403b27211 */ /* 0x000fc400078010ff */
[-C--:B------:R-:W-:Y:S02]  /*9f60*/  LEA R180, P1, R5, R212.reuse, 0x2 ;  /* 0x000000d405b47211 */ /* 0x080fe400078210ff */
[-C--:B------:R-:W-:Y:S02]  /*9f70*/  LEA R182, P3, R183, R212.reuse, 0x2 ;  /* 0x000000d4b7b67211 */ /* 0x080fe400078610ff */
[-C--:B------:R-:W-:Y:S02]  /*9f80*/  LEA R184, P4, R185, R212.reuse, 0x2 ;  /* 0x000000d4b9b87211 */ /* 0x080fe400078810ff */
[----:B------:R-:W-:Y:S02]  /*9f90*/  LEA R186, P5, R187, R212, 0x2 ;  /* 0x000000d4bbba7211 */ /* 0x000fe400078a10ff */
        /* <DEDUP_REMOVED lines=36> */
[-C--:B------:R-:W-:Y:S02]  /*a1e0*/  LEA.HI.X.SX32 R211, R211, R0.reuse, 0x2, P5 ;  /* 0x00000000d3d37211 */ /* 0x080fe400028f16ff */
[----:B------:R-:W-:Y:S01]  /*a1f0*/  LEA.HI.X.SX32 R213, R213, R0, 0x2, P6 ;  /* 0x00000000d5d57211 */ /* 0x000fe200030f16ff */
[----:B------:R-:W-:-:S02]  /*a200*/  IMAD R0, R214, UR4, RZ ;  /* 0x00000004d6007c24 */ /* 0x000fc4000f8e02ff */
[----:B------:R-:W-:-:S03]  /*a210*/  IMAD R3, R216, UR4, RZ ;  /* 0x00000004d8037c24 */ /* 0x000fc6000f8e02ff */
[----:B------:R-:W-:Y:S01]  /*a220*/  LEA R214, P3, R0, UR8, 0x2 ;  /* 0x0000000800d67c11 */ /* 0x000fe2000f8610ff */
[----:B------:R-:W-:Y:S02]  /*a230*/  IMAD R2, R215, UR4, RZ ;  /* 0x00000004d7027c24 */ /* 0x000fe4000f8e02ff */
[----:B------:R-:W-:Y:S01]  /*a240*/  IMAD R5, R218, UR4, RZ ;  /* 0x00000004da057c24 */ /* 0x000fe2000f8e02ff */
[----:B------:R-:W-:Y:S02]  /*a250*/  LEA.HI.X.SX32 R215, R0, UR9, 0x2, P3 ;  /* 0x0000000900d77c11 */ /* 0x000fe400098f16ff */
[----:B------:R-:W-:Y:S01]  /*a260*/  LEA R218, P3, R3, UR8, 0x2 ;  /* 0x0000000803da7c11 */ /* 0x000fe2000f8610ff */
[----:B------:R-:W-:Y:S01]  /*a270*/  IMAD R0, R219, UR4, RZ ;  /* 0x00000004db007c24 */ /* 0x000fe2000f8e02ff */
[----:B------:R-:W-:Y:S01]  /*a280*/  ISETP.GE.U32.AND P1, PT, R222, 0x7fffffe0, PT ;  /* 0x7fffffe0de00780c */ /* 0x000fe20003f26070 */
[----:B------:R-:W3:Y:S01]  /*a290*/  S2UR UR5, SR_CgaCtaId ;  /* 0x00000000000579c3 */ /* 0x000ee20000008800 */
[----:B------:R-:W-:Y:S01]  /*a2a0*/  LEA.HI.X.SX32 R219, R3, UR9, 0x2, P3 ;  /* 0x0000000903db7c11 */ /* 0x000fe200098f16ff */
[----:B------:R-:W-:Y:S01]  /*a2b0*/  IMAD R227, R227, UR4, RZ ;  /* 0x00000004e3e37c24 */ /* 0x000fe2000f8e02ff */
[----:B------:R-:W-:Y:S01]  /*a2c0*/  LEA R222, P3, R5, UR8, 0x2 ;  /* 0x0000000805de7c11 */ /* 0x000fe2000f8610ff */
[----:B------:R-:W-:Y:S01]  /*a2d0*/  IMAD R4, R217, UR4, RZ ;  /* 0x00000004d9047c24 */ /* 0x000fe2000f8e02ff */
[----:B------:R-:W-:Y:S01]  /*a2e0*/  LEA R216, P4, R2, UR8, 0x2 ;  /* 0x0000000802d87c11 */ /* 0x000fe2000f8810ff */
[----:B------:R-:W-:Y:S01]  /*a2f0*/  IMAD R231, R231, UR4, RZ ;  /* 0x00000004e7e77c24 */ /* 0x000fe2000f8e02ff */
[----:B------:R-:W-:Y:S01]  /*a300*/  LEA.HI.X.SX32 R223, R5, UR9, 0x2, P3 ;  /* 0x0000000905df7c11 */ /* 0x000fe200098f16ff */
[----:B------:R-:W-:Y:S01]  /*a310*/  IMAD R225, R225, UR4, RZ ;  /* 0x00000004e1e17c24 */ /* 0x000fe2000f8e02ff */
[----:B------:R-:W-:-:S02]  /*a320*/  ISETP.GE.U32.AND P0, PT, R220, 0x7fffffd8, PT ;  /* 0x7fffffd8dc00780c */ /* 0x000fc40003f06070 */
[----:B------:R-:W-:Y:S02]  /*a330*/  LEA.HI.X.SX32 R217, R2, UR9, 0x2, P4 ;  /* 0x0000000902d97c11 */ /* 0x000fe4000a0f16ff */
[----:B------:R-:W-:Y:S02]  /*a340*/  LEA R226, P3, R227, UR8, 0x2 ;  /* 0x00000008e3e27c11 */ /* 0x000fe4000f8610ff */
[C---:B------:R-:W-:Y:S02]  /*a350*/  LEA R220, P4, R4.reuse, UR8, 0x2 ;  /* 0x0000000804dc7c11 */ /* 0x040fe4000f8810ff */
[----:B------:R-:W-:Y:S02]  /*a360*/  ISETP.GE.U32.AND P6, PT, R221, 0x7fffffdc, PT ;  /* 0x7fffffdcdd00780c */ /* 0x000fe40003fc6070 */
[----:B------:R-:W-:Y:S01]  /*a370*/  LEA.HI.X.SX32 R227, R227, UR9, 0x2, P3 ;  /* 0x00000009e3e37c11 */ /* 0x000fe200098f16ff */
[----:B------:R-:W-:Y:S01]  /*a380*/  IMAD R229, R229, UR4, RZ ;  /* 0x00000004e5e57c24 */ /* 0x000fe2000f8e02ff */
[----:B------:R-:W-:-:S02]  /*a390*/  LEA.HI.X.SX32 R221, R4, UR9, 0x2, P4 ;  /* 0x0000000904dd7c11 */ /* 0x000fc4000a0f16ff */
[----:B------:R-:W-:Y:S02]  /*a3a0*/  LEA R230, P3, R231, UR8, 0x2 ;  /* 0x00000008e7e67c11 */ /* 0x000fe4000f8610ff */
[----:B------:R-:W-:Y:S01]  /*a3b0*/  LEA R224, P4, R225, UR8, 0x2 ;  /* 0x00000008e1e07c11 */ /* 0x000fe2000f8810ff */
[----:B------:R-:W-:Y:S01]  /*a3c0*/  IMAD R4, R228, UR4, RZ ;  /* 0x00000004e4047c24 */ /* 0x000fe2000f8e02ff */
[----:B------:R-:W-:Y:S01]  /*a3d0*/  LEA.HI.X.SX32 R231, R231, UR9, 0x2, P3 ;  /* 0x00000009e7e77c11 */ /* 0x000fe200098f16ff */
[----:B------:R-:W-:Y:S01]  /*a3e0*/  IMAD R233, R233, UR4, RZ ;  /* 0x00000004e9e97c24 */ /* 0x000fe2000f8e02ff */
[----:B------:R-:W-:Y:S02]  /*a3f0*/  LEA.HI.X.SX32 R225, R225, UR9, 0x2, P4 ;  /* 0x00000009e1e17c11 */ /* 0x000fe4000a0f16ff */
[C---:B------:R-:W-:Y:S02]  /*a400*/  LEA R234, P3, R0.reuse, UR8, 0x2 ;  /* 0x0000000800ea7c11 */ /* 0x040fe4000f8610ff */
[----:B------:R-:W-:Y:S01]  /*a410*/  LEA R228, P4, R229, UR8, 0x2 ;  /* 0x00000008e5e47c11 */ /* 0x000fe2000f8810ff */
[----:B------:R-:W-:Y:S01]  /*a420*/  IMAD R2, R235, UR4, RZ ;  /* 0x00000004eb027c24 */ /* 0x000fe2000f8e02ff */
[----:B------:R-:W-:Y:S01]  /*a430*/  LEA.HI.X.SX32 R235, R0, UR9, 0x2, P3 ;  /* 0x0000000900eb7c11 */ /* 0x000fe200098f16ff */
[----:B------:R-:W-:Y:S01]  /*a440*/  IMAD R237, R237, UR4, RZ ;  /* 0x00000004eded7c24 */ /* 0x000fe2000f8e02ff */
[----:B------:R-:W-:Y:S01]  /*a450*/  LEA.HI.X.SX32 R229, R229, UR9, 0x2, P4 ;  /* 0x00000009e5e57c11 */ /* 0x000fe2000a0f16ff */
[----:B------:R-:W-:Y:S01]  /*a460*/  IMAD R3, R232, UR4, RZ ;  /* 0x00000004e8037c24 */ /* 0x000fe2000f8e02ff */
[----:B------:R-:W-:Y:S01]  /*a470*/  LEA R232, P4, R233, UR8, 0x2 ;  /* 0x00000008e9e87c11 */ /* 0x000fe2000f8810ff */
[----:B------:R-:W-:Y:S01]  /*a480*/  IMAD R0, R239, UR4, RZ ;  /* 0x00000004ef007c24 */ /* 0x000fe2000f8e02ff */
[----:B------:R-:W-:-:S02]  /*a490*/  UMOV UR4, 0x400 ;  /* 0x0000040000047882 */ /* 0x000fc40000000000 */
[----:B---3--:R-:W-:Y:S01]  /*a4a0*/  ULEA UR4, UR5, UR4, 0x18 ;  /* 0x0000000405047291 */ /* 0x008fe2000f8ec03f */
[----:B------:R-:W-:Y:S02]  /*a4b0*/  LEA.HI.X.SX32 R233, R233, UR9, 0x2, P4 ;  /* 0x00000009e9e97c11 */ /* 0x000fe4000a0f16ff */
[C---:B------:R-:W-:Y:S01]  /*a4c0*/  LEA R236, P4, R237.reuse, UR8, 0x2 ;  /* 0x00000008edec7c11 */ /* 0x040fe2000f8810ff */
[----:B------:R-:W-:Y:S01]  /*a4d0*/  STL.64 [R1+0x4448], R8 ;  /* 0x0044480801007387 */ /* 0x000fe20000100a00 */
[----:B------:R-:W-:Y:S01]  /*a4e0*/  LEA R238, P3, R4, UR8, 0x2 ;  /* 0x0000000804ee7c11 */ /* 0x000fe2000f8610ff */
[----:B------:R-:W-:Y:S01]  /*a4f0*/  VIADD R5, R250, UR4 ;  /* 0x00000004fa057c36 */ /* 0x000fe20008000000 */
[----:B------:R-:W-:Y:S01]  /*a500*/  LEA.HI.X.SX32 R237, R237, UR9, 0x2, P4 ;  /* 0x00000009eded7c11 */ /* 0x000fe2000a0f16ff */
[----:B------:R-:W-:Y:S01]  /*a510*/  STL.64 [R1], R6 ;  /* 0x0000000601007387 */ /* 0x000fe20000100a00 */
[----:B------:R-:W-:Y:S01]  /*a520*/  LEA R240, P4, R3, UR8, 0x2 ;  /* 0x0000000803f07c11 */ /* 0x000fe2000f8810ff */
[----:B------:R-:W-:-:S02]  /*a530*/  ULDC.64 UR32, c[0x0][0x208] ;  /* 0x0000820000207ab9 */ /* 0x000fc40000000a00 */
[----:B------:R-:W-:Y:S01]  /*a540*/  STL.64 [R1+0x4418], R6 ;  /* 0x0044180601007387 */ /* 0x000fe20000100a00 */
[----:B------:R-:W-:-:S03]  /*a550*/  LEA.HI.X.SX32 R239, R4, UR9, 0x2, P3 ;  /* 0x0000000904ef7c11 */ /* 0x000fc600098f16ff */
[----:B------:R-:W-:Y:S01]  /*a560*/  STL.64 [R1+0x4450], R10 ;  /* 0x0044500a01007387 */ /* 0x000fe20000100a00 */
[----:B----4-:R-:W-:-:S03]  /*a570*/  VIADD R245, R245, 0xfffffff3 ;  /* 0xfffffff3f5f57836 */ /* 0x010fc60000000000 */
[----:B------:R-:W-:Y:S01]  /*a580*/  STL.64 [R1+0x4458], R12 ;  /* 0x0044580c01007387 */ /* 0x000fe20000100a00 */
[----:B-1----:R-:W-:Y:S01]  /*a590*/  VIADD R4, R241, 0xffffffef ;  /* 0xffffffeff1047836 */ /* 0x002fe20000000000 */
[----:B------:R-:W-:Y:S02]  /*a5a0*/  LEA.HI.X.SX32 R241, R3, UR9, 0x2, P4 ;  /* 0x0000000903f17c11 */ /* 0x000fe4000a0f16ff */
[----:B------:R-:W-:Y:S01]  /*a5b0*/  STL.64 [R1+0x4460], R14 ;  /* 0x0044600e01007387 */ /* 0x000fe20000100a00 */
[----:B------:R-:W-:Y:S01]  /*a5c0*/  LEA R244, P4, R0, UR8, 0x2 ;  /* 0x0000000800f47c11 */ /* 0x000fe2000f8810ff */
[----:B------:R-:W1:Y:S02]  /*a5d0*/  LDC R3, c[0x0][0x230] ;  /* 0x00008c00ff037b82 */ /* 0x000e640000000800 */
[----:B------:R-:W-:Y:S04]  /*a5e0*/  STL.64 [R1+0x4468], R16 ;  /* 0x0044681001007387 */ /* 0x000fe80000100a00 */
[----:B------:R-:W-:Y:S01]  /*a5f0*/  @!PT LDS RZ, [RZ] ;  /* 0x00000000fffff984 */ /* 0x000fe20000000800 */
[----:B------:R-:W-:Y:S01]  /*a600*/  @!PT LDS RZ, [RZ] ;  /* 0x00000000fffff984 */ /* 0x000fe20000000800 */
[----:B------:R-:W-:Y:S01]  /*a610*/  @!PT LDS RZ, [RZ] ;  /* 0x00000000fffff984 */ /* 0x000fe20000000800 */
[----:B------:R-:W-:Y:S04]  /*a620*/  LDGSTS.E [R5], desc[UR32][R214.64], !P1 ;  /* 0x00000000d6057fae */ /* 0x000fe8000c921860 */
[----:B------:R-:W-:Y:S04]  /*a630*/  STL.64 [R1+0x4440], R18 ;  /* 0x0044401201007387 */ /* 0x000fe80000100a00 */
[----:B------:R-:W-:Y:S01]  /*a640*/  LDGSTS.E [R5+0x80], desc[UR32][R216.64], !P1 ;  /* 0x00080000d8057fae */ /* 0x000fe2000c921860 */
[----:B------:R-:W-:-:S03]  /*a650*/  LEA R242, P3, R2, UR8, 0x2 ;  /* 0x0000000802f27c11 */ /* 0x000fc6000f8610ff */
[----:B------:R-:W-:Y:S01]  /*a660*/  STL.64 [R1+0x4428], R20 ;  /* 0x0044281401007387 */ /* 0x000fe20000100a00 */
[----:B------:R-:W-:-:S03]  /*a670*/  ISETP.GE.U32.AND P5, PT, R245, 0x7fffffd4, PT ;  /* 0x7fffffd4f500780c */ /* 0x000fc60003fa6070 */
[----:B------:R-:W-:Y:S01]  /*a680*/  LDGSTS.E [R5+0x100], desc[UR32][R218.64], !P1 ;  /* 0x00100000da057fae */ /* 0x000fe2000c921860 */
[----:B------:R-:W-:-:S03]  /*a690*/  LEA.HI.X.SX32 R245, R0, UR9, 0x2, P4 ;  /* 0x0000000900f57c11 */ /* 0x000fc6000a0f16ff */
[----:B------:R-:W-:Y:S04]  /*a6a0*/  STL.64 [R1+0x4420], R22 ;  /* 0x0044201601007387 */ /* 0x000fe80000100a00 */
[----:B------:R-:W-:Y:S01]  /*a6b0*/  LDGSTS.E [R5+0x180], desc[UR32][R220.64], !P1 ;  /* 0x00180000dc057fae */ /* 0x000fe2000c921860 */
[----:B------:R-:W-:-:S03]  /*a6c0*/  IMAD.SHL.U32 R0, R246, 0x4, RZ ;  /* 0x00000004f6007824 */ /* 0x000fc600078e00ff */
[----:B------:R-:W-:Y:S04]  /*a6d0*/  STL.64 [R1+0x4470], R24 ;  /* 0x0044701801007387 */ /* 0x000fe80000100a00 */
[----:B------:R-:W-:Y:S04]  /*a6e0*/  LDGSTS.E [R5+0x200], desc[UR32][R222.64], !P1 ;  /* 0x00200000de057fae */ /* 0x000fe8000c921860 */
[----:B------:R-:W-:Y:S04]  /*a6f0*/  STL.64 [R1+0x4478], R26 ;  /* 0x0044781a01007387 */ /* 0x000fe80000100a00 */
[----:B------:R-:W-:Y:S01]  /*a700*/  LDGSTS.E [R5+0x280], desc[UR32][R224.64], !P1 ;  /* 0x00280000e0057fae */ /* 0x000fe2000c921860 */
[----:B------:R-:W-:-:S03]  /*a710*/  LEA.HI.X.SX32 R243, R2, UR9, 0x2, P3 ;  /* 0x0000000902f37c11 */ /* 0x000fc600098f16ff */
[----:B------:R3:W-:Y:S04]  /*a720*/  STL.64 [R1+0x4480], R28 ;  /* 0x0044801c01007387 */ /* 0x0007e80000100a00 */
[----:B------:R-:W-:Y:S04]  /*a730*/  LDGSTS.E [R5+0x300], desc[UR32][R226.64], !P1 ;  /* 0x00300000e2057fae */ /* 0x000fe8000c921860 */
[----:B------:R4:W-:Y:S04]  /*a740*/  STL.64 [R1+0x4488], R30 ;  /* 0x0044881e01007387 */ /* 0x0009e80000100a00 */
[----:B------:R-:W-:Y:S01]  /*a750*/  LDGSTS.E [R5+0x380], desc[UR32][R228.64], !P1 ;  /* 0x00380000e4057fae */ /* 0x000fe2000c921860 */
[----:B--2---:R-:W-:-:S02]  /*a760*/  VIADD R2, R247, 0xffffffeb ;  /* 0xffffffebf7027836 */ /* 0x004fc40000000000 */
[----:B---3--:R-:W-:Y:S01]  /*a770*/  IMAD.WIDE R28, R0, 0x4, R222 ;  /* 0x00000004001c7825 */ /* 0x008fe200078e02de */
[----:B------:R2:W-:Y:S01]  /*a780*/  STL.64 [R1+0x4490], R32 ;  /* 0x0044902001007387 */ /* 0x0005e20000100a00 */
[----:B------:R-:W-:Y:S01]  /*a790*/  ISETP.GE.U32.AND P4, PT, R4, 0x7fffffd0, PT ;  /* 0x7fffffd00400780c */ /* 0x000fe20003f86070 */
[----:B------:R-:W3:Y:S02]  /*a7a0*/  LDC R247, c[0x0][0x230] ;  /* 0x00008c00fff77b82 */ /* 0x000ee40000000800 */
[----:B------:R-:W-:Y:S04]  /*a7b0*/  LDGSTS.E [R5+0x400], desc[UR32][R230.64], !P1 ;  /* 0x00400000e6057fae */ /* 0x000fe8000c921860 */
[----:B------:R5:W-:Y:S01]  /*a7c0*/  STL.64 [R1+0x4430], R36 ;  /* 0x0044302401007387 */ /* 0x000be20000100a00 */
[----:B----4-:R-:W-:Y:S01]  /*a7d0*/  IMAD.WIDE R30, R0, 0x4, R220 ;  /* 0x00000004001e7825 */ /* 0x010fe200078e02dc */
[----:B------:R-:W-:Y:S01]  /*a7e0*/  ISETP.GE.U32.AND P3, PT, R2, 0x7fffffcc, PT ;  /* 0x7fffffcc0200780c */ /* 0x000fe20003f66070 */
[----:B------:R-:W4:Y:S01]  /*a7f0*/  LDC R4, c[0x0][0x230] ;  /* 0x00008c00ff047b82 */ /* 0x000f220000000800 */
[----:B------:R-:W-:Y:S01]  /*a800*/  LDGSTS.E [R5+0x480], desc[UR32][R232.64], !P1 ;  /* 0x00480000e8057fae */ /* 0x000fe2000c921860 */
[----:B--2---:R-:W-:-:S03]  /*a810*/  IMAD.WIDE R32, R0, 0x4, R218 ;  /* 0x0000000400207825 */ /* 0x004fc600078e02da */
[----:B------:R2:W-:Y:S04]  /*a820*/  STL.64 [R1+0x4438], R38 ;  /* 0x0044382601007387 */ /* 0x0005e80000100a00 */
[----:B------:R-:W-:Y:S01]  /*a830*/  LDGSTS.E [R5+0x500], desc[UR32][R234.64], !P1 ;  /* 0x00500000ea057fae */ /* 0x000fe2000c921860 */
[----:B-----5:R-:W-:-:S03]  /*a840*/  IMAD.WIDE R36, R0, 0x4, R216 ;  /* 0x0000000400247825 */ /* 0x020fc600078e02d8 */
[----:B------:R-:W-:Y:S01]  /*a850*/  LDGSTS.E [R5+0x580], desc[UR32][R236.64], !P1 ;  /* 0x00580000ec057fae */ /* 0x000fe2000c921860 */
[----:B--2---:R-:W-:-:S03]  /*a860*/  IMAD.WIDE R38, R0, 0x4, R214 ;  /* 0x0000000400267825 */ /* 0x004fc600078e02d6 */
[----:B------:R-:W-:Y:S04]  /*a870*/  LDGSTS.E [R5+0x600], desc[UR32][R238.64], !P1 ;  /* 0x00600000ee057fae */ /* 0x000fe8000c921860 */
[----:B------:R-:W-:Y:S01]  /*a880*/  LDGSTS.E [R5+0x680], desc[UR32][R240.64], !P1 ;  /* 0x00680000f0057fae */ /* 0x000fe2000c921860 */
[----:B------:R-:W-:-:S03]  /*a890*/  IMAD.WIDE R26, R0, 0x4, R224 ;  /* 0x00000004001a7825 */ /* 0x000fc600078e02e0 */
[----:B------:R-:W-:Y:S01]  /*a8a0*/  LDGSTS.E [R5+0x700], desc[UR32][R242.64], !P1 ;  /* 0x00700000f2057fae */ /* 0x000fe2000c921860 */
[----:B------:R-:W-:-:S03]  /*a8b0*/  VIADD R2, R248, 0xffffffe7 ;  /* 0xffffffe7f8027836 */ /* 0x000fc60000000000 */
[----:B------:R-:W-:Y:S01]  /*a8c0*/  LDGSTS.E [R5+0x780], desc[UR32][R244.64], !P1 ;  /* 0x00780000f4057fae */ /* 0x000fe2000c921860 */
[----:B------:R-:W-:-:S03]  /*a8d0*/  IMAD.WIDE R24, R0, 0x4, R226 ;  /* 0x0000000400187825 */ /* 0x000fc600078e02e2 */
[----:B------:R2:W-:Y:S01]  /*a8e0*/  LDGSTS.E [R5+0x2000], desc[UR32][R38.64], !P6 ;  /* 0x0200000026057fae */ /* 0x0005e2000f121860 */
[----:B------:R-:W-:-:S03]  /*a8f0*/  IMAD.WIDE R22, R0, 0x4, R228 ;  /* 0x0000000400167825 */ /* 0x000fc600078e02e4 */
[----:B------:R5:W-:Y:S01]  /*a900*/  LDGSTS.E [R5+0x2080], desc[UR32][R36.64], !P6 ;  /* 0x0208000024057fae */ /* 0x000be2000f121860 */
[----:B------:R-:W-:-:S03]  /*a910*/  IMAD.WIDE R20, R0, 0x4, R230 ;  /* 0x0000000400147825 */ /* 0x000fc600078e02e6 */
[----:B------:R1:W-:Y:S01]  /*a920*/  LDGSTS.E [R5+0x2100], desc[UR32][R32.64], !P6 ;  /* 0x0210000020057fae */ /* 0x0003e2000f121860 */
[----:B------:R-:W-:-:S03]  /*a930*/  IMAD.WIDE R18, R0, 0x4, R232 ;  /* 0x0000000400127825 */ /* 0x000fc600078e02e8 */
[----:B------:R3:W-:Y:S01]  /*a940*/  LDGSTS.E [R5+0x2180], desc[UR32][R30.64], !P6 ;  /* 0x021800001e057fae */ /* 0x0007e2000f121860 */
[----:B------:R-:W-:Y:S01]  /*a950*/  IMAD.WIDE R16, R0, 0x4, R234 ;  /* 0x0000000400107825 */ /* 0x000fe200078e02ea */
[----:B------:R-:W-:Y:S02]  /*a960*/  ISETP.GE.U32.AND P1, PT, R2, 0x7fffffc8, PT ;  /* 0x7fffffc80200780c */ /* 0x000fe40003f26070 */
[----:B------:R4:W-:Y:S01]  /*a970*/  LDGSTS.E [R5+0x2200], desc[UR32][R28.64], !P6 ;  /* 0x022000001c057fae */ /* 0x0009e2000f121860 */
[----:B------:R-:W-:-:S03]  /*a980*/  IMAD.WIDE R14, R0, 0x4, R236 ;  /* 0x00000004000e7825 */ /* 0x000fc600078e02ec */
[----:B------:R4:W-:Y:S01]  /*a990*/  LDGSTS.E [R5+0x2280], desc[UR32][R26.64], !P6 ;  /* 0x022800001a057fae */ /* 0x0009e2000f121860 */
[----:B------:R-:W-:Y:S02]  /*a9a0*/  IMAD.SHL.U32 R2, R246, 0x8, RZ ;  /* 0x00000008f6027824 */ /* 0x000fe400078e00ff */
[C---:B------:R-:W-:Y:S01]  /*a9b0*/  IMAD.WIDE R12, R0.reuse, 0x4, R238 ;  /* 0x00000004000c7825 */ /* 0x040fe200078e02ee */
[----:B------:R4:W-:Y:S03]  /*a9c0*/  LDGSTS.E [R5+0x2300], desc[UR32][R24.64], !P6 ;  /* 0x0230000018057fae */ /* 0x0009e6000f121860 */
[C---:B------:R-:W-:Y:S01]  /*a9d0*/  IMAD.WIDE R10, R0.reuse, 0x4, R240 ;  /* 0x00000004000a7825 */ /* 0x040fe200078e02f0 */
[----:B------:R4:W-:Y:S03]  /*a9e0*/  LDGSTS.E [R5+0x2380], desc[UR32][R22.64], !P6 ;  /* 0x0238000016057fae */ /* 0x0009e6000f121860 */
[C---:B------:R-:W-:Y:S01]  /*a9f0*/  IMAD.WIDE R6, R0.reuse, 0x4, R242 ;  /* 0x0000000400067825 */ /* 0x040fe200078e02f2 */
[----:B------:R4:W-:Y:S03]  /*aa00*/  LDGSTS.E [R5+0x2400], desc[UR32][R20.64], !P6 ;  /* 0x0240000014057fae */ /* 0x0009e6000f121860 */
[----:B------:R-:W-:Y:S01]  /*aa10*/  IMAD.WIDE R8, R0, 0x4, R244 ;  /* 0x0000000400087825 */ /* 0x000fe200078e02f4 */
[----:B------:R2:W-:Y:S04]  /*aa20*/  STL.64 [R1+0x1038], R38 ;  /* 0x0010382601007387 */ /* 0x0005e80000100a00 */
[----:B------:R4:W-:Y:S04]  /*aa30*/  LDGSTS.E [R5+0x2480], desc[UR32][R18.64], !P6 ;  /* 0x0248000012057fae */ /* 0x0009e8000f121860 */
[----:B------:R5:W-:Y:S04]  /*aa40*/  STL.64 [R1+0x1030], R36 ;  /* 0x0010302401007387 */ /* 0x000be80000100a00 */
[----:B------:R4:W-:Y:S01]  /*aa50*/  LDGSTS.E [R5+0x2500], desc[UR32][R16.64], !P6 ;  /* 0x0250000010057fae */ /* 0x0009e2000f121860 */
[----:B--2---:R-:W-:-:S03]  /*aa60*/  IMAD.WIDE R38, R2, 0x4, R214 ;  /* 0x0000000402267825 */ /* 0x004fc600078e02d6 */
[----:B------:R1:W-:Y:S04]  /*aa70*/  STL.64 [R1+0x1028], R32 ;  /* 0x0010282001007387 */ /* 0x0003e80000100a00 */
[----:B------:R2:W-:Y:S01]  /*aa80*/  LDGSTS.E [R5+0x2580], desc[UR32][R14.64], !P6 ;  /* 0x025800000e057fae */ /* 0x0005e2000f121860 */
[----:B-----5:R-:W-:-:S03]  /*aa90*/  IMAD.WIDE R36, R2, 0x4, R216 ;  /* 0x0000000402247825 */ /* 0x020fc600078e02d8 */
[----:B------:R3:W-:Y:S04]  /*aaa0*/  STL.64 [R1+0x1020], R30 ;  /* 0x0010201e01007387 */ /* 0x0007e80000100a00 */
[----:B------:R5:W-:Y:S01]  /*aab0*/  LDGSTS.E [R5+0x2600], desc[UR32][R12.64], !P6 ;  /* 0x026000000c057fae */ /* 0x000be2000f121860 */
[----:B-1----:R-:W-:-:S03]  /*aac0*/  IMAD.WIDE R32, R2, 0x4, R218 ;  /* 0x0000000402207825 */ /* 0x002fc600078e02da */
[----:B------:R4:W-:Y:S04]  /*aad0*/  STL.64 [R1+0x1018], R28 ;  /* 0x0010181c01007387 */ /* 0x0009e80000100a00 */
[----:B------:R1:W-:Y:S01]  /*aae0*/  LDGSTS.E [R5+0x2680], desc[UR32][R10.64], !P6 ;  /* 0x026800000a057fae */ /* 0x0003e2000f121860 */
[----:B---3--:R-:W-:-:S03]  /*aaf0*/  IMAD.WIDE R30, R2, 0x4, R220 ;  /* 0x00000004021e7825 */ /* 0x008fc600078e02dc */
[----:B------:R3:W-:Y:S04]  /*ab00*/  STL.64 [R1+0x1010], R26 ;  /* 0x0010101a01007387 */ /* 0x0007e80000100a00 */
[----:B------:R1:W-:Y:S01]  /*ab10*/  LDGSTS.E [R5+0x2700], desc[UR32][R6.64], !P6 ;  /* 0x0270000006057fae */ /* 0x0003e2000f121860 */
[----:B----4-:R-:W-:-:S03]  /*ab20*/  IMAD.WIDE R28, R2, 0x4, R222 ;  /* 0x00000004021c7825 */ /* 0x010fc600078e02de */
        /* <DEDUP_REMOVED lines=27> */
[----:B------:R1:W-:Y:S01]  /*ace0*/  STL.64 [R1+0xb40], R8 ;  /* 0x000b400801007387 */ /* 0x0003e20000100a00 */
[----:B------:R-:W-:Y:S02]  /*acf0*/  VIADD R0, R4, 0xfffffffe ;  /* 0xfffffffe04007836 */ /* 0x000fe40000000000 */
[----:B------:R-:W2:Y:S01]  /*ad00*/  LDC R4, c[0x0][0x230] ;  /* 0x00008c00ff047b82 */ /* 0x000ea20000000800 */
[----:B------:R2:W-:Y:S01]  /*ad10*/  LDGSTS.E [R5+0x4400], desc[UR32][R20.64], !P0 ;  /* 0x0440000014057fae */ /* 0x0005e2000c121860 */
[----:B-----5:R-:W-:-:S03]  /*ad20*/  IMAD.WIDE R6, R2, 0x4, R244 ;  /* 0x0000000402067825 */ /* 0x020fc600078e02f4 */
[----:B------:R5:W-:Y:S01]  /*ad30*/  LDGSTS.E [R5+0x4480], desc[UR32][R18.64], !P0 ;  /* 0x0448000012057fae */ /* 0x000be2000c121860 */
[----:B-1----:R-:W-:-:S03]  /*ad40*/  IMAD.WIDE R8, R2, 0x4, R242 ;  /* 0x0000000402087825 */ /* 0x002fc600078e02f2 */
[----:B------:R1:W-:Y:S04]  /*ad50*/  LDGSTS.E [R5+0x4500], desc[UR32][R16.64], !P0 ;  /* 0x0450000010057fae */ /* 0x0003e8000c121860 */
[----:B------:R1:W-:Y:S04]  /*ad60*/  LDGSTS.E [R5+0x4580], desc[UR32][R14.64], !P0 ;  /* 0x045800000e057fae */ /* 0x0003e8000c121860 */
[----:B------:R1:W-:Y:S04]  /*ad70*/  LDGSTS.E [R5+0x4600], desc[UR32][R12.64], !P0 ;  /* 0x046000000c057fae */ /* 0x0003e8000c121860 */
[----:B------:R1:W-:Y:S04]  /*ad80*/  LDGSTS.E [R5+0x4680], desc[UR32][R10.64], !P0 ;  /* 0x046800000a057fae */ /* 0x0003e8000c121860 */
[----:B------:R1:W-:Y:S04]  /*ad90*/  LDGSTS.E [R5+0x4700], desc[UR32][R8.64], !P0 ;  /* 0x0470000008057fae */ /* 0x0003e8000c121860 */
[----:B------:R1:W-:Y:S01]  /*ada0*/  LDGSTS.E [R5+0x4780], desc[UR32][R6.64], !P0 ;  /* 0x0478000006057fae */ /* 0x0003e2000c121860 */
[----:B------:R-:W-:Y:S01]  /*adb0*/  ISETP.GE.U32.AND P0, PT, R0, 0x7fffffdf, PT ;  /* 0x7fffffdf0000780c */ /* 0x000fe20003f06070 */
[----:B------:R-:W-:-:S02]  /*adc0*/  IMAD R0, R246, 0xc, RZ ;  /* 0x0000000cf6007824 */ /* 0x000fc400078e02ff */
[----:B------:R3:W-:Y:S04]  /*add0*/  STL.64 [R1+0xa38], R38 ;  /* 0x000a382601007387 */ /* 0x0007e80000100a00 */
[----:B------:R4:W-:Y:S04]  /*ade0*/  STL.64 [R1+0xa30], R36 ;  /* 0x000a302401007387 */ /* 0x0009e80000100a00 */
[----:B------:R5:W-:Y:S01]  /*adf0*/  STL.64 [R1+0xa28], R32 ;  /* 0x000a282001007387 */ /* 0x000be20000100a00 */
[----:B---3--:R-:W-:-:S03]  /*ae00*/  IMAD.WIDE R38, R0, 0x4, R214 ;  /* 0x0000000400267825 */ /* 0x008fc600078e02d6 */
[----:B------:R3:W-:Y:S01]  /*ae10*/  STL.64 [R1+0xa20], R30 ;  /* 0x000a201e01007387 */ /* 0x0007e20000100a00 */
[----:B----4-:R-:W-:-:S03]  /*ae20*/  IMAD.WIDE R36, R0, 0x4, R216 ;  /* 0x0000000400247825 */ /* 0x010fc600078e02d8 */
[----:B------:R4:W-:Y:S01]  /*ae30*/  STL.64 [R1+0xa18], R28 ;  /* 0x000a181c01007387 */ /* 0x0009e20000100a00 */
[----:B-----5:R-:W-:-:S03]  /*ae40*/  IMAD.WIDE R32, R0, 0x4, R218 ;  /* 0x0000000400207825 */ /* 0x020fc600078e02da */
[----:B------:R5:W-:Y:S01]  /*ae50*/  STL.64 [R1+0xa10], R26 ;  /* 0x000a101a01007387 */ /* 0x000be20000100a00 */
[----:B---3--:R-:W-:-:S03]  /*ae60*/  IMAD.WIDE R30, R0, 0x4, R220 ;  /* 0x00000004001e7825 */ /* 0x008fc600078e02dc */
[----:B------:R2:W-:Y:S01]  /*ae70*/  STL.64 [R1+0xa08], R24 ;  /* 0x000a081801007387 */ /* 0x0005e20000100a00 */
[----:B----4-:R-:W-:-:S03]  /*ae80*/  IMAD.WIDE R28, R0, 0x4, R222 ;  /* 0x00000004001c7825 */ /* 0x010fc600078e02de */
[----:B------:R3:W-:Y:S01]  /*ae90*/  LDGSTS.E [R5+0x6000], desc[UR32][R38.64], !P5 ;  /* 0x0600000026057fae */ /* 0x0007e2000e921860 */
[----:B-----5:R-:W-:-:S03]  /*aea0*/  IMAD.WIDE R26, R0, 0x4, R224 ;  /* 0x00000004001a7825 */ /* 0x020fc600078e02e0 */
[----:B------:R4:W-:Y:S01]  /*aeb0*/  STL.64 [R1+0xa00], R22 ;  /* 0x000a001601007387 */ /* 0x0009e20000100a00 */
[----:B--2---:R-:W-:-:S03]  /*aec0*/  IMAD.WIDE R24, R0, 0x4, R226 ;  /* 0x0000000400187825 */ /* 0x004fc600078e02e2 */
[----:B------:R2:W-:Y:S04]  /*aed0*/  LDGSTS.E [R5+0x6080], desc[UR32][R36.64], !P5 ;  /* 0x0608000024057fae */ /* 0x0005e8000e921860 */
[----:B------:R5:W-:Y:S01]  /*aee0*/  STL.64 [R1+0x9f8], R20 ;  /* 0x0009f81401007387 */ /* 0x000be20000100a00 */
[----:B----4-:R-:W-:-:S03]  /*aef0*/  IMAD.WIDE R22, R0, 0x4, R228 ;  /* 0x0000000400167825 */ /* 0x010fc600078e02e4 */
[----:B------:R4:W-:Y:S04]  /*af00*/  LDGSTS.E [R5+0x6100], desc[UR32][R32.64], !P5 ;  /* 0x0610000020057fae */ /* 0x0009e8000e921860 */
[----:B------:R1:W-:Y:S01]  /*af10*/  STL.64 [R1+0x9f0], R18 ;  /* 0x0009f01201007387 */ /* 0x0003e20000100a00 */
[----:B-----5:R-:W-:-:S03]  /*af20*/  IMAD.WIDE R20, R0, 0x4, R230 ;  /* 0x0000000400147825 */ /* 0x020fc600078e02e6 */
[----:B------:R5:W-:Y:S04]  /*af30*/  LDGSTS.E [R5+0x6180], desc[UR32][R30.64], !P5 ;  /* 0x061800001e057fae */ /* 0x000be8000e921860 */
[----:B------:R3:W-:Y:S01]  /*af40*/  STL.64 [R1+0x9e8], R16 ;  /* 0x0009e81001007387 */ /* 0x0007e20000100a00 */
[----:B-1----:R-:W-:-:S03]  /*af50*/  IMAD.WIDE R18, R0, 0x4, R232 ;  /* 0x0000000400127825 */ /* 0x002fc600078e02e8 */
[----:B------:R1:W-:Y:S04]  /*af60*/  LDGSTS.E [R5+0x6200], desc[UR32][R28.64], !P5 ;  /* 0x062000001c057fae */ /* 0x0003e8000e921860 */
[----:B------:R2:W-:Y:S01]  /*af70*/  STL.64 [R1+0x9e0], R14 ;  /* 0x0009e00e01007387 */ /* 0x0005e20000100a00 */
[----:B------:R-:W-:Y:S02]  /*af80*/  IMAD.SHL.U32 R2, R246, 0x10, RZ ;  /* 0x00000010f6027824 */ /* 0x000fe400078e00ff */
[C---:B---3--:R-:W-:Y:S01]  /*af90*/  IMAD.WIDE R16, R0.reuse, 0x4, R234 ;  /* 0x0000000400107825 */ /* 0x048fe200078e02ea */
[----:B------:R3:W-:Y:S04]  /*afa0*/  LDGSTS.E [R5+0x6280], desc[UR32][R26.64], !P5 ;  /* 0x062800001a057fae */ /* 0x0007e8000e921860 */
        /* <DEDUP_REMOVED lines=13> */
[----:B---3--:R-:W-:-:S03]  /*b080*/  IMAD.WIDE R6, R0, 0x4, R244 ;  /* 0x0000000400067825 */ /* 0x008fc600078e02f4 */
[----:B------:R3:W-:Y:S04]  /*b090*/  LDGSTS.E [R5+0x6500], desc[UR32][R16.64], !P5 ;  /* 0x0650000010057fae */ /* 0x0007e8000e921860 */
[----:B------:R4:W-:Y:S04]  /*b0a0*/  STL.64 [R1+0x8b0], R36 ;  /* 0x0008b02401007387 */ /* 0x0009e80000100a00 */
[----:B------:R3:W-:Y:S01]  /*b0b0*/  LDGSTS.E [R5+0x6580], desc[UR32][R14.64], !P5 ;  /* 0x065800000e057fae */ /* 0x0007e2000e921860 */
[----:B--2---:R-:W-:-:S03]  /*b0c0*/  IMAD.WIDE R38, R2, 0x4, R214 ;  /* 0x0000000402267825 */ /* 0x004fc600078e02d6 */
        /* <DEDUP_REMOVED lines=12> */
[----:B------:R2:W-:Y:S01]  /*b190*/  STL.64 [R1+0x888], R24 ;  /* 0x0008881801007387 */ /* 0x0005e20000100a00 */
[----:B----4-:R-:W-:-:S03]  /*b1a0*/  IMAD.WIDE R26, R2, 0x4, R224 ;  /* 0x00000004021a7825 */ /* 0x010fc600078e02e0 */
[----:B------:R4:W-:Y:S04]  /*b1b0*/  LDGSTS.E [R5+0x8000], desc[UR32][R38.64], !P4 ;  /* 0x0800000026057fae */ /* 0x0009e8000e121860 */
[----:B------:R5:W-:Y:S01]  /*b1c0*/  STL.64 [R1+0x880], R22 ;  /* 0x0008801601007387 */ /* 0x000be20000100a00 */
[----:B--2---:R-:W-:-:S03]  /*b1d0*/  IMAD.WIDE R24, R2, 0x4, R226 ;  /* 0x0000000402187825 */ /* 0x004fc600078e02e2 */
        /* <DEDUP_REMOVED lines=20> */
[----:B------:R-:W-:Y:S02]  /*b320*/  VIADD R0, R4, 0xfffffff6 ;  /* 0xfffffff604007836 */ /* 0x000fe40000000000 */
[----:B------:R-:W-:Y:S01]  /*b330*/  VIADD R3, R3, 0xffffffe3 ;  /* 0xffffffe303037836 */ /* 0x000fe20000000000 */
[----:B------:R5:W-:Y:S01]  /*b340*/  LDGSTS.E [R5+0x8400], desc[UR32][R20.64], !P4 ;  /* 0x0840000014057fae */ /* 0x000be2000e121860 */
[C---:B-1----:R-:W-:Y:S01]  /*b350*/  IMAD.WIDE R10, R2.reuse, 0x4, R240 ;  /* 0x00000004020a7825 */ /* 0x042fe200078e02f0 */
[----:B------:R-:W1:Y:S02]  /*b360*/  LDC R4, c[0x0][0x230] ;  /* 0x00008c00ff047b82 */ /* 0x000e640000000800 */
[----:B------:R4:W-:Y:S01]  /*b370*/  STL.64 [R1+0x840], R6 ;  /* 0x0008400601007387 */ /* 0x0009e20000100a00 */
[----:B---3--:R-:W-:-:S03]  /*b380*/  IMAD.WIDE R8, R2, 0x4, R242 ;  /* 0x0000000402087825 */ /* 0x008fc600078e02f2 */
[----:B------:R3:W-:Y:S04]  /*b390*/  LDGSTS.E [R5+0x8480], desc[UR32][R18.64], !P4 ;  /* 0x0848000012057fae */ /* 0x0007e8000e121860 */
[----:B------:R3:W-:Y:S01]  /*b3a0*/  LDGSTS.E [R5+0x8500], desc[UR32][R16.64], !P4 ;  /* 0x0850000010057fae */ /* 0x0007e2000e121860 */
[----:B----4-:R-:W-:-:S03]  /*b3b0*/  IMAD.WIDE R6, R2, 0x4, R244 ;  /* 0x0000000402067825 */ /* 0x010fc600078e02f4 */
        /* <DEDUP_REMOVED lines=10> */
[----:B--2---:R-:W-:-:S03]  /*b460*/  IMAD.WIDE R38, R0, 0x4, R214 ;  /* 0x0000000400267825 */ /* 0x004fc600078e02d6 */
[----:B------:R2:W-:Y:S01]  /*b470*/  STL.64 [R1+0x720], R30 ;  /* 0x0007201e01007387 */ /* 0x0005e20000100a00 */
[----:B-----5:R-:W-:-:S03]  /*b480*/  IMAD.WIDE R36, R0, 0x4, R216 ;  /* 0x0000000400247825 */ /* 0x020fc600078e02d8 */
[----:B------:R5:W-:Y:S01]  /*b490*/  STL.64 [R1+0x718], R28 ;  /* 0x0007181c01007387 */ /* 0x000be20000100a00 */
[----:B---3--:R-:W-:-:S03]  /*b4a0*/  IMAD.WIDE R32, R0, 0x4, R218 ;  /* 0x0000000400207825 */ /* 0x008fc600078e02da */
[----:B------:R3:W-:Y:S01]  /*b4b0*/  STL.64 [R1+0x710], R26 ;  /* 0x0007101a01007387 */ /* 0x0007e20000100a00 */
[----:B------:R-:W-:Y:S02]  /*b4c0*/  ISETP.GE.U32.AND P6, PT, R3, 0x7fffffc4, PT ;  /* 0x7fffffc40300780c */ /* 0x000fe40003fc6070 */
[----:B------:R-:W1:Y:S01]  /*b4d0*/  LDC R3, c[0x0][0x230] ;  /* 0x00008c00ff037b82 */ /* 0x000e620000000800 */
[C---:B--2---:R-:W-:Y:S01]  /*b4e0*/  IMAD.WIDE R30, R0.reuse, 0x4, R220 ;  /* 0x00000004001e7825 */ /* 0x044fe200078e02dc */
[----:B------:R2:W-:Y:S03]  /*b4f0*/  STL.64 [R1+0x708], R24 ;  /* 0x0007081801007387 */ /* 0x0005e60000100a00 */
[C---:B-----5:R-:W-:Y:S01]  /*b500*/  IMAD.WIDE R28, R0.reuse, 0x4, R222 ;  /* 0x00000004001c7825 */ /* 0x060fe200078e02de */
[----:B------:R5:W-:Y:S03]  /*b510*/  LDGSTS.E [R5+0xa000], desc[UR32][R38.64], !P3 ;  /* 0x0a00000026057fae */ /* 0x000be6000d921860 */
[C---:B---3--:R-:W-:Y:S01]  /*b520*/  IMAD.WIDE R26, R0.reuse, 0x4, R224 ;  /* 0x00000004001a7825 */ /* 0x048fe200078e02e0 */
[----:B------:R3:W-:Y:S03]  /*b530*/  STL.64 [R1+0x700], R22 ;  /* 0x0007001601007387 */ /* 0x0007e60000100a00 */
[C---:B--2---:R-:W-:Y:S01]  /*b540*/  IMAD.WIDE R24, R0.reuse, 0x4, R226 ;  /* 0x0000000400187825 */ /* 0x044fe200078e02e2 */
        /* <DEDUP_REMOVED lines=11> */
[----:B------:R-:W-:Y:S02]  /*b600*/  IMAD R2, R246, 0x18, RZ ;  /* 0x00000018f6027824 */ /* 0x000fe400078e02ff */
        /* <DEDUP_REMOVED lines=9> */
[----:B-1----:R-:W-:-:S03]  /*b6a0*/  IMAD.WIDE R10, R0, 0x4, R240 ;  /* 0x00000004000a7825 */ /* 0x002fc600078e02f0 */
[----:B------:R1:W-:Y:S04]  /*b6b0*/  LDGSTS.E [R5+0xa400], desc[UR32][R20.64], !P3 ;  /* 0x0a40000014057fae */ /* 0x0003e8000d921860 */
[----:B------:R2:W-:Y:S01]  /*b6c0*/  STL.64 [R1+0x6c0], R6 ;  /* 0x0006c00601007387 */ /* 0x0005e20000100a00 */
[----:B-----5:R-:W-:-:S03]  /*b6d0*/  IMAD.WIDE R8, R0, 0x4, R242 ;  /* 0x0000000400087825 */ /* 0x020fc600078e02f2 */
[----:B------:R5:W-:Y:S04]  /*b6e0*/  LDGSTS.E [R5+0xa480], desc[UR32][R18.64], !P3 ;  /* 0x0a48000012057fae */ /* 0x000be8000d921860 */
[----:B------:R3:W-:Y:S01]  /*b6f0*/  STL.64 [R1+0x5b8], R38 ;  /* 0x0005b82601007387 */ /* 0x0007e20000100a00 */
[----:B--2---:R-:W-:-:S03]  /*b700*/  IMAD.WIDE R6, R0, 0x4, R244 ;  /* 0x0000000400067825 */ /* 0x004fc600078e02f4 */
[----:B------:R2:W-:Y:S04]  /*b710*/  LDGSTS.E [R5+0xa500], desc[UR32][R16.64], !P3 ;  /* 0x0a50000010057fae */ /* 0x0005e8000d921860 */
        /* <DEDUP_REMOVED lines=15> */
[----:B------:R3:W-:Y:S01]  /*b810*/  STL.64 [R1+0x588], R24 ;  /* 0x0005881801007387 */ /* 0x0007e20000100a00 */
[----:B----4-:R-:W-:-:S03]  /*b820*/  IMAD.WIDE R26, R2, 0x4, R224 ;  /* 0x00000004021a7825 */ /* 0x010fc600078e02e0 */
[----:B------:R4:W-:Y:S04]  /*b830*/  LDGSTS.E [R5+0xc000], desc[UR32][R38.64], !P1 ;  /* 0x0c00000026057fae */ /* 0x0009e8000c921860 */
[----:B------:R1:W-:Y:S01]  /*b840*/  STL.64 [R1+0x580], R22 ;  /* 0x0005801601007387 */ /* 0x0003e20000100a00 */
[----:B---3--:R-:W-:-:S03]  /*b850*/  IMAD.WIDE R24, R2, 0x4, R226 ;  /* 0x0000000402187825 */ /* 0x008fc600078e02e2 */
        /* <DEDUP_REMOVED lines=14> */
[----:B------:R-:W-:Y:S02]  /*b940*/  VIADD R3, R3, 0xfffffffa ;  /* 0xfffffffa03037836 */ /* 0x000fe40000000000 */
[C---:B---3--:R-:W-:Y:S01]  /*b950*/  IMAD.WIDE R14, R2.reuse, 0x4, R236 ;  /* 0x00000004020e7825 */ /* 0x048fe200078e02ec */
[----:B------:R3:W-:Y:S04]  /*b960*/  LDGSTS.E [R5+0xc300], desc[UR32][R24.64], !P1 ;  /* 0x0c30000018057fae */ /* 0x0007e8000c921860 */
[----:B------:R5:W-:Y:S01]  /*b970*/  STL.64 [R1+0x550], R10 ;  /* 0x0005500a01007387 */ /* 0x000be20000100a00 */
[----:B-1----:R-:W-:-:S03]  /*b980*/  IMAD.WIDE R12, R2, 0x4, R238 ;  /* 0x00000004020c7825 */ /* 0x002fc600078e02ee */
[----:B------:R1:W-:Y:S04]  /*b990*/  LDGSTS.E [R5+0xc380], desc[UR32][R22.64], !P1 ;  /* 0x0c38000016057fae */ /* 0x0003e8000c921860 */
[----:B------:R2:W-:Y:S01]  /*b9a0*/  STL.64 [R1+0x548], R8 ;  /* 0x0005480801007387 */ /* 0x0005e20000100a00 */
[----:B------:R-:W-:Y:S02]  /*b9b0*/  VIADD R0, R4, 0xffffffee ;  /* 0xffffffee04007836 */ /* 0x000fe40000000000 */
[----:B------:R-:W1:Y:S01]  /*b9c0*/  LDC R4, c[0x0][0x230] ;  /* 0x00008c00ff047b82 */ /* 0x000e620000000800 */
[C---:B-----5:R-:W-:Y:S01]  /*b9d0*/  IMAD.WIDE R10, R2.reuse, 0x4, R240 ;  /* 0x00000004020a7825 */ /* 0x060fe200078e02f0 */
[----:B------:R5:W-:Y:S04]  /*b9e0*/  LDGSTS.E [R5+0xc400], desc[UR32][R20.64], !P1 ;  /* 0x0c40000014057fae */ /* 0x000be8000c921860 */
[----:B------:R4:W-:Y:S01]  /*b9f0*/  STL.64 [R1+0x540], R6 ;  /* 0x0005400601007387 */ /* 0x0009e20000100a00 */
[----:B--2---:R-:W-:-:S03]  /*ba00*/  IMAD.WIDE R8, R2, 0x4, R242 ;  /* 0x0000000402087825 */ /* 0x004fc600078e02f2 */
[----:B------:R2:W-:Y:S04]  /*ba10*/  LDGSTS.E [R5+0xc480], desc[UR32][R18.64], !P1 ;  /* 0x0c48000012057fae */ /* 0x0005e8000c921860 */
[----:B------:R2:W-:Y:S01]  /*ba20*/  LDGSTS.E [R5+0xc500], desc[UR32][R16.64], !P1 ;  /* 0x0c50000010057fae */ /* 0x0005e2000c921860 */
[----:B----4-:R-:W-:-:S03]  /*ba30*/  IMAD.WIDE R6, R2, 0x4, R244 ;  /* 0x0000000402067825 */ /* 0x010fc600078e02f4 */
[----:B------:R4:W-:Y:S01]  /*ba40*/  LDGSTS.E [R5+0xc580], desc[UR32][R14.64], !P1 ;  /* 0x0c5800000e057fae */ /* 0x0009e2000c921860 */
[----:B------:R-:W-:Y:S02]  /*ba50*/  ISETP.GE.U32.AND P5, PT, R3, 0x7fffffdb, PT ;  /* 0x7fffffdb0300780c */ /* 0x000fe40003fa6070 */
[----:B------:R-:W4:Y:S01]  /*ba60*/  LDC R3, c[0x0][0x230] ;  /* 0x00008c00ff037b82 */ /* 0x000f220000000800 */
[----:B------:R4:W-:Y:S04]  /*ba70*/  LDGSTS.E [R5+0xc600], desc[UR32][R12.64], !P1 ;  /* 0x0c6000000c057fae */ /* 0x0009e8000c921860 */
[----:B------:R4:W-:Y:S04]  /*ba80*/  LDGSTS.E [R5+0xc680], desc[UR32][R10.64], !P1 ;  /* 0x0c6800000a057fae */ /* 0x0009e8000c921860 */
[----:B------:R4:W-:Y:S04]  /*ba90*/  LDGSTS.E [R5+0xc700], desc[UR32][R8.64], !P1 ;  /* 0x0c70000008057fae */ /* 0x0009e8000c921860 */
[----:B------:R4:W-:Y:S01]  /*baa0*/  LDGSTS.E [R5+0xc780], desc[UR32][R6.64], !P1 ;  /* 0x0c78000006057fae */ /* 0x0009e2000c921860 */
[----:B------:R-:W-:Y:S01]  /*bab0*/  ISETP.GE.U32.AND P1, PT, R0, 0x7fffffcf, PT ;  /* 0x7fffffcf0000780c */ /* 0x000fe20003f26070 */
[----:B------:R-:W-:-:S02]  /*bac0*/  IMAD R0, R246, 0x1c, RZ ;  /* 0x0000001cf6007824 */ /* 0x000fc400078e02ff */
[----:B------:R3:W-:Y:S04]  /*bad0*/  STL.64 [R1+0x438], R38 ;  /* 0x0004382601007387 */ /* 0x0007e80000100a00 */
[----:B------:R5:W-:Y:S01]  /*bae0*/  STL.64 [R1+0x430], R36 ;  /* 0x0004302401007387 */ /* 0x000be20000100a00 */
[----:B------:R-:W-:-:S03]  /*baf0*/  IMAD.WIDE R248, R0, 0x4, R214 ;  /* 0x0000000400f87825 */ /* 0x000fc600078e02d6 */
[----:B------:R2:W-:Y:S04]  /*bb00*/  STL.64 [R1+0x428], R32 ;  /* 0x0004282001007387 */ /* 0x0005e80000100a00 */
[----:B------:R1:W-:Y:S01]  /*bb10*/  STL.64 [R1+0x420], R30 ;  /* 0x0004201e01007387 */ /* 0x0003e20000100a00 */
[----:B---3--:R-:W-:-:S03]  /*bb20*/  IMAD.WIDE R38, R0, 0x4, R216 ;  /* 0x0000000400267825 */ /* 0x008fc600078e02d8 */
[----:B------:R3:W-:Y:S01]  /*bb30*/  STL.64 [R1+0x418], R28 ;  /* 0x0004181c01007387 */ /* 0x0007e20000100a00 */
[----:B-----5:R-:W-:-:S03]  /*bb40*/  IMAD.WIDE R36, R0, 0x4, R218 ;  /* 0x0000000400247825 */ /* 0x020fc600078e02da */
[----:B------:R5:W-:Y:S01]  /*bb50*/  STL.64 [R1+0x410], R26 ;  /* 0x0004101a01007387 */ /* 0x000be20000100a00 */
[----:B--2---:R-:W-:-:S03]  /*bb60*/  IMAD.WIDE R32, R0, 0x4, R220 ;  /* 0x0000000400207825 */ /* 0x004fc600078e02dc */
[----:B------:R2:W-:Y:S01]  /*bb70*/  STL.64 [R1+0x408], R24 ;  /* 0x0004081801007387 */ /* 0x0005e20000100a00 */
[----:B-1----:R-:W-:-:S03]  /*bb80*/  IMAD.WIDE R30, R0, 0x4, R222 ;  /* 0x00000004001e7825 */ /* 0x002fc600078e02de */
        /* <DEDUP_REMOVED lines=8> */
[----:B------:R1:W-:Y:S01]  /*bc10*/  LDGSTS.E [R5+0xe000], desc[UR32][R248.64], !P6 ;  /* 0x0e000000f8057fae */ /* 0x0003e2000f121860 */
[----:B---3--:R-:W-:-:S03]  /*bc20*/  IMAD.WIDE R20, R0, 0x4, R232 ;  /* 0x0000000400147825 */ /* 0x008fc600078e02e8 */
[----:B------:R4:W-:Y:S04]  /*bc30*/  STL.64 [R1+0x3e0], R14 ;  /* 0x0003e00e01007387 */ /* 0x0009e80000100a00 */
[----:B------:R3:W-:Y:S01]  /*bc40*/  LDGSTS.E [R5+0xe080], desc[UR32][R38.64], !P6 ;  /* 0x0e08000026057fae */ /* 0x0007e2000f121860 */
[----:B-----5:R-:W-:-:S03]  /*bc50*/  IMAD.WIDE R18, R0, 0x4, R234 ;  /* 0x0000000400127825 */ /* 0x020fc600078e02ea */
        /* <DEDUP_REMOVED lines=8> */
[----:B-----5:R-:W-:-:S03]  /*bce0*/  IMAD.WIDE R12, R0, 0x4, R240 ;  /* 0x00000004000c7825 */ /* 0x020fc600078e02f0 */
[----:B------:R5:W-:Y:S04]  /*bcf0*/  STL.64 [R1+0x3c0], R6 ;  /* 0x0003c00601007387 */ /* 0x000be80000100a00 */
[----:B------:R3:W-:Y:S01]  /*bd00*/  LDGSTS.E [R5+0xe280], desc[UR32][R28.64], !P6 ;  /* 0x0e2800001c057fae */ /* 0x0007e2000f121860 */
[----:B--2---:R-:W-:-:S03]  /*bd10*/  IMAD.WIDE R10, R0, 0x4, R242 ;  /* 0x00000004000a7825 */ /* 0x004fc600078e02f2 */
[----:B------:R2:W-:Y:S01]  /*bd20*/  LDGSTS.E [R5+0xe300], desc[UR32][R26.64], !P6 ;  /* 0x0e3000001a057fae */ /* 0x0005e2000f121860 */
[----:B----4-:R-:W-:Y:S01]  /*bd30*/  IMAD.WIDE R8, R0, 0x4, R244 ;  /* 0x0000000400087825 */ /* 0x010fe200078e02f4 */
[----:B-----5:R-:W-:Y:S02]  /*bd40*/  LOP3.LUT R6, R250, 0x20, RZ, 0x3c, !PT ;  /* 0x00000020fa067812 */ /* 0x020fe400078e3cff */
[----:B------:R4:W-:Y:S01]  /*bd50*/  LDGSTS.E [R5+0xe380], desc[UR32][R24.64], !P6 ;  /* 0x0e38000018057fae */ /* 0x0009e2000f121860 */
[----:B------:R-:W-:-:S03]  /*bd60*/  VIADD R0, R4, 0xffffffe6 ;  /* 0xffffffe604007836 */ /* 0x000fc60000000000 */
[----:B------:R5:W-:Y:S01]  /*bd70*/  LDGSTS.E [R5+0xe400], desc[UR32][R22.64], !P6 ;  /* 0x0e40000016057fae */ /* 0x000be2000f121860 */
[----:B------:R-:W-:-:S03]  /*bd80*/  VIADD R4, R6, UR4 ;  /* 0x0000000406047c36 */ /* 0x000fc60008000000 */
[----:B------:R1:W-:Y:S04]  /*bd90*/  STL.64 [R1+0x2b8], R248 ;  /* 0x0002b8f801007387 */ /* 0x0003e80000100a00 */
[----:B------:R5:W-:Y:S01]  /*bda0*/  LDGSTS.E [R5+0xe480], desc[UR32][R20.64], !P6 ;  /* 0x0e48000014057fae */ /* 0x000be2000f121860 */
[----:B------:R-:W-:-:S03]  /*bdb0*/  VIADD R3, R3, 0xfffffff2 ;  /* 0xfffffff203037836 */ /* 0x000fc60000000000 */
[----:B------:R3:W-:Y:S04]  /*bdc0*/  STL.64 [R1+0x2b0], R38 ;  /* 0x0002b02601007387 */ /* 0x0007e80000100a00 */
[----:B------:R5:W-:Y:S01]  /*bdd0*/  LDGSTS.E [R5+0xe500], desc[UR32][R18.64], !P6 ;  /* 0x0e50000012057fae */ /* 0x000be2000f121860 */
[C---:B------:R-:W-:Y:S01]  /*bde0*/  IMAD.WIDE R6, R246.reuse, 0x4, R244 ;  /* 0x00000004f6067825 */ /* 0x040fe200078e02f4 */
[----:B-1----:R-:W1:Y:S02]  /*bdf0*/  LDC R248, c[0x0][0x230] ;  /* 0x00008c00fff87b82 */ /* 0x002e640000000800 */
[----:B------:R2:W-:Y:S04]  /*be00*/  STL.64 [R1+0x2a8], R36 ;  /* 0x0002a82401007387 */ /* 0x0005e80000100a00 */
[----:B------:R5:W-:Y:S01]  /*be10*/  LDGSTS.E [R5+0xe580], desc[UR32][R16.64], !P6 ;  /* 0x0e58000010057fae */ /* 0x000be2000f121860 */
[----:B---3--:R-:W-:-:S03]  /*be20*/  IMAD.WIDE R38, R246, 0x4, R214 ;  /* 0x00000004f6267825 */ /* 0x008fc600078e02d6 */
[----:B------:R3:W-:Y:S04]  /*be30*/  STL.64 [R1+0x2a0], R32 ;  /* 0x0002a02001007387 */ /* 0x0007e80000100a00 */
[----:B------:R1:W-:Y:S01]  /*be40*/  LDGSTS.E [R5+0xe600], desc[UR32][R14.64], !P6 ;  /* 0x0e6000000e057fae */ /* 0x0003e2000f121860 */
[----:B--2---:R-:W-:-:S03]  /*be50*/  IMAD.WIDE R36, R246, 0x4, R216 ;  /* 0x00000004f6247825 */ /* 0x004fc600078e02d8 */
[----:B------:R2:W-:Y:S04]  /*be60*/  STL.64 [R1+0x298], R30 ;  /* 0x0002981e01007387 */ /* 0x0005e80000100a00 */
[----:B------:R1:W-:Y:S01]  /*be70*/  LDGSTS.E [R5+0xe680], desc[UR32][R12.64], !P6 ;  /* 0x0e6800000c057fae */ /* 0x0003e2000f121860 */
[----:B---3--:R-:W-:-:S03]  /*be80*/  IMAD.WIDE R32, R246, 0x4, R218 ;  /* 0x00000004f6207825 */ /* 0x008fc600078e02da */
[----:B------:R3:W-:Y:S04]  /*be90*/  STL.64 [R1+0x290], R28 ;  /* 0x0002901c01007387 */ /* 0x0007e80000100a00 */
[----:B------:R1:W-:Y:S01]  /*bea0*/  LDGSTS.E [R5+0xe700], desc[UR32][R10.64], !P6 ;  /* 0x0e7000000a057fae */ /* 0x0003e2000f121860 */
[----:B--2---:R-:W-:-:S03]  /*beb0*/  IMAD.WIDE R30, R246, 0x4, R220 ;  /* 0x00000004f61e7825 */ /* 0x004fc600078e02dc */
[----:B------:R2:W-:Y:S01]  /*bec0*/  STL.64 [R1+0x288], R26 ;  /* 0x0002881a01007387 */ /* 0x0005e20000100a00 */
[----:B------:R-:W-:Y:S02]  /*bed0*/  ISETP.GE.U32.AND P3, PT, R3, 0x7fffffd3, PT ;  /* 0x7fffffd30300780c */ /* 0x000fe40003f66070 */
[----:B------:R-:W1:Y:S01]  /*bee0*/  LDC R3, c[0x0][0x230] ;  /* 0x00008c00ff037b82 */ /* 0x000e620000000800 */
[----:B------:R1:W-:Y:S01]  /*bef0*/  LDGSTS.E [R5+0xe780], desc[UR32][R8.64], !P6 ;  /* 0x0e78000008057fae */ /* 0x0003e2000f121860 */
[----:B---3--:R-:W-:-:S03]  /*bf00*/  IMAD.WIDE R28, R246, 0x4, R222 ;  /* 0x00000004f61c7825 */ /* 0x008fc600078e02de */
        /* <DEDUP_REMOVED lines=25> */
[----:B----4-:R-:W-:-:S03]  /*c0a0*/  IMAD.WIDE R10, R246, 0x4, R240 ;  /* 0x00000004f60a7825 */ /* 0x010fc600078e02f0 */
[----:B------:R4:W-:Y:S04]  /*c0b0*/  LDGSTS.E [R4+0xc00], desc[UR32][R20.64], !P0 ;  /* 0x00c0000014047fae */ /* 0x0009e8000c121860 */
[----:B------:R4:W-:Y:S01]  /*c0c0*/  LDGSTS.E [R4+0xc80], desc[UR32][R18.64], !P0 ;  /* 0x00c8000012047fae */ /* 0x0009e2000c121860 */
[----:B--2---:R-:W-:-:S03]  /*c0d0*/  IMAD.WIDE R8, R246, 0x4, R242 ;  /* 0x00000004f6087825 */ /* 0x004fc600078e02f2 */
        /* <DEDUP_REMOVED lines=13> */
[----:B-1----:R-:W-:-:S03]  /*c1b0*/  IMAD.WIDE R36, R0, 0x4, R216 ;  /* 0x0000000400247825 */ /* 0x002fc600078e02d8 */
[----:B------:R1:W-:Y:S01]  /*c1c0*/  STL.64 [R1+0xca0], R28 ;  /* 0x000ca01c01007387 */ /* 0x0003e20000100a00 */
[----:B-----5:R-:W-:-:S03]  /*c1d0*/  IMAD.WIDE R32, R0, 0x4, R218 ;  /* 0x0000000400207825 */ /* 0x020fc600078e02da */
[----:B------:R5:W-:Y:S01]  /*c1e0*/  STL.64 [R1+0xc98], R26 ;  /* 0x000c981a01007387 */ /* 0x000be20000100a00 */
[----:B---3--:R-:W-:-:S03]  /*c1f0*/  IMAD.WIDE R30, R0, 0x4, R220 ;  /* 0x00000004001e7825 */ /* 0x008fc600078e02dc */
[----:B------:R3:W-:Y:S01]  /*c200*/  STL.64 [R1+0xc90], R24 ;  /* 0x000c901801007387 */ /* 0x0007e20000100a00 */
[----:B-1----:R-:W-:-:S03]  /*c210*/  IMAD.WIDE R28, R0, 0x4, R222 ;  /* 0x00000004001c7825 */ /* 0x002fc600078e02de */
[----:B------:R1:W-:Y:S01]  /*c220*/  LDGSTS.E [R4+0x2800], desc[UR32][R38.64], !P5 ;  /* 0x0280000026047fae */ /* 0x0003e2000e921860 */
[----:B-----5:R-:W-:-:S03]  /*c230*/  IMAD.WIDE R26, R0, 0x4, R224 ;  /* 0x00000004001a7825 */ /* 0x020fc600078e02e0 */
[----:B------:R5:W-:Y:S01]  /*c240*/  STL.64 [R1+0xc88], R22 ;  /* 0x000c881601007387 */ /* 0x000be20000100a00 */
[----:B------:R-:W-:-:S03]  /*c250*/  VIADD R2, R3, 0xffffffea ;  /* 0xffffffea03027836 */ /* 0x000fc60000000000 */
[----:B------:R1:W-:Y:S01]  /*c260*/  LDGSTS.E [R4+0x2880], desc[UR32][R36.64], !P5 ;  /* 0x0288000024047fae */ /* 0x0003e2000e921860 */
[C---:B---3--:R-:W-:Y:S01]  /*c270*/  IMAD.WIDE R24, R0.reuse, 0x4, R226 ;  /* 0x0000000400187825 */ /* 0x048fe200078e02e2 */
[----:B------:R-:W3:Y:S02]  /*c280*/  LDC R3, c[0x0][0x230] ;  /* 0x00008c00ff037b82 */ /* 0x000ee40000000800 */
[----:B------:R4:W-:Y:S01]  /*c290*/  STL.64 [R1+0xc80], R20 ;  /* 0x000c801401007387 */ /* 0x0009e20000100a00 */
[----:B-----5:R-:W-:-:S03]  /*c2a0*/  IMAD.WIDE R22, R0, 0x4, R228 ;  /* 0x0000000400167825 */ /* 0x020fc600078e02e4 */
[----:B------:R5:W-:Y:S01]  /*c2b0*/  LDGSTS.E [R4+0x2900], desc[UR32][R32.64], !P5 ;  /* 0x0290000020047fae */ /* 0x000be2000e921860 */
[----:B------:R-:W-:-:S03]  /*c2c0*/  ISETP.GE.U32.AND P6, PT, R2, 0x7fffffcb, PT ;  /* 0x7fffffcb0200780c */ /* 0x000fc60003fc6070 */
[----:B------:R2:W-:Y:S01]  /*c2d0*/  STL.64 [R1+0xc78], R18 ;  /* 0x000c781201007387 */ /* 0x0005e20000100a00 */
[----:B----4-:R-:W-:-:S03]  /*c2e0*/  IMAD.WIDE R20, R0, 0x4, R230 ;  /* 0x0000000400147825 */ /* 0x010fc600078e02e6 */
[----:B------:R4:W-:Y:S04]  /*c2f0*/  LDGSTS.E [R4+0x2980], desc[UR32][R30.64], !P5 ;  /* 0x029800001e047fae */ /* 0x0009e8000e921860 */
[----:B------:R1:W-:Y:S01]  /*c300*/  STL.64 [R1+0xc70], R16 ;  /* 0x000c701001007387 */ /* 0x0003e20000100a00 */
[----:B------:R-:W-:Y:S02]  /*c310*/  IMAD R2, R246, 0x9, RZ ;  /* 0x00000009f6027824 */ /* 0x000fe400078e02ff */
[C---:B--2---:R-:W-:Y:S01]  /*c320*/  IMAD.WIDE R18, R0.reuse, 0x4, R232 ;  /* 0x0000000400127825 */ /* 0x044fe200078e02e8 */
        /* <DEDUP_REMOVED lines=20> */
[----:B-----5:R-:W-:-:S03]  /*c470*/  IMAD.WIDE R38, R2, 0x4, R214 ;  /* 0x0000000402267825 */ /* 0x020fc600078e02d6 */
[----:B------:R5:W-:Y:S04]  /*c480*/  LDGSTS.E [R4+0x2d80], desc[UR32][R14.64], !P5 ;  /* 0x02d800000e047fae */ /* 0x000be8000e921860 */
        /* <DEDUP_REMOVED lines=37> */
[----:B------:R-:W-:Y:S02]  /*c6e0*/  VIADD R0, R247, 0xfffffffd ;  /* 0xfffffffdf7007836 */ /* 0x000fe40000000000 */
[----:B------:R-:W1:Y:S01]  /*c6f0*/  LDC R247, c[0x0][0x230] ;  /* 0x00008c00fff77b82 */ /* 0x000e620000000800 */
[C---:B---3--:R-:W-:Y:S01]  /*c700*/  IMAD.WIDE R10, R2.reuse, 0x4, R240 ;  /* 0x00000004020a7825 */ /* 0x048fe200078e02f0 */
[----:B------:R3:W-:Y:S04]  /*c710*/  LDGSTS.E [R4+0x4c00], desc[UR32][R20.64], !P4 ;  /* 0x04c0000014047fae */ /* 0x0007e8000e121860 */
[----:B------:R4:W-:Y:S01]  /*c720*/  STL.64 [R1+0xac0], R6 ;  /* 0x000ac00601007387 */ /* 0x0009e20000100a00 */
[----:B-----5:R-:W-:-:S03]  /*c730*/  IMAD.WIDE R8, R2, 0x4, R242 ;  /* 0x0000000402087825 */ /* 0x020fc600078e02f2 */
        /* <DEDUP_REMOVED lines=15> */
[----:B---3--:R-:W-:-:S03]  /*c830*/  IMAD.WIDE R36, R0, 0x4, R216 ;  /* 0x0000000400247825 */ /* 0x008fc600078e02d8 */
[----:B------:R3:W-:Y:S01]  /*c840*/  STL.64 [R1+0x998], R28 ;  /* 0x0009981c01007387 */ /* 0x0007e20000100a00 */
[----:B-----5:R-:W-:-:S03]  /*c850*/  IMAD.WIDE R32, R0, 0x4, R218 ;  /* 0x0000000400207825 */ /* 0x020fc600078e02da */
[----:B------:R5:W-:Y:S01]  /*c860*/  STL.64 [R1+0x990], R26 ;  /* 0x0009901a01007387 */ /* 0x000be20000100a00 */
[----:B--2---:R-:W-:-:S03]  /*c870*/  IMAD.WIDE R30, R0, 0x4, R220 ;  /* 0x00000004001e7825 */ /* 0x004fc600078e02dc */
[----:B------:R2:W-:Y:S01]  /*c880*/  STL.64 [R1+0x988], R24 ;  /* 0x0009881801007387 */ /* 0x0005e20000100a00 */
[----:B---3--:R-:W-:-:S03]  /*c890*/  IMAD.WIDE R28, R0, 0x4, R222 ;  /* 0x00000004001c7825 */ /* 0x008fc600078e02de */
[----:B------:R3:W-:Y:S01]  /*c8a0*/  LDGSTS.E [R4+0x6800], desc[UR32][R38.64], !P3 ;  /* 0x0680000026047fae */ /* 0x0007e2000d921860 */
[----:B-----5:R-:W-:-:S03]  /*c8b0*/  IMAD.WIDE R26, R0, 0x4, R224 ;  /* 0x00000004001a7825 */ /* 0x020fc600078e02e0 */
[----:B------:R1:W-:Y:S01]  /*c8c0*/  STL.64 [R1+0x980], R22 ;  /* 0x0009801601007387 */ /* 0x0003e20000100a00 */
[----:B--2---:R-:W-:-:S03]  /*c8d0*/  IMAD.WIDE R24, R0, 0x4, R226 ;  /* 0x0000000400187825 */ /* 0x004fc600078e02e2 */
        /* <DEDUP_REMOVED lines=11> */
[----:B------:R-:W-:Y:S02]  /*c990*/  IMAD R2, R246, 0x11, RZ ;  /* 0x00000011f6027824 */ /* 0x000fe400078e02ff */
[C---:B---3--:R-:W-:Y:S01]  /*c9a0*/  IMAD.WIDE R16, R0.reuse, 0x4, R234 ;  /* 0x0000000400107825 */ /* 0x048fe200078e02ea */
        /* <DEDUP_REMOVED lines=21> */
[----:B-1----:R-:W-:-:S03]  /*cb00*/  IMAD.WIDE R36, R2, 0x4, R216 ;  /* 0x0000000402247825 */ /* 0x002fc600078e02d8 */
        /* <DEDUP_REMOVED lines=9> */
[----:B------:R2:W-:Y:S01]  /*cba0*/  STL.64 [R1+0x808], R24 ;  /* 0x0008081801007387 */ /* 0x0005e20000100a00 */
[----:B-1----:R-:W-:-:S03]  /*cbb0*/  IMAD.WIDE R26, R2, 0x4, R224 ;  /* 0x00000004021a7825 */ /* 0x002fc600078e02e0 */
        /* <DEDUP_REMOVED lines=26> */
[C---:B----4-:R-:W-:Y:S01]  /*cd60*/  IMAD.WIDE R10, R2.reuse, 0x4, R240 ;  /* 0x00000004020a7825 */ /* 0x050fe200078e02f0 */
[----:B------:R-:W4:Y:S02]  /*cd70*/  LDC R247, c[0x0][0x230] ;  /* 0x00008c00fff77b82 */ /* 0x000f240000000800 */
[----:B------:R1:W-:Y:S01]  /*cd80*/  STL.64 [R1+0x7c0], R6 ;  /* 0x0007c00601007387 */ /* 0x0003e20000100a00 */
[----:B---3--:R-:W-:-:S03]  /*cd90*/  IMAD.WIDE R8, R2, 0x4, R242 ;  /* 0x0000000402087825 */ /* 0x008fc600078e02f2 */
[----:B------:R3:W-:Y:S04]  /*cda0*/  LDGSTS.E [R4+0x8c80], desc[UR32][R18.64], !P1 ;  /* 0x08c8000012047fae */ /* 0x0007e8000c921860 */
[----:B------:R3:W-:Y:S01]  /*cdb0*/  LDGSTS.E [R4+0x8d00], desc[UR32][R16.64], !P1 ;  /* 0x08d0000010047fae */ /* 0x0007e2000c921860 */
[----:B-1----:R-:W-:-:S03]  /*cdc0*/  IMAD.WIDE R6, R2, 0x4, R244 ;  /* 0x0000000402067825 */ /* 0x002fc600078e02f4 */
[----:B------:R1:W-:Y:S04]  /*cdd0*/  LDGSTS.E [R4+0x8d80], desc[UR32][R14.64], !P1 ;  /* 0x08d800000e047fae */ /* 0x0003e8000c921860 */
[----:B------:R1:W-:Y:S04]  /*cde0*/  LDGSTS.E [R4+0x8e00], desc[UR32][R12.64], !P1 ;  /* 0x08e000000c047fae */ /* 0x0003e8000c921860 */
[----:B------:R4:W-:Y:S04]  /*cdf0*/  LDGSTS.E [R4+0x8e80], desc[UR32][R10.64], !P1 ;  /* 0x08e800000a047fae */ /* 0x0009e8000c921860 */
[----:B------:R4:W-:Y:S04]  /*ce00*/  LDGSTS.E [R4+0x8f00], desc[UR32][R8.64], !P1 ;  /* 0x08f0000008047fae */ /* 0x0009e8000c921860 */
[----:B------:R4:W-:Y:S01]  /*ce10*/  LDGSTS.E [R4+0x8f80], desc[UR32][R6.64], !P1 ;  /* 0x08f8000006047fae */ /* 0x0009e2000c921860 */
[----:B------:R-:W-:Y:S01]  /*ce20*/  ISETP.GE.U32.AND P1, PT, R0, 0x7fffffd6, PT ;  /* 0x7fffffd60000780c */ /* 0x000fe20003f26070 */
[----:B------:R-:W-:Y:S01]  /*ce30*/  IMAD R0, R246, 0x15, RZ ;  /* 0x00000015f6007824 */ /* 0x000fe200078e02ff */
[----:B------:R-:W-:Y:S01]  /*ce40*/  ISETP.GE.U32.AND P5, PT, R3, 0x7fffffc3, PT ;  /* 0x7fffffc30300780c */ /* 0x000fe20003fa6070 */
[----:B------:R2:W-:Y:S01]  /*ce50*/  STL.64 [R1+0x6b8], R38 ;  /* 0x0006b82601007387 */ /* 0x0005e20000100a00 */
[----:B------:R-:W4:Y:S03]  /*ce60*/  LDC R3, c[0x0][0x230] ;  /* 0x00008c00ff037b82 */ /* 0x000f260000000800 */
        /* <DEDUP_REMOVED lines=8> */
[----:B--2---:R-:W-:-:S03]  /*cef0*/  IMAD.WIDE R30, R0, 0x4, R220 ;  /* 0x00000004001e7825 */ /* 0x004fc600078e02dc */
[----:B------:R2:W-:Y:S01]  /*cf00*/  STL.64 [R1+0x688], R24 ;  /* 0x0006881801007387 */ /* 0x0005e20000100a00 */
[----:B-----5:R-:W-:-:S03]  /*cf10*/  IMAD.WIDE R28, R0, 0x4, R222 ;  /* 0x00000004001c7825 */ /* 0x020fc600078e02de */
[----:B------:R5:W-:Y:S01]  /*cf20*/  LDGSTS.E [R4+0xa800], desc[UR32][R38.64], !P6 ;  /* 0x0a80000026047fae */ /* 0x000be2000f121860 */
[----:B---3--:R-:W-:-:S03]  /*cf30*/  IMAD.WIDE R26, R0, 0x4, R224 ;  /* 0x00000004001a7825 */ /* 0x008fc600078e02e0 */
        /* <DEDUP_REMOVED lines=13> */
[----:B------:R-:W-:Y:S02]  /*d010*/  IMAD R2, R246, 0x19, RZ ;  /* 0x00000019f6027824 */ /* 0x000fe400078e02ff */
[C---:B----4-:R-:W-:Y:S01]  /*d020*/  IMAD.WIDE R16, R0.reuse, 0x4, R234 ;  /* 0x0000000400107825 */ /* 0x050fe200078e02ea */
        /* <DEDUP_REMOVED lines=32> */
[----:B------:R-:W-:Y:S02]  /*d230*/  VIADD R3, R3, 0xfffffff9 ;  /* 0xfffffff903037836 */ /* 0x000fe40000000000 */
        /* <DEDUP_REMOVED lines=13> */
[----:B------:R4:W-:Y:S01]  /*d310*/  LDGSTS.E [R4+0xca00], desc[UR32][R28.64], !P0 ;  /* 0x0ca000001c047fae */ /* 0x0009e2000c121860 */
[----:B------:R-:W-:Y:S02]  /*d320*/  ISETP.GE.U32.AND P3, PT, R3, 0x7fffffda, PT ;  /* 0x7fffffda0300780c */ /* 0x000fe40003f66070 */
[----:B------:R-:W2:Y:S01]  /*d330*/  LDC R3, c[0x0][0x230] ;  /* 0x00008c00ff037b82 */ /* 0x000ea20000000800 */
        /* <DEDUP_REMOVED lines=10> */
[----:B------:R-:W-:Y:S02]  /*d3e0*/  VIADD R0, R247, 0xffffffed ;  /* 0xffffffedf7007836 */ /* 0x000fe40000000000 */
[----:B--2---:R-:W-:Y:S01]  /*d3f0*/  VIADD R3, R3, 0xfffffff1 ;  /* 0xfffffff103037836 */ /* 0x004fe20000000000 */
        /* <DEDUP_REMOVED lines=14> */
[----:B------:R-:W-:-:S02]  /*d4e0*/  IMAD R0, R246, 0x1d, RZ ;  /* 0x0000001df6007824 */ /* 0x000fc400078e02ff */
[----:B------:R-:W-:Y:S01]  /*d4f0*/  VIADD R2, R248, 0xffffffe9 ;  /* 0xffffffe9f8027836 */ /* 0x000fe20000000000 */
[----:B------:R5:W-:Y:S01]  /*d500*/  STL.64 [R1+0x3b8], R38 ;  /* 0x0003b82601007387 */ /* 0x000be20000100a00 */
[----:B------:R-:W-:-:S03]  /*d510*/  IMAD.WIDE R248, R0, 0x4, R214 ;  /* 0x0000000400f87825 */ /* 0x000fc600078e02d6 */
[----:B------:R2:W-:Y:S04]  /*d520*/  STL.64 [R1+0x3b0], R36 ;  /* 0x0003b02401007387 */ /* 0x0005e80000100a00 */
[----:B------:R3:W-:Y:S01]  /*d530*/  STL.64 [R1+0x3a8], R32 ;  /* 0x0003a82001007387 */ /* 0x0007e20000100a00 */
[----:B-----5:R-:W-:-:S03]  /*d540*/  IMAD.WIDE R38, R0, 0x4, R216 ;  /* 0x0000000400267825 */ /* 0x020fc600078e02d8 */
[----:B------:R5:W-:Y:S01]  /*d550*/  STL.64 [R1+0x3a0], R30 ;  /* 0x0003a01e01007387 */ /* 0x000be20000100a00 */
[----:B--2---:R-:W-:-:S03]  /*d560*/  IMAD.WIDE R36, R0, 0x4, R218 ;  /* 0x0000000400247825 */ /* 0x004fc600078e02da */
[----:B------:R2:W-:Y:S01]  /*d570*/  STL.64 [R1+0x398], R28 ;  /* 0x0003981c01007387 */ /* 0x0005e20000100a00 */
[----:B---3--:R-:W-:-:S03]  /*d580*/  IMAD.WIDE R32, R0, 0x4, R220 ;  /* 0x0000000400207825 */ /* 0x008fc600078e02dc */
[----:B------:R3:W-:Y:S01]  /*d590*/  STL.64 [R1+0x390], R26 ;  /* 0x0003901a01007387 */ /* 0x0007e20000100a00 */
[----:B-----5:R-:W-:-:S03]  /*d5a0*/  IMAD.WIDE R30, R0, 0x4, R222 ;  /* 0x00000004001e7825 */ /* 0x020fc600078e02de */
[----:B------:R5:W-:Y:S01]  /*d5b0*/  LDGSTS.E [R4+0xe800], desc[UR32][R248.64], !P5 ;  /* 0x0e800000f8047fae */ /* 0x000be2000e921860 */
[----:B--2---:R-:W-:-:S03]  /*d5c0*/  IMAD.WIDE R28, R0, 0x4, R224 ;  /* 0x00000004001c7825 */ /* 0x004fc600078e02e0 */
[----:B------:R2:W-:Y:S01]  /*d5d0*/  STL.64 [R1+0x388], R24 ;  /* 0x0003881801007387 */ /* 0x0005e20000100a00 */
[----:B---3--:R-:W-:-:S03]  /*d5e0*/  IMAD.WIDE R26, R0, 0x4, R226 ;  /* 0x00000004001a7825 */ /* 0x008fc600078e02e2 */
        /* <DEDUP_REMOVED lines=21> */
[----:B------:R1:W-:Y:S01]  /*d740*/  LDGSTS.E [R4+0xec00], desc[UR32][R22.64], !P5 ;  /* 0x0ec0000016047fae */ /* 0x0003e2000e921860 */
[----:B------:R-:W-:-:S03]  /*d750*/  ISETP.GE.U32.AND P6, PT, R3, 0x7fffffd2, PT ;  /* 0x7fffffd20300780c */ /* 0x000fc60003fc6070 */
[----:B------:R5:W-:Y:S01]  /*d760*/  STL.64 [R1+0x348], R8 ;  /* 0x0003480801007387 */ /* 0x000be20000100a00 */
[----:B----4-:R-:W-:-:S03]  /*d770*/  IMAD.WIDE R10, R0, 0x4, R242 ;  /* 0x00000004000a7825 */ /* 0x010fc600078e02f2 */
[----:B------:R4:W-:Y:S04]  /*d780*/  LDGSTS.E [R4+0xec80], desc[UR32][R20.64], !P5 ;  /* 0x0ec8000014047fae */ /* 0x0009e8000e921860 */
[----:B------:R4:W-:Y:S01]  /*d790*/  LDGSTS.E [R4+0xed00], desc[UR32][R18.64], !P5 ;  /* 0x0ed0000012047fae */ /* 0x0009e2000e921860 */
[----:B------:R-:W-:Y:S02]  /*d7a0*/  IMAD.SHL.U32 R3, R246, 0x2, RZ ;  /* 0x00000002f6037824 */ /* 0x000fe400078e00ff */
[----:B-----5:R-:W-:Y:S01]  /*d7b0*/  IMAD.WIDE R8, R0, 0x4, R244 ;  /* 0x0000000400087825 */ /* 0x020fe200078e02f4 */
[----:B------:R5:W-:Y:S04]  /*d7c0*/  STL.64 [R1+0x340], R6 ;  /* 0x0003400601007387 */ /* 0x000be80000100a00 */
[----:B------:R4:W-:Y:S04]  /*d7d0*/  LDGSTS.E [R4+0xed80], desc[UR32][R16.64], !P5 ;  /* 0x0ed8000010047fae */ /* 0x0009e8000e921860 */
[----:B------:R4:W-:Y:S01]  /*d7e0*/  LDGSTS.E [R4+0xee00], desc[UR32][R14.64], !P5 ;  /* 0x0ee000000e047fae */ /* 0x0009e2000e921860 */
[----:B-----5:R-:W-:-:S03]  /*d7f0*/  LOP3.LUT R6, R250, 0x40, RZ, 0x3c, !PT ;  /* 0x00000040fa067812 */ /* 0x020fc600078e3cff */
[----:B------:R5:W-:Y:S04]  /*d800*/  LDGSTS.E [R4+0xee80], desc[UR32][R12.64], !P5 ;  /* 0x0ee800000c047fae */ /* 0x000be8000e921860 */
[----:B------:R5:W-:Y:S04]  /*d810*/  LDGSTS.E [R4+0xef00], desc[UR32][R10.64], !P5 ;  /* 0x0ef000000a047fae */ /* 0x000be8000e921860 */
[----:B------:R3:W-:Y:S04]  /*d820*/  STL.64 [R1+0x238], R248 ;  /* 0x000238f801007387 */ /* 0x0007e80000100a00 */
[----:B------:R5:W-:Y:S01]  /*d830*/  LDGSTS.E [R4+0xef80], desc[UR32][R8.64], !P5 ;  /* 0x0ef8000008047fae */ /* 0x000be2000e921860 */
[----:B------:R-:W-:Y:S01]  /*d840*/  ISETP.GE.U32.AND P5, PT, R2, 0x7fffffca, PT ;  /* 0x7fffffca0200780c */ /* 0x000fe20003fa6070 */
[----:B------:R-:W-:-:S02]  /*d850*/  VIADD R2, R6, UR4 ;  /* 0x0000000406027c36 */ /* 0x000fc40008000000 */
[----:B------:R2:W-:Y:S04]  /*d860*/  STL.64 [R1+0x230], R38 ;  /* 0x0002302601007387 */ /* 0x0005e80000100a00 */
[----:B------:R1:W-:Y:S01]  /*d870*/  STL.64 [R1+0x228], R36 ;  /* 0x0002282401007387 */ /* 0x0003e20000100a00 */
[----:B------:R-:W-:Y:S01]  /*d880*/  VIADD R0, R247, 0xffffffe5 ;  /* 0xffffffe5f7007836 */ /* 0x000fe20000000000 */
[----:B---3--:R-:W3:Y:S02]  /*d890*/  LDC R249, c[0x0][0x230] ;  /* 0x00008c00fff97b82 */ /* 0x008ee40000000800 */
[----:B------:R4:W-:Y:S01]  /*d8a0*/  STL.64 [R1+0x220], R32 ;  /* 0x0002202001007387 */ /* 0x0009e20000100a00 */
[----:B--2---:R-:W-:-:S03]  /*d8b0*/  IMAD.WIDE R38, R3, 0x4, R214 ;  /* 0x0000000403267825 */ /* 0x004fc600078e02d6 */
[----:B------:R2:W-:Y:S02]  /*d8c0*/  STL.64 [R1+0x218], R30 ;  /* 0x0002181e01007387 */ /* 0x0005e40000100a00 */
[----:B------:R-:W3:Y:S01]  /*d8d0*/  LDC R248, c[0x0][0x230] ;  /* 0x00008c00fff87b82 */ /* 0x000ee20000000800 */
[C---:B-1----:R-:W-:Y:S01]  /*d8e0*/  IMAD.WIDE R36, R3.reuse, 0x4, R216 ;  /* 0x0000000403247825 */ /* 0x042fe200078e02d8 */
[----:B------:R1:W-:Y:S03]  /*d8f0*/  STL.64 [R1+0x210], R28 ;  /* 0x0002101c01007387 */ /* 0x0003e60000100a00 */
[C---:B----4-:R-:W-:Y:S01]  /*d900*/  IMAD.WIDE R32, R3.reuse, 0x4, R218 ;  /* 0x0000000403207825 */ /* 0x050fe200078e02da */
[----:B------:R4:W-:Y:S03]  /*d910*/  STL.64 [R1+0x208], R26 ;  /* 0x0002081a01007387 */ /* 0x0009e60000100a00 */
[C---:B--2---:R-:W-:Y:S01]  /*d920*/  IMAD.WIDE R30, R3.reuse, 0x4, R220 ;  /* 0x00000004031e7825 */ /* 0x044fe200078e02dc */
[----:B------:R2:W-:Y:S03]  /*d930*/  STL.64 [R1+0x200], R24 ;  /* 0x0002001801007387 */ /* 0x0005e60000100a00 */
[C---:B-1----:R-:W-:Y:S01]  /*d940*/  IMAD.WIDE R28, R3.reuse, 0x4, R222 ;  /* 0x00000004031c7825 */ /* 0x042fe200078e02de */
[----:B------:R1:W-:Y:S03]  /*d950*/  LDGSTS.E [R2+0x1000], desc[UR32][R38.64], !P4 ;  /* 0x0100000026027fae */ /* 0x0003e6000e121860 */
[C---:B----4-:R-:W-:Y:S01]  /*d960*/  IMAD.WIDE R26, R3.reuse, 0x4, R224 ;  /* 0x00000004031a7825 */ /* 0x050fe200078e02e0 */
[----:B------:R4:W-:Y:S03]  /*d970*/  STL.64 [R1+0x1f8], R22 ;  /* 0x0001f81601007387 */ /* 0x0009e60000100a00 */
[C---:B--2---:R-:W-:Y:S01]  /*d980*/  IMAD.WIDE R24, R3.reuse, 0x4, R226 ;  /* 0x0000000403187825 */ /* 0x044fe200078e02e2 */
        /* <DEDUP_REMOVED lines=17> */
[----:B------:R-:W-:-:S03]  /*daa0*/  IMAD.WIDE R6, R3, 0x4, R244 ;  /* 0x0000000403067825 */ /* 0x000fc600078e02f4 */
[----:B------:R4:W-:Y:S01]  /*dab0*/  LDGSTS.E [R2+0x1380], desc[UR32][R22.64], !P4 ;  /* 0x0138000016027fae */ /* 0x0009e2000e121860 */
[----:B---3--:R-:W-:-:S03]  /*dac0*/  IMAD.WIDE R12, R3, 0x4, R238 ;  /* 0x00000004030c7825 */ /* 0x008fc600078e02ee */
[----:B------:R3:W-:Y:S01]  /*dad0*/  STL.64 [R1+0x1c0], R8 ;  /* 0x0001c00801007387 */ /* 0x0007e20000100a00 */
[----:B-----5:R-:W-:-:S03]  /*dae0*/  IMAD.WIDE R10, R3, 0x4, R240 ;  /* 0x00000004030a7825 */ /* 0x020fc600078e02f0 */
[----:B------:R5:W-:Y:S04]  /*daf0*/  LDGSTS.E [R2+0x1400], desc[UR32][R20.64], !P4 ;  /* 0x0140000014027fae */ /* 0x000be8000e121860 */
[----:B------:R5:W-:Y:S01]  /*db00*/  LDGSTS.E [R2+0x1480], desc[UR32][R18.64], !P4 ;  /* 0x0148000012027fae */ /* 0x000be2000e121860 */
[----:B---3--:R-:W-:-:S03]  /*db10*/  IMAD.WIDE R8, R3, 0x4, R242 ;  /* 0x0000000403087825 */ /* 0x008fc600078e02f2 */
        /* <DEDUP_REMOVED lines=11> */
[----:B-1----:R-:W-:-:S03]  /*dbd0*/  IMAD.WIDE R38, R0, 0x4, R214 ;  /* 0x0000000400267825 */ /* 0x002fc600078e02d6 */
[----:B------:R1:W-:Y:S01]  /*dbe0*/  STL.64 [R1+0xc28], R30 ;  /* 0x000c281e01007387 */ /* 0x0003e20000100a00 */
[----:B--2---:R-:W-:-:S03]  /*dbf0*/  IMAD.WIDE R36, R0, 0x4, R216 ;  /* 0x0000000400247825 */ /* 0x004fc600078e02d8 */
[----:B------:R2:W-:Y:S01]  /*dc00*/  STL.64 [R1+0xc20], R28 ;  /* 0x000c201c01007387 */ /* 0x0005e20000100a00 */
[----:B----4-:R-:W-:-:S03]  /*dc10*/  IMAD.WIDE R32, R0, 0x4, R218 ;  /* 0x0000000400207825 */ /* 0x010fc600078e02da */
[----:B------:R4:W-:Y:S01]  /*dc20*/  STL.64 [R1+0xc18], R26 ;  /* 0x000c181a01007387 */ /* 0x0009e20000100a00 */
[----:B-1----:R-:W-:-:S03]  /*dc30*/  IMAD.WIDE R30, R0, 0x4, R220 ;  /* 0x00000004001e7825 */ /* 0x002fc600078e02dc */
[----:B------:R1:W-:Y:S01]  /*dc40*/  STL.64 [R1+0xc10], R24 ;  /* 0x000c101801007387 */ /* 0x0003e20000100a00 */
[----:B--2---:R-:W-:-:S03]  /*dc50*/  IMAD.WIDE R28, R0, 0x4, R222 ;  /* 0x00000004001c7825 */ /* 0x004fc600078e02de */
[----:B------:R2:W-:Y:S01]  /*dc60*/  LDGSTS.E [R2+0x3000], desc[UR32][R38.64], !P3 ;  /* 0x0300000026027fae */ /* 0x0005e2000d921860 */
[----:B----4-:R-:W-:-:S03]  /*dc70*/  IMAD.WIDE R26, R0, 0x4, R224 ;  /* 0x00000004001a7825 */ /* 0x010fc600078e02e0 */
        /* <DEDUP_REMOVED lines=31> */
[----:B------:R4:W-:Y:S04]  /*de70*/  STL.64 [R1+0xab0], R36 ;  /* 0x000ab02401007387 */ /* 0x0009e80000100a00 */
[----:B------:R2:W-:Y:S01]  /*de80*/  LDGSTS.E [R2+0x3580], desc[UR32][R14.64], !P3 ;  /* 0x035800000e027fae */ /* 0x0005e2000d921860 */
[----:B-1----:R-:W-:-:S03]  /*de90*/  IMAD.WIDE R38, R3, 0x4, R214 ;  /* 0x0000000403267825 */ /* 0x002fc600078e02d6 */
[----:B------:R1:W-:Y:S04]  /*dea0*/  STL.64 [R1+0xaa8], R32 ;  /* 0x000aa82001007387 */ /* 0x0003e80000100a00 */
[----:B------:R2:W-:Y:S01]  /*deb0*/  LDGSTS.E [R2+0x3600], desc[UR32][R12.64], !P3 ;  /* 0x036000000c027fae */ /* 0x0005e2000d921860 */
[----:B----4-:R-:W-:-:S03]  /*dec0*/  IMAD.WIDE R36, R3, 0x4, R216 ;  /* 0x0000000403247825 */ /* 0x010fc600078e02d8 */
        /* <DEDUP_REMOVED lines=37> */
[C---:B---3--:R-:W-:Y:S01]  /*e120*/  IMAD.WIDE R10, R3.reuse, 0x4, R240 ;  /* 0x00000004030a7825 */ /* 0x048fe200078e02f0 */
[----:B------:R-:W3:Y:S02]  /*e130*/  LDC R248, c[0x0][0x230] ;  /* 0x00008c00fff87b82 */ /* 0x000ee40000000800 */
[----:B------:R4:W-:Y:S01]  /*e140*/  STL.64 [R1+0xa40], R6 ;  /* 0x000a400601007387 */ /* 0x0009e20000100a00 */
[----:B--2---:R-:W-:-:S03]  /*e150*/  IMAD.WIDE R8, R3, 0x4, R242 ;  /* 0x0000000403087825 */ /* 0x004fc600078e02f2 */
[----:B------:R2:W-:Y:S02]  /*e160*/  LDGSTS.E [R2+0x5480], desc[UR32][R18.64], !P1 ;  /* 0x0548000012027fae */ /* 0x0005e4000c921860 */
[----:B------:R-:W3:Y:S02]  /*e170*/  LDC R249, c[0x0][0x230] ;  /* 0x00008c00fff97b82 */ /* 0x000ee40000000800 */
        /* <DEDUP_REMOVED lines=14> */
[----:B-----5:R-:W-:-:S03]  /*e260*/  IMAD.WIDE R36, R0, 0x4, R216 ;  /* 0x0000000400247825 */ /* 0x020fc600078e02d8 */
[----:B------:R5:W-:Y:S01]  /*e270*/  STL.64 [R1+0x918], R28 ;  /* 0x0009181c01007387 */ /* 0x000be20000100a00 */
[----:B--2---:R-:W-:-:S03]  /*e280*/  IMAD.WIDE R32, R0, 0x4, R218 ;  /* 0x0000000400207825 */ /* 0x004fc600078e02da */
[----:B------:R2:W-:Y:S01]  /*e290*/  STL.64 [R1+0x910], R26 ;  /* 0x0009101a01007387 */ /* 0x0005e20000100a00 */
[----:B-1----:R-:W-:-:S03]  /*e2a0*/  IMAD.WIDE R30, R0, 0x4, R220 ;  /* 0x00000004001e7825 */ /* 0x002fc600078e02dc */
[----:B------:R1:W-:Y:S01]  /*e2b0*/  STL.64 [R1+0x908], R24 ;  /* 0x0009081801007387 */ /* 0x0003e20000100a00 */
[----:B-----5:R-:W-:-:S03]  /*e2c0*/  IMAD.WIDE R28, R0, 0x4, R222 ;  /* 0x00000004001c7825 */ /* 0x020fc600078e02de */
        /* <DEDUP_REMOVED lines=15> */
[----:B------:R-:W-:Y:S02]  /*e3c0*/  IMAD R3, R246, 0x12, RZ ;  /* 0x00000012f6037824 */ /* 0x000fe400078e02ff */
[C---:B-----5:R-:W-:Y:S01]  /*e3d0*/  IMAD.WIDE R16, R0.reuse, 0x4, R234 ;  /* 0x0000000400107825 */ /* 0x060fe200078e02ea */
[----:B------:R5:W-:Y:S04]  /*e3e0*/  LDGSTS.E [R2+0x7280], desc[UR32][R26.64], !P6 ;  /* 0x072800001a027fae */ /* 0x000be8000f121860 */
[----:B------:R2:W-:Y:S01]  /*e3f0*/  STL.64 [R1+0x8d8], R12 ;  /* 0x0008d80c01007387 */ /* 0x0005e20000100a00 */
[----:B-1----:R-:W-:-:S03]  /*e400*/  IMAD.WIDE R14, R0, 0x4, R236 ;  /* 0x00000004000e7825 */ /* 0x002fc600078e02ec */
[----:B------:R1:W-:Y:S01]  /*e410*/  LDGSTS.E [R2+0x7300], desc[UR32][R24.64], !P6 ;  /* 0x0730000018027fae */ /* 0x0003e2000f121860 */
[----:B------:R-:W-:Y:S02]  /*e420*/  ISETP.GE.U32.AND P3, PT, R247, 0x7fffffc2, PT ;  /* 0x7fffffc2f700780c */ /* 0x000fe40003f66070 */
[----:B------:R-:W1:Y:S01]  /*e430*/  LDC R247, c[0x0][0x230] ;  /* 0x00008c00fff77b82 */ /* 0x000e620000000800 */
        /* <DEDUP_REMOVED lines=58> */
[----:B-----5:R-:W-:-:S03]  /*e7e0*/  IMAD.WIDE R8, R3, 0x4, R242 ;  /* 0x0000000403087825 */ /* 0x020fc600078e02f2 */
[----:B------:R5:W-:Y:S04]  /*e7f0*/  LDGSTS.E [R2+0x9480], desc[UR32][R18.64], !P0 ;  /* 0x0948000012027fae */ /* 0x000be8000c121860 */
[----:B------:R5:W-:Y:S01]  /*e800*/  LDGSTS.E [R2+0x9500], desc[UR32][R16.64], !P0 ;  /* 0x0950000010027fae */ /* 0x000be2000c121860 */
[----:B--2---:R-:W-:-:S03]  /*e810*/  IMAD.WIDE R6, R3, 0x4, R244 ;  /* 0x0000000403067825 */ /* 0x004fc600078e02f4 */
[----:B------:R2:W-:Y:S04]  /*e820*/  LDGSTS.E [R2+0x9580], desc[UR32][R14.64], !P0 ;  /* 0x095800000e027fae */ /* 0x0005e8000c121860 */
[----:B------:R2:W-:Y:S04]  /*e830*/  LDGSTS.E [R2+0x9600], desc[UR32][R12.64], !P0 ;  /* 0x096000000c027fae */ /* 0x0005e8000c121860 */
[----:B------:R3:W-:Y:S04]  /*e840*/  LDGSTS.E [R2+0x9680], desc[UR32][R10.64], !P0 ;  /* 0x096800000a027fae */ /* 0x0007e8000c121860 */
[----:B------:R3:W-:Y:S04]  /*e850*/  LDGSTS.E [R2+0x9700], desc[UR32][R8.64], !P0 ;  /* 0x0970000008027fae */ /* 0x0007e8000c121860 */
[----:B------:R3:W-:Y:S01]  /*e860*/  LDGSTS.E [R2+0x9780], desc[UR32][R6.64], !P0 ;  /* 0x0978000006027fae */ /* 0x0007e2000c121860 */
[----:B------:R-:W-:Y:S01]  /*e870*/  ISETP.GE.U32.AND P0, PT, R0, 0x7fffffd5, PT ;  /* 0x7fffffd50000780c */ /* 0x000fe20003f06070 */
[----:B------:R-:W-:-:S02]  /*e880*/  IMAD R0, R246, 0x16, RZ ;  /* 0x00000016f6007824 */ /* 0x000fc400078e02ff */
[----:B------:R1:W-:Y:S01]  /*e890*/  STL.64 [R1+0x638], R38 ;  /* 0x0006382601007387 */ /* 0x0003e20000100a00 */
[----:B------:R-:W-:Y:S02]  /*e8a0*/  ISETP.GE.U32.AND P6, PT, R247, 0x7fffffd9, PT ;  /* 0x7fffffd9f700780c */ /* 0x000fe40003fc6070 */
[----:B------:R-:W3:Y:S01]  /*e8b0*/  LDC R247, c[0x0][0x230] ;  /* 0x00008c00fff77b82 */ /* 0x000ee20000000800 */
[----:B------:R4:W-:Y:S04]  /*e8c0*/  STL.64 [R1+0x630], R36 ;  /* 0x0006302401007387 */ /* 0x0009e80000100a00 */
[----:B------:R5:W-:Y:S01]  /*e8d0*/  STL.64 [R1+0x628], R32 ;  /* 0x0006282001007387 */ /* 0x000be20000100a00 */
[----:B-1----:R-:W-:-:S03]  /*e8e0*/  IMAD.WIDE R38, R0, 0x4, R214 ;  /* 0x0000000400267825 */ /* 0x002fc600078e02d6 */
[----:B------:R1:W-:Y:S01]  /*e8f0*/  STL.64 [R1+0x620], R30 ;  /* 0x0006201e01007387 */ /* 0x0003e20000100a00 */
[----:B----4-:R-:W-:-:S03]  /*e900*/  IMAD.WIDE R36, R0, 0x4, R216 ;  /* 0x0000000400247825 */ /* 0x010fc600078e02d8 */
[----:B------:R4:W-:Y:S01]  /*e910*/  STL.64 [R1+0x618], R28 ;  /* 0x0006181c01007387 */ /* 0x0009e20000100a00 */
[----:B-----5:R-:W-:-:S03]  /*e920*/  IMAD.WIDE R32, R0, 0x4, R218 ;  /* 0x0000000400207825 */ /* 0x020fc600078e02da */
[----:B------:R5:W-:Y:S01]  /*e930*/  STL.64 [R1+0x610], R26 ;  /* 0x0006101a01007387 */ /* 0x000be20000100a00 */
[----:B-1----:R-:W-:-:S03]  /*e940*/  IMAD.WIDE R30, R0, 0x4, R220 ;  /* 0x00000004001e7825 */ /* 0x002fc600078e02dc */
[----:B------:R1:W-:Y:S01]  /*e950*/  STL.64 [R1+0x608], R24 ;  /* 0x0006081801007387 */ /* 0x0003e20000100a00 */
[----:B----4-:R-:W-:-:S03]  /*e960*/  IMAD.WIDE R28, R0, 0x4, R222 ;  /* 0x00000004001c7825 */ /* 0x010fc600078e02de */
[----:B------:R4:W-:Y:S01]  /*e970*/  LDGSTS.E [R2+0xb000], desc[UR32][R38.64], !P5 ;  /* 0x0b00000026027fae */ /* 0x0009e2000e921860 */
[----:B-----5:R-:W-:-:S03]  /*e980*/  IMAD.WIDE R26, R0, 0x4, R224 ;  /* 0x00000004001a7825 */ /* 0x020fc600078e02e0 */
        /* <DEDUP_REMOVED lines=33> */
[----:B-1----:R-:W-:-:S03]  /*eba0*/  IMAD.WIDE R38, R3, 0x4, R214 ;  /* 0x0000000403267825 */ /* 0x002fc600078e02d6 */
        /* <DEDUP_REMOVED lines=38> */
[----:B------:R-:W-:Y:S01]  /*ee10*/  VIADD R0, R248, 0xffffffec ;  /* 0xffffffecf8007836 */ /* 0x000fe20000000000 */
[----:B------:R-:W-:Y:S01]  /*ee20*/  ISETP.GE.U32.AND P5, PT, R247, 0x7fffffd1, PT ;  /* 0x7fffffd1f700780c */ /* 0x000fe20003fa6070 */
[----:B------:R-:W2:Y:S01]  /*ee30*/  LDC R248, c[0x0][0x230] ;  /* 0x00008c00fff87b82 */ /* 0x000ea20000000800 */
[C---:B----4-:R-:W-:Y:S01]  /*ee40*/  IMAD.WIDE R10, R3.reuse, 0x4, R240 ;  /* 0x00000004030a7825 */ /* 0x050fe200078e02f0 */
[----:B------:R4:W-:Y:S04]  /*ee50*/  LDGSTS.E [R2+0xd400], desc[UR32][R20.64], !P4 ;  /* 0x0d40000014027fae */ /* 0x0009e8000e121860 */
[----:B------:R5:W-:Y:S02]  /*ee60*/  STL.64 [R1+0x440], R6 ;  /* 0x0004400601007387 */ /* 0x000be40000100a00 */
[----:B------:R-:W4:Y:S01]  /*ee70*/  LDC R247, c[0x0][0x230] ;  /* 0x00008c00fff77b82 */ /* 0x000f220000000800 */
[C---:B---3--:R-:W-:Y:S01]  /*ee80*/  IMAD.WIDE R8, R3.reuse, 0x4, R242 ;  /* 0x0000000403087825 */ /* 0x048fe200078e02f2 */
[----:B------:R3:W-:Y:S04]  /*ee90*/  LDGSTS.E [R2+0xd480], desc[UR32][R18.64], !P4 ;  /* 0x0d48000012027fae */ /* 0x0007e8000e121860 */
[----:B------:R3:W-:Y:S01]  /*eea0*/  LDGSTS.E [R2+0xd500], desc[UR32][R16.64], !P4 ;  /* 0x0d50000010027fae */ /* 0x0007e2000e121860 */
[----:B-----5:R-:W-:-:S03]  /*eeb0*/  IMAD.WIDE R6, R3, 0x4, R244 ;  /* 0x0000000403067825 */ /* 0x020fc600078e02f4 */
        /* <DEDUP_REMOVED lines=12> */
[----:B---3--:R-:W-:-:S03]  /*ef80*/  IMAD.WIDE R36, R0, 0x4, R216 ;  /* 0x0000000400247825 */ /* 0x008fc600078e02d8 */
[----:B------:R3:W-:Y:S01]  /*ef90*/  STL.64 [R1+0x318], R28 ;  /* 0x0003181c01007387 */ /* 0x0007e20000100a00 */
[----:B--2---:R-:W-:-:S03]  /*efa0*/  IMAD.WIDE R32, R0, 0x4, R218 ;  /* 0x0000000400207825 */ /* 0x004fc600078e02da */
[----:B------:R2:W-:Y:S01]  /*efb0*/  STL.64 [R1+0x310], R26 ;  /* 0x0003101a01007387 */ /* 0x0005e20000100a00 */
[----:B-1----:R-:W-:-:S03]  /*efc0*/  IMAD.WIDE R30, R0, 0x4, R220 ;  /* 0x00000004001e7825 */ /* 0x002fc600078e02dc */
[----:B------:R1:W-:Y:S01]  /*efd0*/  STL.64 [R1+0x308], R24 ;  /* 0x0003081801007387 */ /* 0x0003e20000100a00 */
[----:B---3--:R-:W-:-:S03]  /*efe0*/  IMAD.WIDE R28, R0, 0x4, R222 ;  /* 0x00000004001c7825 */ /* 0x008fc600078e02de */
        /* <DEDUP_REMOVED lines=28> */
[C---:B-----5:R-:W-:Y:S01]  /*f1b0*/  IMAD.WIDE R8, R0.reuse, 0x4, R242 ;  /* 0x0000000400087825 */ /* 0x060fe200078e02f2 */
[----:B------:R5:W-:Y:S04]  /*f1c0*/  LDGSTS.E [R2+0xf480], desc[UR32][R18.64], !P3 ;  /* 0x0f48000012027fae */ /* 0x000be8000d921860 */
[----:B------:R5:W-:Y:S01]  /*f1d0*/  LDGSTS.E [R2+0xf500], desc[UR32][R16.64], !P3 ;  /* 0x0f50000010027fae */ /* 0x000be2000d921860 */
[----:B---3--:R-:W-:-:S03]  /*f1e0*/  IMAD.WIDE R6, R0, 0x4, R244 ;  /* 0x0000000400067825 */ /* 0x008fc600078e02f4 */
[----:B------:R3:W-:Y:S04]  /*f1f0*/  LDGSTS.E [R2+0xf580], desc[UR32][R14.64], !P3 ;  /* 0x0f5800000e027fae */ /* 0x0007e8000d921860 */
[----:B------:R3:W-:Y:S01]  /*f200*/  LDGSTS.E [R2+0xf600], desc[UR32][R12.64], !P3 ;  /* 0x0f6000000c027fae */ /* 0x0007e2000d921860 */
[----:B------:R-:W-:-:S03]  /*f210*/  LOP3.LUT R0, R250, 0x60, RZ, 0x3c, !PT ;  /* 0x00000060fa007812 */ /* 0x000fc600078e3cff */
[----:B------:R1:W-:Y:S01]  /*f220*/  STL.64 [R1+0x1b8], R38 ;  /* 0x0001b82601007387 */ /* 0x0003e20000100a00 */
[C---:B------:R-:W-:Y:S01]  /*f230*/  IMAD R247, R246.reuse, 0x7, RZ ;  /* 0x00000007f6f77824 */ /* 0x040fe200078e02ff */
[----:B------:R-:W3:Y:S02]  /*f240*/  LDC R250, c[0x0][0x230] ;  /* 0x00008c00fffa7b82 */ /* 0x000ee40000000800 */
[----:B------:R3:W-:Y:S04]  /*f250*/  LDGSTS.E [R2+0xf680], desc[UR32][R10.64], !P3 ;  /* 0x0f6800000a027fae */ /* 0x0007e8000d921860 */
[----:B------:R3:W-:Y:S04]  /*f260*/  LDGSTS.E [R2+0xf700], desc[UR32][R8.64], !P3 ;  /* 0x0f70000008027fae */ /* 0x0007e8000d921860 */
[----:B------:R3:W-:Y:S01]  /*f270*/  LDGSTS.E [R2+0xf780], desc[UR32][R6.64], !P3 ;  /* 0x0f78000006027fae */ /* 0x0007e2000d921860 */
[----:B------:R-:W-:Y:S01]  /*f280*/  ISETP.GE.U32.AND P3, PT, R3, 0x7fffffc9, PT ;  /* 0x7fffffc90300780c */ /* 0x000fe20003f66070 */
[----:B------:R-:W-:-:S02]  /*f290*/  IMAD R3, R246, 0x3, RZ ;  /* 0x00000003f6037824 */ /* 0x000fc400078e02ff */
[----:B------:R2:W-:Y:S01]  /*f2a0*/  STL.64 [R1+0x1b0], R36 ;  /* 0x0001b02401007387 */ /* 0x0005e20000100a00 */
[----:B------:R-:W-:Y:S02]  /*f2b0*/  VIADD R0, R0, UR4 ;  /* 0x0000000400007c36 */ /* 0x000fe40008000000 */
[C---:B-1----:R-:W-:Y:S01]  /*f2c0*/  IMAD.WIDE R38, R3.reuse, 0x4, R214 ;  /* 0x0000000403267825 */ /* 0x042fe200078e02d6 */
[----:B------:R1:W-:Y:S04]  /*f2d0*/  STL.64 [R1+0x1a8], R32 ;  /* 0x0001a82001007387 */ /* 0x0003e80000100a00 */
[----:B------:R4:W-:Y:S04]  /*f2e0*/  STL.64 [R1+0x1a0], R30 ;  /* 0x0001a01e01007387 */ /* 0x0009e80000100a00 */
[----:B------:R5:W-:Y:S01]  /*f2f0*/  STL.64 [R1+0x198], R28 ;  /* 0x0001981c01007387 */ /* 0x000be20000100a00 */
[----:B--2---:R-:W-:-:S03]  /*f300*/  IMAD.WIDE R36, R3, 0x4, R216 ;  /* 0x0000000403247825 */ /* 0x004fc600078e02d8 */
[----:B------:R2:W-:Y:S01]  /*f310*/  STL.64 [R1+0x190], R26 ;  /* 0x0001901a01007387 */ /* 0x0005e20000100a00 */
[----:B-1----:R-:W-:-:S03]  /*f320*/  IMAD.WIDE R32, R3, 0x4, R218 ;  /* 0x0000000403207825 */ /* 0x002fc600078e02da */
[----:B------:R1:W-:Y:S01]  /*f330*/  STL.64 [R1+0x188], R24 ;  /* 0x0001881801007387 */ /* 0x0003e20000100a00 */
[----:B----4-:R-:W-:-:S03]  /*f340*/  IMAD.WIDE R30, R3, 0x4, R220 ;  /* 0x00000004031e7825 */ /* 0x010fc600078e02dc */
[----:B------:R4:W-:Y:S01]  /*f350*/  STL.64 [R1+0x180], R22 ;  /* 0x0001801601007387 */ /* 0x0009e20000100a00 */
[----:B-----5:R-:W-:-:S03]  /*f360*/  IMAD.WIDE R28, R3, 0x4, R222 ;  /* 0x00000004031c7825 */ /* 0x020fc600078e02de */
[----:B------:R5:W-:Y:S01]  /*f370*/  STL.64 [R1+0x178], R20 ;  /* 0x0001781401007387 */ /* 0x000be20000100a00 */
[----:B--2---:R-:W-:-:S03]  /*f380*/  IMAD.WIDE R26, R3, 0x4, R224 ;  /* 0x00000004031a7825 */ /* 0x004fc600078e02e0 */
[----:B------:R2:W-:Y:S01]  /*f390*/  LDGSTS.E [R0+0x1800], desc[UR32][R38.64], !P1 ;  /* 0x0180000026007fae */ /* 0x0005e2000c921860 */
[----:B-1----:R-:W-:-:S03]  /*f3a0*/  IMAD.WIDE R24, R3, 0x4, R226 ;  /* 0x0000000403187825 */ /* 0x002fc600078e02e2 */
[----:B------:R1:W-:Y:S01]  /*f3b0*/  STL.64 [R1+0x170], R18 ;  /* 0x0001701201007387 */ /* 0x0003e20000100a00 */
[----:B----4-:R-:W-:-:S03]  /*f3c0*/  IMAD.WIDE R22, R3, 0x4, R228 ;  /* 0x0000000403167825 */ /* 0x010fc600078e02e4 */
        /* <DEDUP_REMOVED lines=10> */
[----:B---3--:R-:W-:-:S03]  /*f470*/  IMAD.WIDE R14, R3, 0x4, R236 ;  /* 0x00000004030e7825 */ /* 0x008fc600078e02ec */
        /* <DEDUP_REMOVED lines=45> */
[----:B------:R5:W-:Y:S01]  /*f750*/  STL.64 [R1+0xb60], R12 ;  /* 0x000b600c01007387 */ /* 0x000be20000100a00 */
[----:B------:R-:W-:-:S03]  /*f760*/  VIADD R248, R248, 0xffffffe0 ;  /* 0xffffffe0f8f87836 */ /* 0x000fc60000000000 */
[----:B------:R3:W-:Y:S01]  /*f770*/  LDGSTS.E [R0+0x3a00], desc[UR32][R28.64], !P6 ;  /* 0x03a000001c007fae */ /* 0x0007e2000f121860 */
[----:B----4-:R-:W-:-:S03]  /*f780*/  IMAD.WIDE R14, R247, 0x4, R236 ;  /* 0x00000004f70e7825 */ /* 0x010fc600078e02ec */
[----:B------:R4:W-:Y:S04]  /*f790*/  STL.64 [R1+0xb58], R10 ;  /* 0x000b580a01007387 */ /* 0x0009e80000100a00 */
[----:B------:R3:W-:Y:S01]  /*f7a0*/  LDGSTS.E [R0+0x3a80], desc[UR32][R26.64], !P6 ;  /* 0x03a800001a007fae */ /* 0x0007e2000f121860 */
[----:B-----5:R-:W-:-:S03]  /*f7b0*/  IMAD.WIDE R12, R247, 0x4, R238 ;  /* 0x00000004f70c7825 */ /* 0x020fc600078e02ee */
[----:B------:R5:W-:Y:S04]  /*f7c0*/  STL.64 [R1+0xb50], R8 ;  /* 0x000b500801007387 */ /* 0x000be80000100a00 */
[----:B------:R3:W-:Y:S01]  /*f7d0*/  LDGSTS.E [R0+0x3b00], desc[UR32][R24.64], !P6 ;  /* 0x03b0000018007fae */ /* 0x0007e2000f121860 */
[----:B----4-:R-:W-:-:S03]  /*f7e0*/  IMAD.WIDE R10, R247, 0x4, R240 ;  /* 0x00000004f70a7825 */ /* 0x010fc600078e02f0 */
[----:B------:R4:W-:Y:S04]  /*f7f0*/  STL.64 [R1+0xb48], R6 ;  /* 0x000b480601007387 */ /* 0x0009e80000100a00 */
[----:B------:R3:W-:Y:S01]  /*f800*/  LDGSTS.E [R0+0x3b80], desc[UR32][R22.64], !P6 ;  /* 0x03b8000016007fae */ /* 0x0007e2000f121860 */
[----:B-----5:R-:W-:-:S03]  /*f810*/  IMAD.WIDE R8, R247, 0x4, R242 ;  /* 0x00000004f7087825 */ /* 0x020fc600078e02f2 */
[----:B------:R5:W-:Y:S01]  /*f820*/  LDGSTS.E [R0+0x3c00], desc[UR32][R20.64], !P6 ;  /* 0x03c0000014007fae */ /* 0x000be2000f121860 */
[----:B----4-:R-:W-:-:S03]  /*f830*/  IMAD.WIDE R6, R247, 0x4, R244 ;  /* 0x00000004f7067825 */ /* 0x010fc600078e02f4 */
[----:B------:R4:W-:Y:S01]  /*f840*/  LDGSTS.E [R0+0x3c80], desc[UR32][R18.64], !P6 ;  /* 0x03c8000012007fae */ /* 0x0009e2000f121860 */
[----:B------:R-:W-:-:S03]  /*f850*/  IMAD R247, R246, 0xb, RZ ;  /* 0x0000000bf6f77824 */ /* 0x000fc600078e02ff */
[----:B------:R4:W-:Y:S01]  /*f860*/  LDGSTS.E [R0+0x3d00], desc[UR32][R16.64], !P6 ;  /* 0x03d0000010007fae */ /* 0x0009e2000f121860 */
[----:B------:R-:W-:-:S03]  /*f870*/  ISETP.GE.AND P1, PT, R252, R248, PT ;  /* 0x000000f8fc00720c */ /* 0x000fc60003f26270 */
[----:B------:R4:W-:Y:S04]  /*f880*/  LDGSTS.E [R0+0x3d80], desc[UR32][R14.64], !P6 ;  /* 0x03d800000e007fae */ /* 0x0009e8000f121860 */
[----:B------:R2:W-:Y:S04]  /*f890*/  STL.64 [R1+0xfc0], R38 ;  /* 0x000fc02601007387 */ /* 0x0005e80000100a00 */
[----:B------:R4:W-:Y:S01]  /*f8a0*/  LDGSTS.E [R0+0x3e00], desc[UR32][R12.64], !P6 ;  /* 0x03e000000c007fae */ /* 0x0009e2000f121860 */
[----:B------:R-:W-:-:S03]  /*f8b0*/  SEL R3, RZ, 0x4, P1 ;  /* 0x00000004ff037807 */ /* 0x000fc60000800000 */
        /* <DEDUP_REMOVED lines=8> */
[C---:B--2---:R-:W-:Y:S01]  /*f940*/  IMAD.WIDE R32, R247.reuse, 0x4, R218 ;  /* 0x00000004f7207825 */ /* 0x044fe200078e02da */
[----:B------:R-:W-:Y:S02]  /*f950*/  PLOP3.LUT P6, PT, PT, PT, UP0, 0x80, 0x0 ;  /* 0x000000000000781c */ /* 0x000fe40003fcf008 */
[----:B------:R2:W-:Y:S01]  /*f960*/  STL.64 [R1+0xfa0], R28 ;  /* 0x000fa01c01007387 */ /* 0x0005e20000100a00 */
[----:B---3--:R-:W-:-:S03]  /*f970*/  IMAD.WIDE R30, R247, 0x4, R220 ;  /* 0x00000004f71e7825 */ /* 0x008fc600078e02dc */
[----:B------:R3:W-:Y:S01]  /*f980*/  STL.64 [R1+0xf98], R26 ;  /* 0x000f981a01007387 */ /* 0x0007e20000100a00 */
[----:B------:R-:W-:-:S03]  /*f990*/  SEL R3, R3, RZ, P6 ;  /* 0x000000ff03037207 */ /* 0x000fc60003000000 */
[----:B------:R5:W-:Y:S01]  /*f9a0*/  STL.64 [R1+0xf90], R24 ;  /* 0x000f901801007387 */ /* 0x000be20000100a00 */
[----:B--2---:R-:W-:-:S03]  /*f9b0*/  IMAD.WIDE R28, R247, 0x4, R222 ;  /* 0x00000004f71c7825 */ /* 0x004fc600078e02de */
[----:B------:R2:W-:Y:S01]  /*f9c0*/  LDGSTS.E [R0+0x5800], desc[UR32][R38.64], !P0 ;  /* 0x0580000026007fae */ /* 0x0005e2000c121860 */
[----:B---3--:R-:W-:-:S03]  /*f9d0*/  IMAD.WIDE R26, R247, 0x4, R224 ;  /* 0x00000004f71a7825 */ /* 0x008fc600078e02e0 */
[----:B------:R3:W-:Y:S01]  /*f9e0*/  STL.64 [R1+0xf88], R22 ;  /* 0x000f881601007387 */ /* 0x0007e20000100a00 */
[----:B-----5:R-:W-:-:S03]  /*f9f0*/  IMAD.WIDE R24, R247, 0x4, R226 ;  /* 0x00000004f7187825 */ /* 0x020fc600078e02e2 */
[----:B------:R5:W-:Y:S04]  /*fa00*/  LDGSTS.E [R0+0x5880], desc[UR32][R36.64], !P0 ;  /* 0x0588000024007fae */ /* 0x000be8000c121860 */
[----:B------:R4:W-:Y:S01]  /*fa10*/  STL.64 [R1+0xf80], R20 ;  /* 0x000f801401007387 */ /* 0x0009e20000100a00 */
[----:B---3--:R-:W-:-:S03]  /*fa20*/  IMAD.WIDE R22, R247, 0x4, R228 ;  /* 0x00000004f7167825 */ /* 0x008fc600078e02e4 */
[----:B------:R3:W-:Y:S01]  /*fa30*/  LDGSTS.E [R0+0x5900], desc[UR32][R32.64], !P0 ;  /* 0x0590000020007fae */ /* 0x0007e2000c121860 */
[----:B------:R-:W-:-:S03]  /*fa40*/  ISETP.NE.U32.AND P6, PT, R3, RZ, PT ;  /* 0x000000ff0300720c */ /* 0x000fc60003fc5070 */
[----:B------:R1:W-:Y:S01]  /*fa50*/  STL.64 [R1+0xf78], R18 ;  /* 0x000f781201007387 */ /* 0x0003e20000100a00 */
[----:B----4-:R-:W-:-:S03]  /*fa60*/  IMAD.WIDE R20, R247, 0x4, R230 ;  /* 0x00000004f7147825 */ /* 0x010fc600078e02e6 */
[----:B------:R4:W-:Y:S04]  /*fa70*/  LDGSTS.E [R0+0x5980], desc[UR32][R30.64], !P0 ;  /* 0x059800001e007fae */ /* 0x0009e8000c121860 */
[----:B------:R2:W-:Y:S01]  /*fa80*/  STL.64 [R1+0xf70], R16 ;  /* 0x000f701001007387 */ /* 0x0005e20000100a00 */
[----:B------:R-:W-:Y:S02]  /*fa90*/  IMAD R3, R246, 0xf, RZ ;  /* 0x0000000ff6037824 */ /* 0x000fe400078e02ff */
[C---:B-1----:R-:W-:Y:S01]  /*faa0*/  IMAD.WIDE R18, R247.reuse, 0x4, R232 ;  /* 0x00000004f7127825 */ /* 0x042fe200078e02e8 */
        /* <DEDUP_REMOVED lines=47> */
[----:B------:R-:W-:Y:S02]  /*fda0*/  IMAD R247, R246, 0x13, RZ ;  /* 0x00000013f6f77824 */ /* 0x000fe400078e02ff */
[C---:B-----5:R-:W-:Y:S01]  /*fdb0*/  IMAD.WIDE R18, R3.reuse, 0x4, R232 ;  /* 0x0000000403127825 */ /* 0x060fe200078e02e8 */
        /* <DEDUP_REMOVED lines=23> */
[----:B------:R-:W-:-:S03]  /*ff30*/  VIADD R249, R249, 0xffffffe4 ;  /* 0xffffffe4f9f97836 */ /* 0x000fc60000000000 */
        /* <DEDUP_REMOVED lines=12> */
[----:B------:R-:W-:Y:S02]  /*10000*/  ISETP.GE.U32.AND P1, PT, R249, 0x7fffffc5, PT ;  /* 0x7fffffc5f900780c */ /* 0x000fe40003f26070 */
[----:B------:R-:W4:Y:S01]  /*10010*/  LDC R249, c[0x0][0x230] ;  /* 0x00008c00fff97b82 */ /* 0x000f220000000800 */
        /* <DEDUP_REMOVED lines=42> */
[----:B----4-:R-:W-:-:S03]  /*102c0*/  IMAD.WIDE R38, R3, 0x4, R214 ;  /* 0x0000000403267825 */ /* 0x010fc600078e02d6 */
[----:B------:R4:W-:Y:S01]  /*102d0*/  STL.64 [R1+0xe28], R30 ;  /* 0x000e281e01007387 */ /* 0x0009e20000100a00 */
[----:B-----5:R-:W-:-:S03]  /*102e0*/  IMAD.WIDE R36, R3, 0x4, R216 ;  /* 0x0000000403247825 */ /* 0x020fc600078e02d8 */
[----:B------:R5:W-:Y:S01]  /*102f0*/  STL.64 [R1+0xe20], R28 ;  /* 0x000e201c01007387 */ /* 0x000be20000100a00 */
[----:B---3--:R-:W-:-:S03]  /*10300*/  IMAD.WIDE R32, R3, 0x4, R218 ;  /* 0x0000000403207825 */ /* 0x008fc600078e02da */
[----:B------:R3:W-:Y:S01]  /*10310*/  STL.64 [R1+0xe18], R26 ;  /* 0x000e181a01007387 */ /* 0x0007e20000100a00 */
[----:B------:R-:W-:Y:S01]  /*10320*/  ISETP.GE.U32.AND P0, PT, R248, 0x7fffffc1, PT ;  /* 0x7fffffc1f800780c */ /* 0x000fe20003f06070 */
[C---:B----4-:R-:W-:Y:S02]  /*10330*/  IMAD.WIDE R30, R3.reuse, 0x4, R220 ;  /* 0x00000004031e7825 */ /* 0x050fe400078e02dc */
[----:B------:R4:W-:Y:S02]  /*10340*/  STL.64 [R1+0xe10], R24 ;  /* 0x000e101801007387 */ /* 0x0009e40000100a00 */
[C---:B-----5:R-:W-:Y:S02]  /*10350*/  IMAD.WIDE R28, R3.reuse, 0x4, R222 ;  /* 0x00000004031c7825 */ /* 0x060fe400078e02de */
[----:B------:R5:W-:Y:S02]  /*10360*/  LDGSTS.E [R0+0xb800], desc[UR32][R38.64], !P3 ;  /* 0x0b80000026007fae */ /* 0x000be4000d921860 */
[----:B---3--:R-:W-:-:S02]  /*10370*/  IMAD.WIDE R26, R3, 0x4, R224 ;  /* 0x00000004031a7825 */ /* 0x008fc400078e02e0 */
[----:B------:R3:W-:Y:S02]  /*10380*/  STL.64 [R1+0xe08], R22 ;  /* 0x000e081601007387 */ /* 0x0007e40000100a00 */
[----:B------:R-:W-:Y:S02]  /*10390*/  VIADD R248, R249, 0xffffffdf ;  /* 0xffffffdff9f87836 */ /* 0x000fe40000000000 */
[----:B------:R5:W-:Y:S01]  /*103a0*/  LDGSTS.E [R0+0xb880], desc[UR32][R36.64], !P3 ;  /* 0x0b88000024007fae */ /* 0x000be2000d921860 */
[C---:B----4-:R-:W-:Y:S01]  /*103b0*/  IMAD.WIDE R24, R3.reuse, 0x4, R226 ;  /* 0x0000000403187825 */ /* 0x050fe200078e02e2 */
[----:B------:R-:W4:Y:S02]  /*103c0*/  LDC R249, c[0x0][0x230] ;  /* 0x00008c00fff97b82 */ /* 0x000f240000000800 */
[----:B------:R1:W-:Y:S01]  /*103d0*/  STL.64 [R1+0xe00], R20 ;  /* 0x000e001401007387 */ /* 0x0003e20000100a00 */
[----:B---3--:R-:W-:-:S03]  /*103e0*/  IMAD.WIDE R22, R3, 0x4, R228 ;  /* 0x0000000403167825 */ /* 0x008fc600078e02e4 */
[----:B------:R3:W-:Y:S04]  /*103f0*/  LDGSTS.E [R0+0xb900], desc[UR32][R32.64], !P3 ;  /* 0x0b90000020007fae */ /* 0x0007e8000d921860 */
[----:B------:R2:W-:Y:S01]  /*10400*/  STL.64 [R1+0xdf8], R18 ;  /* 0x000df81201007387 */ /* 0x0005e20000100a00 */
[----:B-1----:R-:W-:-:S03]  /*10410*/  IMAD.WIDE R20, R3, 0x4, R230 ;  /* 0x0000000403147825 */ /* 0x002fc600078e02e6 */
[----:B------:R1:W-:Y:S04]  /*10420*/  LDGSTS.E [R0+0xb980], desc[UR32][R30.64], !P3 ;  /* 0x0b9800001e007fae */ /* 0x0003e8000d921860 */
[----:B------:R5:W-:Y:S01]  /*10430*/  STL.64 [R1+0xdf0], R16 ;  /* 0x000df01001007387 */ /* 0x000be20000100a00 */
[----:B------:R-:W-:Y:S02]  /*10440*/  IMAD R247, R246, 0x1b, RZ ;  /* 0x0000001bf6f77824 */ /* 0x000fe400078e02ff */
[C---:B--2---:R-:W-:Y:S01]  /*10450*/  IMAD.WIDE R18, R3.reuse, 0x4, R232 ;  /* 0x0000000403127825 */ /* 0x044fe200078e02e8 */
        /* <DEDUP_REMOVED lines=36> */
[----:B------:R-:W-:Y:S04]  /*106a0*/  LDGSTS.E [R0+0xd800], desc[UR32][R38.64], !P1 ;  /* 0x0d80000026007fae */ /* 0x000fe8000c921860 */
[----:B------:R1:W-:Y:S01]  /*106b0*/  STL.64 [R1+0xd88], R22 ;  /* 0x000d881601007387 */ /* 0x0003e20000100a00 */
[----:B--2---:R-:W-:-:S03]  /*106c0*/  IMAD.WIDE R24, R247, 0x4, R226 ;  /* 0x00000004f7187825 */ /* 0x004fc600078e02e2 */
[----:B------:R-:W-:Y:S04]  /*106d0*/  LDGSTS.E [R0+0xd880], desc[UR32][R36.64], !P1 ;  /* 0x0d88000024007fae */ /* 0x000fe8000c921860 */
[----:B------:R2:W-:Y:S01]  /*106e0*/  STL.64 [R1+0xd80], R20 ;  /* 0x000d801401007387 */ /* 0x0005e20000100a00 */
[----:B-1----:R-:W-:-:S03]  /*106f0*/  IMAD.WIDE R22, R247, 0x4, R228 ;  /* 0x00000004f7167825 */ /* 0x002fc600078e02e4 */
[----:B------:R1:W-:Y:S04]  /*10700*/  LDGSTS.E [R0+0xd900], desc[UR32][R32.64], !P1 ;  /* 0x0d90000020007fae */ /* 0x0003e8000c921860 */
[----:B------:R4:W-:Y:S01]  /*10710*/  STL.64 [R1+0xd78], R18 ;  /* 0x000d781201007387 */ /* 0x0009e20000100a00 */
[----:B--2---:R-:W-:-:S03]  /*10720*/  IMAD.WIDE R20, R247, 0x4, R230 ;  /* 0x00000004f7147825 */ /* 0x004fc600078e02e6 */
[----:B------:R-:W-:Y:S04]  /*10730*/  LDGSTS.E [R0+0xd980], desc[UR32][R30.64], !P1 ;  /* 0x0d9800001e007fae */ /* 0x000fe8000c921860 */
[----:B------:R5:W-:Y:S01]  /*10740*/  STL.64 [R1+0xd70], R16 ;  /* 0x000d701001007387 */ /* 0x000be20000100a00 */
[----:B----4-:R-:W-:-:S03]  /*10750*/  IMAD.WIDE R18, R247, 0x4, R232 ;  /* 0x00000004f7127825 */ /* 0x010fc600078e02e8 */
[----:B------:R-:W-:Y:S04]  /*10760*/  LDGSTS.E [R0+0xda00], desc[UR32][R28.64], !P1 ;  /* 0x0da000001c007fae */ /* 0x000fe8000c921860 */
[----:B------:R3:W-:Y:S01]  /*10770*/  STL.64 [R1+0xd68], R14 ;  /* 0x000d680e01007387 */ /* 0x0007e20000100a00 */
[----:B-----5:R-:W-:-:S03]  /*10780*/  IMAD.WIDE R16, R247, 0x4, R234 ;  /* 0x00000004f7107825 */ /* 0x020fc600078e02ea */
[----:B------:R-:W-:Y:S04]  /*10790*/  LDGSTS.E [R0+0xda80], desc[UR32][R26.64], !P1 ;  /* 0x0da800001a007fae */ /* 0x000fe8000c921860 */
[----:B------:R2:W-:Y:S01]  /*107a0*/  STL.64 [R1+0xd60], R12 ;  /* 0x000d600c01007387 */ /* 0x0005e20000100a00 */
[----:B---3--:R-:W-:-:S03]  /*107b0*/  IMAD.WIDE R14, R247, 0x4, R236 ;  /* 0x00000004f70e7825 */ /* 0x008fc600078e02ec */
[----:B------:R-:W-:Y:S04]  /*107c0*/  LDGSTS.E [R0+0xdb00], desc[UR32][R24.64], !P1 ;  /* 0x0db0000018007fae */ /* 0x000fe8000c921860 */
[----:B------:R3:W-:Y:S01]  /*107d0*/  STL.64 [R1+0xd58], R10 ;  /* 0x000d580a01007387 */ /* 0x0007e20000100a00 */
[----:B--2---:R-:W-:-:S03]  /*107e0*/  IMAD.WIDE R12, R247, 0x4, R238 ;  /* 0x00000004f70c7825 */ /* 0x004fc600078e02ee */
[----:B------:R-:W-:Y:S04]  /*107f0*/  LDGSTS.E [R0+0xdb80], desc[UR32][R22.64], !P1 ;  /* 0x0db8000016007fae */ /* 0x000fe8000c921860 */
[----:B------:R2:W-:Y:S01]  /*10800*/  STL.64 [R1+0xd50], R8 ;  /* 0x000d500801007387 */ /* 0x0005e20000100a00 */
[----:B------:R-:W-:Y:S02]  /*10810*/  VIADD R3, R249, 0xffffffd3 ;  /* 0xffffffd3f9037836 */ /* 0x000fe40000000000 */
[C---:B---3--:R-:W-:Y:S01]  /*10820*/  IMAD.WIDE R10, R247.reuse, 0x4, R240 ;  /* 0x00000004f70a7825 */ /* 0x048fe200078e02f0 */
[----:B------:R3:W-:Y:S04]  /*10830*/  LDGSTS.E [R0+0xdc00], desc[UR32][R20.64], !P1 ;  /* 0x0dc0000014007fae */ /* 0x0007e8000c921860 */
[----:B------:R4:W-:Y:S01]  /*10840*/  STL.64 [R1+0xd48], R6 ;  /* 0x000d480601007387 */ /* 0x0009e20000100a00 */
[----:B--2---:R-:W-:-:S03]  /*10850*/  IMAD.WIDE R8, R247, 0x4, R242 ;  /* 0x00000004f7087825 */ /* 0x004fc600078e02f2 */
[----:B------:R-:W-:Y:S04]  /*10860*/  LDGSTS.E [R0+0xdc80], desc[UR32][R18.64], !P1 ;  /* 0x0dc8000012007fae */ /* 0x000fe8000c921860 */
[----:B------:R-:W-:Y:S01]  /*10870*/  STL.64 [R1+0xd40], R38 ;  /* 0x000d402601007387 */ /* 0x000fe20000100a00 */
[----:B----4-:R-:W-:-:S03]  /*10880*/  IMAD.WIDE R6, R247, 0x4, R244 ;  /* 0x00000004f7067825 */ /* 0x010fc600078e02f4 */
[----:B------:R2:W-:Y:S04]  /*10890*/  LDGSTS.E [R0+0xdd00], desc[UR32][R16.64], !P1 ;  /* 0x0dd0000010007fae */ /* 0x0005e8000c921860 */
[----:B------:R-:W-:Y:S04]  /*108a0*/  STL.64 [R1+0xd38], R36 ;  /* 0x000d382401007387 */ /* 0x000fe80000100a00 */
[----:B------:R4:W-:Y:S04]  /*108b0*/  LDGSTS.E [R0+0xdd80], desc[UR32][R14.64], !P1 ;  /* 0x0dd800000e007fae */ /* 0x0009e8000c921860 */
[----:B------:R1:W-:Y:S04]  /*108c0*/  STL.64 [R1+0xd30], R32 ;  /* 0x000d302001007387 */ /* 0x0003e80000100a00 */
[----:B------:R5:W-:Y:S04]  /*108d0*/  LDGSTS.E [R0+0xde00], desc[UR32][R12.64], !P1 ;  /* 0x0de000000c007fae */ /* 0x000be8000c921860 */
[----:B------:R-:W-:Y:S04]  /*108e0*/  STL.64 [R1+0xd28], R30 ;  /* 0x000d281e01007387 */ /* 0x000fe80000100a00 */
[----:B------:R5:W-:Y:S04]  /*108f0*/  LDGSTS.E [R0+0xde80], desc[UR32][R10.64], !P1 ;  /* 0x0de800000a007fae */ /* 0x000be8000c921860 */
[----:B------:R-:W-:Y:S04]  /*10900*/  STL.64 [R1+0xd20], R28 ;  /* 0x000d201c01007387 */ /* 0x000fe80000100a00 */
[----:B------:R5:W-:Y:S04]  /*10910*/  LDGSTS.E [R0+0xdf00], desc[UR32][R8.64], !P1 ;  /* 0x0df0000008007fae */ /* 0x000be8000c921860 */
[----:B------:R-:W-:Y:S04]  /*10920*/  STL.64 [R1+0xd18], R26 ;  /* 0x000d181a01007387 */ /* 0x000fe80000100a00 */
[----:B------:R5:W-:Y:S01]  /*10930*/  LDGSTS.E [R0+0xdf80], desc[UR32][R6.64], !P1 ;  /* 0x0df8000006007fae */ /* 0x000be2000c921860 */
[----:B------:R-:W-:Y:S01]  /*10940*/  ISETP.GE.U32.AND P1, PT, R3, 0x7fffffb4, PT ;  /* 0x7fffffb40300780c */ /* 0x000fe20003f26070 */
[----:B------:R-:W-:-:S02]  /*10950*/  IMAD R3, R246, 0x1f, RZ ;  /* 0x0000001ff6037824 */ /* 0x000fc400078e02ff */
[----:B------:R-:W-:Y:S01]  /*10960*/  STL.64 [R1+0xd10], R24 ;  /* 0x000d101801007387 */ /* 0x000fe20000100a00 */
[----:B------:R-:W5:Y:S03]  /*10970*/  LDC.64 R246, c[0x0][0x238] ;  /* 0x00008e00fff67b82 */ /* 0x000f660000000a00 */
[----:B------:R-:W-:Y:S01]  /*10980*/  STL.64 [R1+0xd08], R22 ;  /* 0x000d081601007387 */ /* 0x000fe20000100a00 */
[----:B-1----:R-:W-:-:S03]  /*10990*/  IMAD.WIDE R32, R3, 0x4, R214 ;  /* 0x0000000403207825 */ /* 0x002fc600078e02d6 */
[----:B------:R3:W-:Y:S01]  /*109a0*/  STL.64 [R1+0xd00], R20 ;  /* 0x000d001401007387 */ /* 0x0007e20000100a00 */
[----:B------:R-:W-:-:S03]  /*109b0*/  IMAD.WIDE R38, R3, 0x4, R216 ;  /* 0x0000000403267825 */ /* 0x000fc600078e02d8 */
[----:B------:R-:W-:Y:S01]  /*109c0*/  STL.64 [R1+0xcf8], R18 ;  /* 0x000cf81201007387 */ /* 0x000fe20000100a00 */
[----:B------:R-:W-:-:S03]  /*109d0*/  IMAD.WIDE R36, R3, 0x4, R218 ;  /* 0x0000000403247825 */ /* 0x000fc600078e02da */
[----:B------:R2:W-:Y:S04]  /*109e0*/  STL.64 [R1+0xcf0], R16 ;  /* 0x000cf01001007387 */ /* 0x0005e80000100a00 */
[----:B------:R4:W-:Y:S01]  /*109f0*/  STL.64 [R1+0xce8], R14 ;  /* 0x000ce80e01007387 */ /* 0x0009e20000100a00 */
[----:B---3--:R-:W-:-:S03]  /*10a00*/  IMAD.WIDE R20, R3, 0x4, R220 ;  /* 0x0000000403147825 */ /* 0x008fc600078e02dc */
[----:B------:R5:W-:Y:S01]  /*10a10*/  STL.64 [R1+0xce0], R12 ;  /* 0x000ce00c01007387 */ /* 0x000be20000100a00 */
[----:B------:R-:W-:-:S03]  /*10a20*/  IMAD.WIDE R30, R3, 0x4, R222 ;  /* 0x00000004031e7825 */ /* 0x000fc600078e02de */
[----:B------:R1:W-:Y:S01]  /*10a30*/  STL.64 [R1+0xcd8], R10 ;  /* 0x000cd80a01007387 */ /* 0x0003e20000100a00 */
[----:B------:R-:W-:-:S03]  /*10a40*/  IMAD.WIDE R28, R3, 0x4, R224 ;  /* 0x00000004031c7825 */ /* 0x000fc600078e02e0 */
[----:B------:R3:W-:Y:S01]  /*10a50*/  STL.64 [R1+0xcd0], R8 ;  /* 0x000cd00801007387 */ /* 0x0007e20000100a00 */
[----:B------:R-:W-:-:S03]  /*10a60*/  IMAD.WIDE R26, R3, 0x4, R226 ;  /* 0x00000004031a7825 */ /* 0x000fc600078e02e2 */
[----:B------:R3:W-:Y:S01]  /*10a70*/  STL.64 [R1+0xcc8], R6 ;  /* 0x000cc80601007387 */ /* 0x0007e20000100a00 */
[----:B------:R-:W-:-:S03]  /*10a80*/  IMAD.WIDE R24, R3, 0x4, R228 ;  /* 0x0000000403187825 */ /* 0x000fc600078e02e4 */
[----:B------:R3:W-:Y:S01]  /*10a90*/  STL.64 [R1+0x138], R32 ;  /* 0x0001382001007387 */ /* 0x0007e20000100a00 */
[----:B--2---:R-:W-:-:S03]  /*10aa0*/  IMAD.WIDE R16, R3, 0x4, R230 ;  /* 0x0000000403107825 */ /* 0x004fc600078e02e6 */
[----:B------:R2:W-:Y:S01]  /*10ab0*/  STL.64 [R1+0x130], R38 ;  /* 0x0001302601007387 */ /* 0x0005e20000100a00 */
[----:B----4-:R-:W-:-:S03]  /*10ac0*/  IMAD.WIDE R14, R3, 0x4, R232 ;  /* 0x00000004030e7825 */ /* 0x010fc600078e02e8 */
[----:B------:R4:W-:Y:S01]  /*10ad0*/  STL.64 [R1+0x128], R36 ;  /* 0x0001282401007387 */ /* 0x0009e20000100a00 */
[----:B-----5:R-:W-:-:S03]  /*10ae0*/  IMAD.WIDE R12, R3, 0x4, R234 ;  /* 0x00000004030c7825 */ /* 0x020fc600078e02ea */
[----:B------:R5:W-:Y:S01]  /*10af0*/  STL.64 [R1+0x120], R20 ;  /* 0x0001201401007387 */ /* 0x000be20000100a00 */
[----:B-1----:R-:W-:-:S03]  /*10b00*/  IMAD.WIDE R10, R3, 0x4, R236 ;  /* 0x00000004030a7825 */ /* 0x002fc600078e02ec */
        /* <DEDUP_REMOVED lines=8> */
[----:B------:R3:W-:Y:S04]  /*10b90*/  STL.64 [R1+0xf8], R16 ;  /* 0x0000f81001007387 */ /* 0x0007e80000100a00 */
[----:B------:R3:W-:Y:S04]  /*10ba0*/  STL.64 [R1+0xf0], R14 ;  /* 0x0000f00e01007387 */ /* 0x0007e80000100a00 */
[----:B------:R3:W-:Y:S04]  /*10bb0*/  STL.64 [R1+0xe8], R12 ;  /* 0x0000e80c01007387 */ /* 0x0007e80000100a00 */
[----:B------:R3:W-:Y:S04]  /*10bc0*/  STL.64 [R1+0xe0], R10 ;  /* 0x0000e00a01007387 */ /* 0x0007e80000100a00 */
[----:B------:R3:W-:Y:S04]  /*10bd0*/  STL.64 [R1+0xd8], R8 ;  /* 0x0000d80801007387 */ /* 0x0007e80000100a00 */
[----:B------:R-:W-:Y:S04]  /*10be0*/  LDGSTS.E [R0+0xf800], desc[UR32][R32.64], !P0 ;  /* 0x0f80000020007fae */ /* 0x000fe8000c121860 */
[----:B------:R-:W-:Y:S04]  /*10bf0*/  LDGSTS.E [R0+0xf880], desc[UR32][R38.64], !P0 ;  /* 0x0f88000026007fae */ /* 0x000fe8000c121860 */
[----:B------:R-:W-:Y:S04]  /*10c00*/  LDGSTS.E [R0+0xf900], desc[UR32][R36.64], !P0 ;  /* 0x0f90000024007fae */ /* 0x000fe8000c121860 */
[----:B------:R-:W3:Y:S04]  /*10c10*/  LDL.LU.64 R32, [R1+0x4490] ;  /* 0x0044900001207983 */ /* 0x000ee80000300a00 */
[----:B------:R3:W-:Y:S04]  /*10c20*/  STL.64 [R1+0xd0], R22 ;  /* 0x0000d01601007387 */ /* 0x0007e80000100a00 */
[----:B------:R3:W-:Y:S04]  /*10c30*/  STL.64 [R1+0xc8], R18 ;  /* 0x0000c81201007387 */ /* 0x0007e80000100a00 */
[----:B------:R3:W-:Y:S04]  /*10c40*/  STL.64 [R1+0xc0], R6 ;  /* 0x0000c00601007387 */ /* 0x0007e80000100a00 */
[----:B------:R-:W-:Y:S04]  /*10c50*/  LDGSTS.E [R0+0xf980], desc[UR32][R20.64], !P0 ;  /* 0x0f98000014007fae */ /* 0x000fe8000c121860 */
[----:B--2---:R-:W2:Y:S04]  /*10c60*/  LDL.64 R38, [R1+0xb8] ;  /* 0x0000b80001267983 */ /* 0x004ea80000100a00 */
[----:B----4-:R-:W4:Y:S04]  /*10c70*/  LDL.64 R36, [R1+0x78] ;  /* 0x0000780001247983 */ /* 0x010f280000100a00 */
[----:B-----5:R-:W5:Y:S04]  /*10c80*/  LDL.64 R20, [R1+0x38] ;  /* 0x0000380001147983 */ /* 0x020f680000100a00 */
[----:B------:R-:W-:Y:S04]  /*10c90*/  LDGSTS.E [R0+0xfa00], desc[UR32][R30.64], !P0 ;  /* 0x0fa000001e007fae */ /* 0x000fe8000c121860 */
[----:B------:R-:W-:Y:S04]  /*10ca0*/  LDGSTS.E [R0+0xfa80], desc[UR32][R28.64], !P0 ;  /* 0x0fa800001c007fae */ /* 0x000fe8000c121860 */
[----:B------:R-:W-:Y:S04]  /*10cb0*/  LDGSTS.E [R0+0xfb00], desc[UR32][R26.64], !P0 ;  /* 0x0fb000001a007fae */ /* 0x000fe8000c121860 */
[----:B-1----:R-:W5:Y:S04]  /*10cc0*/  LDL.LU.64 R30, [R1+0x4488] ;  /* 0x00448800011e7983 */ /* 0x002f680000300a00 */
[----:B---3--:R-:W3:Y:S04]  /*10cd0*/  LDL.LU.64 R28, [R1+0x4480] ;  /* 0x00448000011c7983 */ /* 0x008ee80000300a00 */
[----:B------:R-:W3:Y:S04]  /*10ce0*/  LDL.LU.64 R26, [R1+0x4478] ;  /* 0x00447800011a7983 */ /* 0x000ee80000300a00 */
[----:B------:R-:W-:Y:S04]  /*10cf0*/  LDGSTS.E [R0+0xfb80], desc[UR32][R24.64], !P0 ;  /* 0x0fb8000018007fae */ /* 0x000fe8000c121860 */
[----:B------:R-:W-:Y:S04]  /*10d00*/  LDGSTS.E [R0+0xfc00], desc[UR32][R16.64], !P0 ;  /* 0x0fc0000010007fae */ /* 0x000fe8000c121860 */
[----:B------:R-:W-:Y:S04]  /*10d10*/  LDGSTS.E [R0+0xfc80], desc[UR32][R14.64], !P0 ;  /* 0x0fc800000e007fae */ /* 0x000fe8000c121860 */
[----:B------:R-:W3:Y:S04]  /*10d20*/  LDL.LU.64 R24, [R1+0x4470] ;  /* 0x0044700001187983 */ /* 0x000ee80000300a00 */
[----:B------:R-:W3:Y:S04]  /*10d30*/  LDL.LU.64 R16, [R1+0x4468] ;  /* 0x0044680001107983 */ /* 0x000ee80000300a00 */
        /* <DEDUP_REMOVED lines=10> */
[----:B------:R-:W3:Y:S04]  /*10de0*/  LDL.64 R22, [R1+0xb0] ;  /* 0x0000b00001167983 */ /* 0x000ee80000100a00 */
[----:B------:R-:W3:Y:S04]  /*10df0*/  LDL.64 R18, [R1+0x70] ;  /* 0x0000700001127983 */ /* 0x000ee80000100a00 */
[----:B------:R-:W3:Y:S01]  /*10e00*/  LDL.64 R6, [R1+0x30] ;  /* 0x0000300001067983 */ /* 0x000ee20000100a00 */
[----:B------:R-:W-:-:S02]  /*10e10*/  IMAD.SHL.U32 R250, R252, 0x4, RZ ;  /* 0x00000004fcfa7824 */ /* 0x000fc400078e00ff */
[----:B------:R-:W-:Y:S01]  /*10e20*/  IMAD.SHL.U32 R3, R246, 0x20, RZ ;  /* 0x00000020f6037824 */ /* 0x000fe200078e00ff */
[----:B------:R-:W0:Y:S01]  /*10e30*/  LDGDEPBAR ;  /* 0x00000000000079af */ /* 0x000e220000000000 */
[----:B------:R-:W-:Y:S01]  /*10e40*/  ISETP.GE.U32.AND P5, PT, R248, 0x7fffffc0, PT ;  /* 0x7fffffc0f800780c */ /* 0x000fe20003fa6070 */
[----:B------:R-:W1:Y:S01]  /*10e50*/  LDC R252, c[0x0][0x230] ;  /* 0x00008c00fffc7b82 */ /* 0x000e620000000800 */
[----:B------:R-:W-:-:S05]  /*10e60*/  LOP3.LUT R246, R250, 0x10, RZ, 0x3c, !PT ;  /* 0x00000010faf67812 */ /* 0x000fca00078e3cff */
[----:B------:R-:W-:Y:S02]  /*10e70*/  VIADD R246, R246, UR4 ;  /* 0x00000004f6f67c36 */ /* 0x000fe40008000000 */
[----:B------:R-:W1:Y:S01]  /*10e80*/  LDC R248, c[0x0][0x230] ;  /* 0x00008c00fff87b82 */ /* 0x000e620000000800 */
[----:B--2---:R-:W-:Y:S04]  /*10e90*/  LDGSTS.E [R5+0x20000], desc[UR32][R38.64], P2 ;  /* 0x2000000026057fae */ /* 0x004fe80009121860 */
[----:B----4-:R-:W-:Y:S04]  /*10ea0*/  LDGSTS.E [R5+0x20400], desc[UR32][R36.64], P2 ;  /* 0x2040000024057fae */ /* 0x010fe80009121860 */
[----:B-----5:R-:W-:Y:S04]  /*10eb0*/  LDGSTS.E [R5+0x20800], desc[UR32][R20.64], P2 ;  /* 0x2080000014057fae */ /* 0x020fe80009121860 */
[----:B------:R-:W2:Y:S04]  /*10ec0*/  LDL.64 R38, [R1+0xa8] ;  /* 0x0000a80001267983 */ /* 0x000ea80000100a00 */
[----:B------:R-:W4:Y:S04]  /*10ed0*/  LDL.64 R36, [R1+0x68] ;  /* 0x0000680001247983 */ /* 0x000f280000100a00 */
[----:B------:R-:W5:Y:S04]  /*10ee0*/  LDL.64 R20, [R1+0x28] ;  /* 0x0000280001147983 */ /* 0x000f680000100a00 */
[----:B---3--:R-:W-:Y:S04]  /*10ef0*/  LDGSTS.E [R5+0x20c00], desc[UR32][R8.64], P2 ;  /* 0x20c0000008057fae */ /* 0x008fe80009121860 */
[----:B------:R-:W-:Y:S04]  /*10f00*/  LDGSTS.E [R5+0x21000], desc[UR32][R24.64], P2 ;  /* 0x2100000018057fae */ /* 0x000fe80009121860 */
        /* <DEDUP_REMOVED lines=12> */
[----:B------:R-:W-:Y:S01]  /*10fd0*/  LDGSTS.E [R246+0x20480], desc[UR32][R18.64], P2 ;  /* 0x2048000012f67fae */ /* 0x000fe20009121860 */
[----:B-1----:R-:W-:-:S03]  /*10fe0*/  VIADD R248, R248, 0xffffffd7 ;  /* 0xffffffd7f8f87836 */ /* 0x002fc60000000000 */
[----:B------:R-:W-:Y:S04]  /*10ff0*/  LDGSTS.E [R246+0x20880], desc[UR32][R6.64], P2 ;  /* 0x2088000006f67fae */ /* 0x000fe80009121860 */
[----:B------:R-:W3:Y:S04]  /*11000*/  LDL.64 R22, [R1+0xa0] ;  /* 0x0000a00001167983 */ /* 0x000ee80000100a00 */
[----:B------:R-:W3:Y:S01]  /*11010*/  LDL.64 R18, [R1+0x60] ;  /* 0x0000600001127983 */ /* 0x000ee20000100a00 */
[----:B------:R-:W-:Y:S02]  /*11020*/  ISETP.GE.U32.AND P3, PT, R248, 0x7fffffb8, PT ;  /* 0x7fffffb8f800780c */ /* 0x000fe40003f66070 */
[----:B------:R-:W1:Y:S01]  /*11030*/  LDC R248, c[0x0][0x230] ;  /* 0x00008c00fff87b82 */ /* 0x000e620000000800 */
[----:B------:R-:W-:Y:S04]  /*11040*/  LDGSTS.E [R246+0x20c80], desc[UR32][R10.64], P2 ;  /* 0x20c800000af67fae */ /* 0x000fe80009121860 */
[----:B------:R-:W3:Y:S04]  /*11050*/  LDL.64 R6, [R1+0x20] ;  /* 0x0000200001067983 */ /* 0x000ee80000100a00 */
        /* <DEDUP_REMOVED lines=11> */
[----:B------:R-:W-:Y:S04]  /*11110*/  LDGSTS.E [R246+0x23880], desc[UR32][R186.64], P2 ;  /* 0x23880000baf67fae */ /* 0x000fe80009121860 */
[----:B------:R-:W-:Y:S01]  /*11120*/  LDGSTS.E [R246+0x23c80], desc[UR32][R202.64], P2 ;  /* 0x23c80000caf67fae */ /* 0x000fe20009121860 */
[----:B------:R-:W-:Y:S02]  /*11130*/  ISETP.GE.U32.AND P0, PT, R248, 0x7fffffb0, PT ;  /* 0x7fffffb0f800780c */ /* 0x000fe40003f06070 */
[----:B------:R-:W-:-:S05]  /*11140*/  LOP3.LUT R248, R250, 0x30, RZ, 0x3c, !PT ;  /* 0x00000030faf87812 */ /* 0x000fca00078e3cff */
[----:B------:R-:W-:Y:S01]  /*11150*/  VIADD R248, R248, UR4 ;  /* 0x00000004f8f87c36 */ /* 0x000fe20008000000 */
[----:B--2---:R-:W-:Y:S04]  /*11160*/  LDGSTS.E [R4+0x20100], desc[UR32][R38.64], P2 ;  /* 0x2010000026047fae */ /* 0x004fe80009121860 */
[----:B----4-:R-:W-:Y:S04]  /*11170*/  LDGSTS.E [R4+0x20500], desc[UR32][R36.64], P2 ;  /* 0x2050000024047fae */ /* 0x010fe80009121860 */
[----:B-----5:R-:W-:Y:S04]  /*11180*/  LDGSTS.E [R4+0x20900], desc[UR32][R20.64], P2 ;  /* 0x2090000014047fae */ /* 0x020fe80009121860 */
[----:B------:R-:W2:Y:S04]  /*11190*/  LDL.64 R38, [R1+0x98] ;  /* 0x0000980001267983 */ /* 0x000ea80000100a00 */
[----:B------:R-:W4:Y:S04]  /*111a0*/  LDL.64 R36, [R1+0x58] ;  /* 0x0000580001247983 */ /* 0x000f280000100a00 */
[----:B------:R-:W-:Y:S04]  /*111b0*/  LDGSTS.E [R4+0x20d00], desc[UR32][R12.64], P2 ;  /* 0x20d000000c047fae */ /* 0x000fe80009121860 */
[----:B------:R-:W5:Y:S04]  /*111c0*/  LDL.64 R20, [R1+0x18] ;  /* 0x0000180001147983 */ /* 0x000f680000100a00 */
        /* <DEDUP_REMOVED lines=12> */
[----:B---3--:R-:W-:Y:S04]  /*11290*/  LDGSTS.E [R248+0x20180], desc[UR32][R22.64], P2 ;  /* 0x2018000016f87fae */ /* 0x008fe80009121860 */
[----:B------:R-:W-:Y:S04]  /*112a0*/  LDGSTS.E [R248+0x20580], desc[UR32][R18.64], P2 ;  /* 0x2058000012f87fae */ /* 0x000fe80009121860 */
        /* <DEDUP_REMOVED lines=15> */
[----:B------:R-:W-:-:S03]  /*113a0*/  LOP3.LUT R249, R250, 0x50, RZ, 0x3c, !PT ;  /* 0x00000050faf97812 */ /* 0x000fc600078e3cff */
[----:B------:R-:W3:Y:S02]  /*113b0*/  LDL.64 R22, [R1+0x50] ;  /* 0x0000500001167983 */ /* 0x000ee40000100a00 */
[----:B------:R-:W-:Y:S02]  /*113c0*/  VIADD R249, R249, UR4 ;  /* 0x00000004f9f97c36 */ /* 0x000fe40008000000 */
[----:B------:R-:W3:Y:S04]  /*113d0*/  LDL.64 R6, [R1+0x10] ;  /* 0x0000100001067983 */ /* 0x000ee80000100a00 */
[----:B--2---:R-:W-:Y:S04]  /*113e0*/  LDGSTS.E [R2+0x20200], desc[UR32][R38.64], P2 ;  /* 0x2020000026027fae */ /* 0x004fe80009121860 */
[----:B----4-:R-:W-:Y:S04]  /*113f0*/  LDGSTS.E [R2+0x20600], desc[UR32][R36.64], P2 ;  /* 0x2060000024027fae */ /* 0x010fe80009121860 */
[----:B-----5:R-:W-:Y:S04]  /*11400*/  LDGSTS.E [R2+0x20a00], desc[UR32][R20.64], P2 ;  /* 0x20a0000014027fae */ /* 0x020fe80009121860 */
        /* <DEDUP_REMOVED lines=13> */
[----:B------:R-:W2:Y:S04]  /*114e0*/  LDL.64 R38, [R1+0x88] ;  /* 0x0000880001267983 */ /* 0x000ea80000100a00 */
[----:B------:R-:W4:Y:S04]  /*114f0*/  LDL.64 R36, [R1+0x48] ;  /* 0x0000480001247983 */ /* 0x000f280000100a00 */
[----:B------:R-:W5:Y:S04]  /*11500*/  LDL.64 R20, [R1+0x8] ;  /* 0x0000080001147983 */ /* 0x000f680000100a00 */
[----:B---3--:R-:W-:Y:S04]  /*11510*/  LDGSTS.E [R249+0x20280], desc[UR32][R18.64], P2 ;  /* 0x2028000012f97fae */ /* 0x008fe80009121860 */
[----:B------:R-:W3:Y:S04]  /*11520*/  LDL.LU.64 R18, [R1+0x4440] ;  /* 0x0044400001127983 */ /* 0x000ee80000300a00 */
[----:B------:R-:W-:Y:S04]  /*11530*/  LDGSTS.E [R249+0x20680], desc[UR32][R22.64], P2 ;  /* 0x2068000016f97fae */ /* 0x000fe80009121860 */
[----:B------:R-:W-:Y:S04]  /*11540*/  LDGSTS.E [R249+0x20a80], desc[UR32][R6.64], P2 ;  /* 0x20a8000006f97fae */ /* 0x000fe80009121860 */
[----:B------:R-:W5:Y:S04]  /*11550*/  LDL.64 R22, [R1+0x80] ;  /* 0x0000800001167983 */ /* 0x000f680000100a00 */
        /* <DEDUP_REMOVED lines=14> */
[----:B--2---:R-:W-:Y:S04]  /*11640*/  LDGSTS.E [R0+0x20300], desc[UR32][R38.64], P2 ;  /* 0x2030000026007fae */ /* 0x004fe80009121860 */
[----:B----4-:R-:W-:Y:S04]  /*11650*/  LDGSTS.E [R0+0x20700], desc[UR32][R36.64], P2 ;  /* 0x2070000024007fae */ /* 0x010fe80009121860 */
[----:B-----5:R-:W-:Y:S04]  /*11660*/  LDGSTS.E [R0+0x20b00], desc[UR32][R20.64], P2 ;  /* 0x20b0000014007fae */ /* 0x020fe80009121860 */
[----:B------:R-:W2:Y:S04]  /*11670*/  LDL.LU.64 R38, [R1+0x4438] ;  /* 0x0044380001267983 */ /* 0x000ea80000300a00 */
[----:B------:R-:W3:Y:S04]  /*11680*/  LDL.LU.64 R36, [R1+0x4430] ;  /* 0x0044300001247983 */ /* 0x000ee80000300a00 */
[----:B------:R-:W4:Y:S01]  /*11690*/  LDL.LU.64 R20, [R1+0x4428] ;  /* 0x0044280001147983 */ /* 0x000f220000300a00 */
[----:B------:R-:W-:-:S05]  /*116a0*/  LOP3.LUT R250, R250, 0x70, RZ, 0x3c, !PT ;  /* 0x00000070fafa7812 */ /* 0x000fca00078e3cff */
[----:B------:R-:W-:Y:S01]  /*116b0*/  VIADD R250, R250, UR4 ;  /* 0x00000004fafa7c36 */ /* 0x000fe20008000000 */
[----:B----4-:R-:W-:Y:S04]  /*116c0*/  LDGSTS.E [R0+0x20f00], desc[UR32][R20.64], P2 ;  /* 0x20f0000014007fae */ /* 0x010fe80009121860 */
        /* <DEDUP_REMOVED lines=14> */
[----:B------:R-:W3:Y:S04]  /*117b0*/  LDL.LU.64 R22, [R1+0x4420] ;  /* 0x0044200001167983 */ /* 0x000ee80000300a00 */
[----:B------:R-:W4:Y:S01]  /*117c0*/  LDL.LU.64 R6, [R1+0x4418] ;  /* 0x0044180001067983 */ /* 0x000f220000300a00 */
[----:B------:R-:W-:-:S04]  /*117d0*/  IMAD.WIDE R214, R3, 0x4, R214 ;  /* 0x0000000403d67825 */ /* 0x000fc800078e02d6 */
[----:B------:R-:W-:-:S04]  /*117e0*/  IMAD.WIDE R222, R3, 0x4, R222 ;  /* 0x0000000403de7825 */ /* 0x000fc800078e02de */
[----:B------:R-:W-:-:S04]  /*117f0*/  IMAD.WIDE R228, R3, 0x4, R228 ;  /* 0x0000000403e47825 */ /* 0x000fc800078e02e4 */
[----:B------:R-:W-:-:S04]  /*11800*/  IMAD.WIDE R234, R3, 0x4, R234 ;  /* 0x0000000403ea7825 */ /* 0x000fc800078e02ea */
[C---:B------:R-:W-:Y:S01]  /*11810*/  IMAD.WIDE R236, R3.reuse, 0x4, R236 ;  /* 0x0000000403ec7825 */ /* 0x040fe200078e02ec */
[----:B----4-:R-:W-:Y:S04]  /*11820*/  LDGSTS.E [R250+0x20b80], desc[UR32][R6.64], P2 ;  /* 0x20b8000006fa7fae */ /* 0x010fe80009121860 */
[----:B---3--:R-:W-:Y:S04]  /*11830*/  LDGSTS.E [R250+0x20f80], desc[UR32][R22.64], P2 ;  /* 0x20f8000016fa7fae */ /* 0x008fe80009121860 */
[----:B--2---:R-:W-:Y:S04]  /*11840*/  LDGSTS.E [R250+0x21380], desc[UR32][R38.64], P2 ;  /* 0x2138000026fa7fae */ /* 0x004fe80009121860 */
[----:B------:R-:W2:Y:S04]  /*11850*/  LDL.LU.64 R6, [R1+0x4410] ;  /* 0x0044100001067983 */ /* 0x000ea80000300a00 */
[----:B------:R1:W-:Y:S04]  /*11860*/  STL.64 [R1+0x17b0], R214 ;  /* 0x0017b0d601007387 */ /* 0x0003e80000100a00 */
[----:B------:R-:W-:Y:S04]  /*11870*/  LDGSTS.E [R250+0x21780], desc[UR32][R54.64], P2 ;  /* 0x2178000036fa7fae */ /* 0x000fe80009121860 */
[----:B------:R-:W-:Y:S01]  /*11880*/  LDGSTS.E [R250+0x21b80], desc[UR32][R70.64], P2 ;  /* 0x21b8000046fa7fae */ /* 0x000fe20009121860 */
[----:B-1----:R-:W-:-:S03]  /*11890*/  IMAD.WIDE R214, R3, 0x4, R216 ;  /* 0x0000000403d67825 */ /* 0x002fc600078e02d8 */
[----:B------:R-:W-:Y:S01]  /*118a0*/  LDGSTS.E [R250+0x21f80], desc[UR32][R86.64], P2 ;  /* 0x21f8000056fa7fae */ /* 0x000fe20009121860 */
[----:B------:R-:W-:-:S03]  /*118b0*/  IMAD.WIDE R216, R3, 0x4, R218 ;  /* 0x0000000403d87825 */ /* 0x000fc600078e02da */
[----:B------:R1:W-:Y:S04]  /*118c0*/  STL.64 [R1+0x17b8], R214 ;  /* 0x0017b8d601007387 */ /* 0x0003e80000100a00 */
[----:B------:R3:W-:Y:S01]  /*118d0*/  STL.64 [R1+0x17c0], R216 ;  /* 0x0017c0d801007387 */ /* 0x0007e20000100a00 */
[----:B------:R-:W-:-:S03]  /*118e0*/  IMAD.WIDE R218, R3, 0x4, R226 ;  /* 0x0000000403da7825 */ /* 0x000fc600078e02e2 */
[----:B------:R-:W-:Y:S01]  /*118f0*/  LDGSTS.E [R250+0x22380], desc[UR32][R102.64], P2 ;  /* 0x2238000066fa7fae */ /* 0x000fe20009121860 */
[----:B-1----:R-:W-:-:S03]  /*11900*/  IMAD.WIDE R214, R3, 0x4, R220 ;  /* 0x0000000403d67825 */ /* 0x002fc600078e02dc */
[----:B------:R-:W-:Y:S01]  /*11910*/  LDGSTS.E [R250+0x22780], desc[UR32][R118.64], P2 ;  /* 0x2278000076fa7fae */ /* 0x000fe20009121860 */
[----:B------:R-:W-:-:S03]  /*11920*/  IMAD.WIDE R220, R3, 0x4, R224 ;  /* 0x0000000403dc7825 */ /* 0x000fc600078e02e0 */
[----:B------:R1:W-:Y:S01]  /*11930*/  STL.64 [R1+0x17c8], R214 ;  /* 0x0017c8d601007387 */ /* 0x0003e20000100a00 */
[----:B---3--:R-:W-:-:S03]  /*11940*/  IMAD.WIDE R216, R3, 0x4, R230 ;  /* 0x0000000403d87825 */ /* 0x008fc600078e02e6 */
[----:B------:R-:W-:Y:S04]  /*11950*/  STL.64 [R1+0x17d0], R222 ;  /* 0x0017d0de01007387 */ /* 0x000fe80000100a00 */
[----:B------:R-:W-:Y:S01]  /*11960*/  STL.64 [R1+0x17d8], R220 ;  /* 0x0017d8dc01007387 */ /* 0x000fe20000100a00 */
[----:B-1----:R-:W-:-:S03]  /*11970*/  IMAD.WIDE R214, R3, 0x4, R232 ;  /* 0x0000000403d67825 */ /* 0x002fc600078e02e8 */
[----:B------:R1:W-:Y:S01]  /*11980*/  STL.64 [R1+0x17f0], R216 ;  /* 0x0017f0d801007387 */ /* 0x0003e20000100a00 */
[----:B------:R-:W-:-:S03]  /*11990*/  IMAD.WIDE R232, R3, 0x4, R238 ;  /* 0x0000000403e87825 */ /* 0x000fc600078e02ee */
[----:B------:R-:W-:Y:S04]  /*119a0*/  STL.64 [R1+0x17e0], R218 ;  /* 0x0017e0da01007387 */ /* 0x000fe80000100a00 */
[----:B------:R3:W-:Y:S01]  /*119b0*/  STL.64 [R1+0x17f8], R214 ;  /* 0x0017f8d601007387 */ /* 0x0007e20000100a00 */
[----:B------:R-:W-:-:S03]  /*119c0*/  IMAD.WIDE R230, R3, 0x4, R240 ;  /* 0x0000000403e67825 */ /* 0x000fc600078e02f0 */
[----:B------:R-:W-:Y:S01]  /*119d0*/  STL.64 [R1+0x17e8], R228 ;  /* 0x0017e8e401007387 */ /* 0x000fe20000100a00 */
[----:B-1----:R-:W-:-:S03]  /*119e0*/  IMAD.WIDE R216, R3, 0x4, R242 ;  /* 0x0000000403d87825 */ /* 0x002fc600078e02f2 */
[----:B------:R-:W-:Y:S01]  /*119f0*/  STL.64 [R1+0x1800], R234 ;  /* 0x001800ea01007387 */ /* 0x000fe20000100a00 */
[----:B---3--:R-:W-:-:S03]  /*11a00*/  IMAD.WIDE R214, R3, 0x4, R244 ;  /* 0x0000000403d67825 */ /* 0x008fc600078e02f4 */
[----:B------:R-:W-:Y:S04]  /*11a10*/  STL.64 [R1+0x1808], R236 ;  /* 0x001808ec01007387 */ /* 0x000fe80000100a00 */
[----:B------:R-:W-:Y:S04]  /*11a20*/  STL.64 [R1+0x1810], R232 ;  /* 0x001810e801007387 */ /* 0x000fe80000100a00 */
[----:B------:R-:W-:Y:S04]  /*11a30*/  STL.64 [R1+0x1828], R214 ;  /* 0x001828d601007387 */ /* 0x000fe80000100a00 */
[----:B------:R-:W-:Y:S04]  /*11a40*/  STL.64 [R1+0x1818], R230 ;  /* 0x001818e601007387 */ /* 0x000fe80000100a00 */
[----:B------:R-:W-:Y:S01]  /*11a50*/  STL.64 [R1+0x1820], R216 ;  /* 0x001820d801007387 */ /* 0x000fe20000100a00 */
[----:B------:R-:W-:-:S03]  /*11a60*/  VIADD R251, R251, 0xffffffcb ;  /* 0xffffffcbfbfb7836 */ /* 0x000fc60000000000 */
[----:B------:R-:W-:Y:S04]  /*11a70*/  LDGSTS.E [R250+0x22b80], desc[UR32][R134.64], P2 ;  /* 0x22b8000086fa7fae */ /* 0x000fe80009121860 */
[----:B------:R-:W-:Y:S04]  /*11a80*/  LDGSTS.E [R250+0x22f80], desc[UR32][R150.64], P2 ;  /* 0x22f8000096fa7fae */ /* 0x000fe80009121860 */
[----:B------:R-:W-:Y:S04]  /*11a90*/  LDGSTS.E [R250+0x23380], desc[UR32][R166.64], P2 ;  /* 0x23380000a6fa7fae */ /* 0x000fe80009121860 */
[----:B------:R-:W-:Y:S04]  /*11aa0*/  LDGSTS.E [R250+0x23780], desc[UR32][R182.64], P2 ;  /* 0x23780000b6fa7fae */ /* 0x000fe80009121860 */
[----:B------:R-:W-:Y:S04]  /*11ab0*/  LDGSTS.E [R250+0x23b80], desc[UR32][R198.64], P2 ;  /* 0x23b80000c6fa7fae */ /* 0x000fe80009121860 */
[----:B--2---:R-:W-:Y:S01]  /*11ac0*/  LDGSTS.E [R250+0x23f80], desc[UR32][R6.64], P2 ;  /* 0x23f8000006fa7fae */ /* 0x004fe20009121860 */
[----:B------:R-:W-:Y:S01]  /*11ad0*/  ISETP.GE.U32.AND P2, PT, R251, 0x7fffffac, PT ;  /* 0x7fffffacfb00780c */ /* 0x000fe20003f46070 */
[----:B------:R-:W-:-:S02]  /*11ae0*/  VIADD R251, R252, 0xffffffc7 ;  /* 0xffffffc7fcfb7836 */ /* 0x000fc40000000000 */
[----:B------:R-:W2:Y:S01]  /*11af0*/  LDL.64 R244, [R1+0x17b0] ;  /* 0x0017b00001f47983 */ /* 0x000ea20000100a00 */
[----:B------:R-:W1:Y:S01]  /*11b00*/  LDC R252, c[0x0][0x230] ;  /* 0x00008c00fffc7b82 */ /* 0x000e620000000800 */
[----:B------:R-:W-:Y:S02]  /*11b10*/  ULDC UR6, c[0x0][0x230] ;  /* 0x00008c0000067ab9 */ /* 0x000fe40000000800 */
[----:B------:R-:W3:Y:S04]  /*11b20*/  LDL.64 R242, [R1+0x17b8] ;  /* 0x0017b80001f27983 */ /* 0x000ee80000100a00 */
[----:B------:R-:W4:Y:S04]  /*11b30*/  LDL.64 R226, [R1+0x17c0] ;  /* 0x0017c00001e27983 */ /* 0x000f280000100a00 */
[----:B------:R-:W5:Y:S04]  /*11b40*/  LDL.64 R224, [R1+0x17c8] ;  /* 0x0017c80001e07983 */ /* 0x000f680000100a00 */
[----:B------:R-:W5:Y:S04]  /*11b50*/  LDL.64 R240, [R1+0x17f0] ;  /* 0x0017f00001f07983 */ /* 0x000f680000100a00 */
[----:B------:R-:W5:Y:S04]  /*11b60*/  LDL.64 R238, [R1+0x17f8] ;  /* 0x0017f80001ee7983 */ /* 0x000f680000100a00 */
[----:B------:R-:W0:Y:S01]  /*11b70*/  LDGDEPBAR ;  /* 0x00000000000079af */ /* 0x000e220000000000 */
[----:B------:R-:W-:Y:S06]  /*11b80*/  BAR.SYNC.DEFER_BLOCKING 0x0 ;  /* 0x0000000000007b1d */ /* 0x000fec0000010000 */
[----:B------:R-:W-:Y:S04]  /*11b90*/  STL.64 [R1+0x4458], R70 ;  /* 0x0044584601007387 */ /* 0x000fe80000100a00 */
[----:B------:R1:W-:Y:S04]  /*11ba0*/  STL.64 [R1+0x4450], R86 ;  /* 0x0044505601007387 */ /* 0x0003e80000100a00 */
[----:B------:R-:W-:Y:S04]  /*11bb0*/  STL.64 [R1+0x4448], R102 ;  /* 0x0044486601007387 */ /* 0x000fe80000100a00 */
[----:B------:R-:W-:Y:S04]  /*11bc0*/  STL.64 [R1+0x4440], R118 ;  /* 0x0044407601007387 */ /* 0x000fe80000100a00 */
[----:B------:R-:W-:Y:S04]  /*11bd0*/  STL.64 [R1+0x4438], R134 ;  /* 0x0044388601007387 */ /* 0x000fe80000100a00 */
[----:B------:R-:W-:Y:S04]  /*11be0*/  STL.64 [R1+0x4430], R150 ;  /* 0x0044309601007387 */ /* 0x000fe80000100a00 */
[----:B------:R-:W-:Y:S04]  /*11bf0*/  STL.64 [R1+0x4428], R166 ;  /* 0x004428a601007387 */ /* 0x000fe80000100a00 */
[----:B------:R-:W-:Y:S04]  /*11c00*/  STL.64 [R1+0x4420], R182 ;  /* 0x004420b601007387 */ /* 0x000fe80000100a00 */
[----:B------:R1:W-:Y:S04]  /*11c10*/  STL.64 [R1+0x4418], R198 ;  /* 0x004418c601007387 */ /* 0x0003e80000100a00 */
[----:B------:R1:W-:Y:S04]  /*11c20*/  STL.64 [R1+0x4410], R6 ;  /* 0x0044100601007387 */ /* 0x0003e80000100a00 */
[----:B------:R-:W-:Y:S01]  /*11c30*/  @!PT LDS RZ, [RZ] ;  /* 0x00000000fffff984 */ /* 0x000fe20000000800 */
[----:B------:R-:W-:Y:S01]  /*11c40*/  @!PT LDS RZ, [RZ] ;  /* 0x00000000fffff984 */ /* 0x000fe20000000800 */
[----:B------:R-:W-:Y:S01]  /*11c50*/  @!PT LDS RZ, [RZ] ;  /* 0x00000000fffff984 */ /* 0x000fe20000000800 */
[----:B--2---:R-:W-:Y:S04]  /*11c60*/  LDGSTS.E [R5+0x10000], desc[UR32][R244.64], !P5 ;  /* 0x10000000f4057fae */ /* 0x004fe8000e921860 */
[----:B---3--:R-:W-:Y:S04]  /*11c70*/  LDGSTS.E [R5+0x10080], desc[UR32][R242.64], !P5 ;  /* 0x10080000f2057fae */ /* 0x008fe8000e921860 */
[----:B----4-:R-:W-:Y:S04]  /*11c80*/  LDGSTS.E [R5+0x10100], desc[UR32][R226.64], !P5 ;  /* 0x10100000e2057fae */ /* 0x010fe8000e921860 */
[----:B-----5:R-:W-:Y:S04]  /*11c90*/  LDGSTS.E [R5+0x10180], desc[UR32][R224.64], !P5 ;  /* 0x10180000e0057fae */ /* 0x020fe8000e921860 */
[----:B------:R-:W-:Y:S04]  /*11ca0*/  LDGSTS.E [R5+0x10200], desc[UR32][R222.64], !P5 ;  /* 0x10200000de057fae */ /* 0x000fe8000e921860 */
[----:B------:R-:W2:Y:S04]  /*11cb0*/  LDL.LU.64 R226, [R1+0x1038] ;  /* 0x0010380001e27983 */ /* 0x000ea80000300a00 */
[----:B------:R-:W3:Y:S04]  /*11cc0*/  LDL.LU.64 R224, [R1+0x1030] ;  /* 0x0010300001e07983 */ /* 0x000ee80000300a00 */
[----:B-1----:R-:W4:Y:S04]  /*11cd0*/  LDL.LU.64 R86, [R1+0x1028] ;  /* 0x0010280001567983 */ /* 0x002f280000300a00 */
[----:B------:R-:W5:Y:S04]  /*11ce0*/  LDL.LU.64 R70, [R1+0x1020] ;  /* 0x0010200001467983 */ /* 0x000f680000300a00 */
[----:B------:R-:W5:Y:S04]  /*11cf0*/  LDL.LU.64 R222, [R1+0x1018] ;  /* 0x0010180001de7983 */ /* 0x000f680000300a00 */
[----:B------:R-:W-:Y:S04]  /*11d00*/  LDGSTS.E [R5+0x10280], desc[UR32][R220.64], !P5 ;  /* 0x10280000dc057fae */ /* 0x000fe8000e921860 */
[----:B------:R-:W-:Y:S04]  /*11d10*/  LDGSTS.E [R5+0x10300], desc[UR32][R218.64], !P5 ;  /* 0x10300000da057fae */ /* 0x000fe8000e921860 */
[----:B------:R-:W-:Y:S04]  /*11d20*/  LDGSTS.E [R5+0x10380], desc[UR32][R228.64], !P5 ;  /* 0x10380000e4057fae */ /* 0x000fe8000e921860 */
[----:B------:R-:W5:Y:S04]  /*11d30*/  LDL.LU.64 R220, [R1+0x1010] ;  /* 0x0010100001dc7983 */ /* 0x000f680000300a00 */
[----:B------:R-:W5:Y:S04]  /*11d40*/  LDL.LU.64 R218, [R1+0x1008] ;  /* 0x0010080001da7983 */ /* 0x000f680000300a00 */
[----:B------:R-:W5:Y:S04]  /*11d50*/  LDL.LU.64 R228, [R1+0x1000] ;  /* 0x0010000001e47983 */ /* 0x000f680000300a00 */
[----:B------:R-:W-:Y:S04]  /*11d60*/  LDGSTS.E [R5+0x10400], desc[UR32][R240.64], !P5 ;  /* 0x10400000f0057fae */ /* 0x000fe8000e921860 */
        /* <DEDUP_REMOVED lines=9> */
[----:B------:R-:W5:Y:S04]  /*11e00*/  LDL.LU.64 R234, [R1+0xfd0] ;  /* 0x000fd00001ea7983 */ /* 0x000f680000300a00 */
[----:B------:R-:W-:Y:S04]  /*11e10*/  LDGSTS.E [R5+0x10680], desc[UR32][R230.64], !P5 ;  /* 0x10680000e6057fae */ /* 0x000fe8000e921860 */
[----:B------:R-:W5:Y:S04]  /*11e20*/  LDL.LU.64 R232, [R1+0xfc8] ;  /* 0x000fc80001e87983 */ /* 0x000f680000300a00 */
[----:B------:R1:W-:Y:S04]  /*11e30*/  LDGSTS.E [R5+0x10700], desc[UR32][R216.64], !P5 ;  /* 0x10700000d8057fae */ /* 0x0003e8000e921860 */
[----:B------:R-:W5:Y:S04]  /*11e40*/  LDL.LU.64 R230, [R1+0xb40] ;  /* 0x000b400001e67983 */ /* 0x000f680000300a00 */
[----:B------:R2:W-:Y:S01]  /*11e50*/  LDGSTS.E [R5+0x10780], desc[UR32][R214.64], !P5 ;  /* 0x10780000d6057fae */ /* 0x0005e2000e921860 */
[----:B-1----:R-:W1:Y:S01]  /*11e60*/  LDC R216, c[0x0][0x230] ;  /* 0x00008c00ffd87b82 */ /* 0x002e620000000800 */
[----:B--2---:R-:W-:-:S07]  /*11e70*/  IMAD.WIDE R226, R3, 0x4, R226 ;  /* 0x0000000403e27825 */ /* 0x004fce00078e02e2 */
[----:B------:R-:W2:Y:S01]  /*11e80*/  LDC R215, c[0x0][0x230] ;  /* 0x00008c00ffd77b82 */ /* 0x000ea20000000800 */
[C---:B---3--:R-:W-:Y:S01]  /*11e90*/  IMAD.WIDE R224, R3.reuse, 0x4, R224 ;  /* 0x0000000403e07825 */ /* 0x048fe200078e02e0 */
[----:B------:R3:W-:Y:S03]  /*11ea0*/  STL.64 [R1+0x1218], R226 ;  /* 0x001218e201007387 */ /* 0x0007e60000100a00 */
[C---:B----4-:R-:W-:Y:S01]  /*11eb0*/  IMAD.WIDE R86, R3.reuse, 0x4, R86 ;  /* 0x0000000403567825 */ /* 0x050fe200078e0256 */
[----:B------:R4:W-:Y:S03]  /*11ec0*/  STL.64 [R1+0x1220], R224 ;  /* 0x001220e001007387 */ /* 0x0009e60000100a00 */
[C---:B-----5:R-:W-:Y:S01]  /*11ed0*/  IMAD.WIDE R70, R3.reuse, 0x4, R70 ;  /* 0x0000000403467825 */ /* 0x060fe200078e0246 */
[----:B------:R5:W-:Y:S03]  /*11ee0*/  STL.64 [R1+0x1228], R86 ;  /* 0x0012285601007387 */ /* 0x000be60000100a00 */
[C---:B------:R-:W-:Y:S01]  /*11ef0*/  IMAD.WIDE R222, R3.reuse, 0x4, R222 ;  /* 0x0000000403de7825 */ /* 0x040fe200078e02de */
[----:B------:R1:W-:Y:S04]  /*11f00*/  STL.64 [R1+0x1230], R70 ;  /* 0x0012304601007387 */ /* 0x0003e80000100a00 */
[----:B------:R1:W-:Y:S04]  /*11f10*/  STL.64 [R1+0x1238], R222 ;  /* 0x001238de01007387 */ /* 0x0003e80000100a00 */
[----:B------:R2:W-:Y:S04]  /*11f20*/  LDGSTS.E [R5+0x12000], desc[UR32][R226.64], !P4 ;  /* 0x12000000e2057fae */ /* 0x0005e8000e121860 */
[----:B------:R2:W-:Y:S01]  /*11f30*/  LDGSTS.E [R5+0x12080], desc[UR32][R224.64], !P4 ;  /* 0x12080000e0057fae */ /* 0x0005e2000e121860 */
[----:B------:R-:W-:-:S03]  /*11f40*/  IMAD.WIDE R220, R3, 0x4, R220 ;  /* 0x0000000403dc7825 */ /* 0x000fc600078e02dc */
[----:B------:R2:W-:Y:S01]  /*11f50*/  LDGSTS.E [R5+0x12100], desc[UR32][R86.64], !P4 ;  /* 0x1210000056057fae */ /* 0x0005e2000e121860 */
        /* <DEDUP_REMOVED lines=21> */
[----:B---3--:R-:W3:Y:S04]  /*120b0*/  LDL.LU.64 R226, [R1+0xa38] ;  /* 0x000a380001e27983 */ /* 0x008ee80000300a00 */
[----:B----4-:R-:W4:Y:S04]  /*120c0*/  LDL.LU.64 R224, [R1+0xa30] ;  /* 0x000a300001e07983 */ /* 0x010f280000300a00 */
[----:B------:R4:W-:Y:S04]  /*120d0*/  LDGSTS.E [R5+0x12180], desc[UR32][R70.64], !P4 ;  /* 0x1218000046057fae */ /* 0x0009e8000e121860 */
[----:B-----5:R-:W5:Y:S04]  /*120e0*/  LDL.LU.64 R86, [R1+0xa28] ;  /* 0x000a280001567983 */ /* 0x020f680000300a00 */
[----:B------:R5:W-:Y:S04]  /*120f0*/  LDGSTS.E [R5+0x12200], desc[UR32][R222.64], !P4 ;  /* 0x12200000de057fae */ /* 0x000be8000e121860 */
[----:B-1----:R-:W5:Y:S04]  /*12100*/  LDL.LU.64 R70, [R1+0xa20] ;  /* 0x000a200001467983 */ /* 0x002f680000300a00 */
[----:B------:R1:W-:Y:S04]  /*12110*/  LDGSTS.E [R5+0x12280], desc[UR32][R220.64], !P4 ;  /* 0x12280000dc057fae */ /* 0x0003e8000e121860 */
[----:B------:R-:W5:Y:S04]  /*12120*/  LDL.LU.64 R222, [R1+0xa18] ;  /* 0x000a180001de7983 */ /* 0x000f680000300a00 */
[----:B------:R1:W-:Y:S04]  /*12130*/  LDGSTS.E [R5+0x12300], desc[UR32][R218.64], !P4 ;  /* 0x12300000da057fae */ /* 0x0003e8000e121860 */
[----:B--2---:R-:W1:Y:S04]  /*12140*/  LDL.LU.64 R220, [R1+0xa10] ;  /* 0x000a100001dc7983 */ /* 0x004e680000300a00 */
[----:B------:R-:W-:Y:S04]  /*12150*/  LDGSTS.E [R5+0x12380], desc[UR32][R228.64], !P4 ;  /* 0x12380000e4057fae */ /* 0x000fe8000e121860 */
[----:B------:R-:W2:Y:S04]  /*12160*/  LDL.LU.64 R218, [R1+0xa08] ;  /* 0x000a080001da7983 */ /* 0x000ea80000300a00 */
        /* <DEDUP_REMOVED lines=8> */
[----:B------:R-:W2:Y:S01]  /*121f0*/  LDL.LU.64 R228, [R1+0x9c0] ;  /* 0x0009c00001e47983 */ /* 0x000ea20000300a00 */
[----:B------:R-:W-:-:S03]  /*12200*/  VIADD R214, R252, 0xffffffc3 ;  /* 0xffffffc3fcd67836 */ /* 0x000fc60000000000 */
[----:B------:R2:W-:Y:S04]  /*12210*/  LDGSTS.E [R5+0x12400], desc[UR32][R198.64], !P4 ;  /* 0x12400000c6057fae */ /* 0x0005e8000e121860 */
[----:B------:R2:W-:Y:S04]  /*12220*/  LDGSTS.E [R5+0x12480], desc[UR32][R182.64], !P4 ;  /* 0x12480000b6057fae */ /* 0x0005e8000e121860 */
[----:B------:R2:W-:Y:S04]  /*12230*/  LDGSTS.E [R5+0x12500], desc[UR32][R166.64], !P4 ;  /* 0x12500000a6057fae */ /* 0x0005e8000e121860 */
[----:B------:R2:W-:Y:S04]  /*12240*/  LDGSTS.E [R5+0x12580], desc[UR32][R150.64], !P4 ;  /* 0x1258000096057fae */ /* 0x0005e8000e121860 */
[----:B------:R2:W-:Y:S04]  /*12250*/  LDGSTS.E [R5+0x12600], desc[UR32][R134.64], !P4 ;  /* 0x1260000086057fae */ /* 0x0005e8000e121860 */
[----:B------:R2:W-:Y:S04]  /*12260*/  LDGSTS.E [R5+0x12680], desc[UR32][R118.64], !P4 ;  /* 0x1268000076057fae */ /* 0x0005e8000e121860 */
[----:B------:R2:W-:Y:S04]  /*12270*/  LDGSTS.E [R5+0x12700], desc[UR32][R102.64], !P4 ;  /* 0x1270000066057fae */ /* 0x0005e8000e121860 */
[----:B------:R2:W-:Y:S01]  /*12280*/  LDGSTS.E [R5+0x12780], desc[UR32][R6.64], !P4 ;  /* 0x1278000006057fae */ /* 0x0005e2000e121860 */
[----:B------:R-:W-:Y:S01]  /*12290*/  ISETP.GE.U32.AND P4, PT, R214, 0x7fffffa4, PT ;  /* 0x7fffffa4d600780c */ /* 0x000fe20003f86070 */
[----:B------:R-:W-:-:S02]  /*122a0*/  VIADD R214, R216, 0xffffffde ;  /* 0xffffffded8d67836 */ /* 0x000fc40000000000 */
[----:B---3--:R-:W-:-:S04]  /*122b0*/  IMAD.WIDE R226, R3, 0x4, R226 ;  /* 0x0000000403e27825 */ /* 0x008fc800078e02e2 */
[C---:B----4-:R-:W-:Y:S01]  /*122c0*/  IMAD.WIDE R224, R3.reuse, 0x4, R224 ;  /* 0x0000000403e07825 */ /* 0x050fe200078e02e0 */
[----:B------:R3:W-:Y:S03]  /*122d0*/  STL.64 [R1+0x13a0], R226 ;  /* 0x0013a0e201007387 */ /* 0x0007e60000100a00 */
[C---:B-----5:R-:W-:Y:S01]  /*122e0*/  IMAD.WIDE R86, R3.reuse, 0x4, R86 ;  /* 0x0000000403567825 */ /* 0x060fe200078e0256 */
[----:B------:R4:W-:Y:S03]  /*122f0*/  STL.64 [R1+0x13a8], R224 ;  /* 0x0013a8e001007387 */ /* 0x0009e60000100a00 */
[C---:B------:R-:W-:Y:S01]  /*12300*/  IMAD.WIDE R70, R3.reuse, 0x4, R70 ;  /* 0x0000000403467825 */ /* 0x040fe200078e0246 */
[----:B------:R5:W-:Y:S03]  /*12310*/  STL.64 [R1+0x13b0], R86 ;  /* 0x0013b05601007387 */ /* 0x000be60000100a00 */
[C---:B------:R-:W-:Y:S01]  /*12320*/  IMAD.WIDE R222, R3.reuse, 0x4, R222 ;  /* 0x0000000403de7825 */ /* 0x040fe200078e02de */
[----:B------:R5:W-:Y:S03]  /*12330*/  STL.64 [R1+0x13b8], R70 ;  /* 0x0013b84601007387 */ /* 0x000be60000100a00 */
[C---:B-1----:R-:W-:Y:S01]  /*12340*/  IMAD.WIDE R220, R3.reuse, 0x4, R220 ;  /* 0x0000000403dc7825 */ /* 0x042fe200078e02dc */
[----:B------:R1:W-:Y:S03]  /*12350*/  STL.64 [R1+0x13c0], R222 ;  /* 0x0013c0de01007387 */ /* 0x0003e60000100a00 */
[C---:B--2---:R-:W-:Y:S01]  /*12360*/  IMAD.WIDE R218, R3.reuse, 0x4, R218 ;  /* 0x0000000403da7825 */ /* 0x044fe200078e02da */
[----:B------:R2:W-:Y:S03]  /*12370*/  STL.64 [R1+0x13c8], R220 ;  /* 0x0013c8dc01007387 */ /* 0x0005e60000100a00 */
[C---:B------:R-:W-:Y:S01]  /*12380*/  IMAD.WIDE R216, R3.reuse, 0x4, R244 ;  /* 0x0000000403d87825 */ /* 0x040fe200078e02f4 */
        /* <DEDUP_REMOVED lines=16> */
[----:B------:R2:W-:Y:S04]  /*12490*/  STL.64 [R1+0x1410], R102 ;  /* 0x0014106601007387 */ /* 0x0005e80000100a00 */
[----:B------:R-:W-:Y:S04]  /*124a0*/  LDGSTS.E [R5+0x14000], desc[UR32][R226.64], !P3 ;  /* 0x14000000e2057fae */ /* 0x000fe8000d921860 */
[----:B------:R2:W-:Y:S04]  /*124b0*/  STL.64 [R1+0x1418], R6 ;  /* 0x0014180601007387 */ /* 0x0005e80000100a00 */
[----:B------:R-:W-:Y:S04]  /*124c0*/  LDGSTS.E [R5+0x14080], desc[UR32][R224.64], !P3 ;  /* 0x14080000e0057fae */ /* 0x000fe8000d921860 */
[----:B---3--:R-:W3:Y:S04]  /*124d0*/  LDL.LU.64 R226, [R1+0x8b8] ;  /* 0x0008b80001e27983 */ /* 0x008ee80000300a00 */
[----:B------:R-:W-:Y:S04]  /*124e0*/  LDGSTS.E [R5+0x14100], desc[UR32][R86.64], !P3 ;  /* 0x1410000056057fae */ /* 0x000fe8000d921860 */
[----:B----4-:R-:W4:Y:S04]  /*124f0*/  LDL.LU.64 R224, [R1+0x8b0] ;  /* 0x0008b00001e07983 */ /* 0x010f280000300a00 */
[----:B------:R-:W-:Y:S04]  /*12500*/  LDGSTS.E [R5+0x14180], desc[UR32][R70.64], !P3 ;  /* 0x1418000046057fae */ /* 0x000fe8000d921860 */
[----:B-----5:R-:W5:Y:S04]  /*12510*/  LDL.LU.64 R86, [R1+0x8a8] ;  /* 0x0008a80001567983 */ /* 0x020f680000300a00 */
[----:B------:R-:W-:Y:S04]  /*12520*/  LDGSTS.E [R5+0x14200], desc[UR32][R222.64], !P3 ;  /* 0x14200000de057fae */ /* 0x000fe8000d921860 */
[----:B------:R-:W5:Y:S04]  /*12530*/  LDL.LU.64 R70, [R1+0x8a0] ;  /* 0x0008a00001467983 */ /* 0x000f680000300a00 */
[----:B------:R-:W-:Y:S04]  /*12540*/  LDGSTS.E [R5+0x14280], desc[UR32][R220.64], !P3 ;  /* 0x14280000dc057fae */ /* 0x000fe8000d921860 */
[----:B-1----:R-:W5:Y:S04]  /*12550*/  LDL.LU.64 R222, [R1+0x898] ;  /* 0x0008980001de7983 */ /* 0x002f680000300a00 */
[----:B------:R-:W-:Y:S04]  /*12560*/  LDGSTS.E [R5+0x14300], desc[UR32][R218.64], !P3 ;  /* 0x14300000da057fae */ /* 0x000fe8000d921860 */
[----:B--2---:R-:W2:Y:S04]  /*12570*/  LDL.LU.64 R220, [R1+0x890] ;  /* 0x0008900001dc7983 */ /* 0x004ea80000300a00 */
[----:B------:R1:W-:Y:S04]  /*12580*/  LDGSTS.E [R5+0x14380], desc[UR32][R216.64], !P3 ;  /* 0x14380000d8057fae */ /* 0x0003e8000d921860 */
[----:B------:R-:W2:Y:S04]  /*12590*/  LDL.LU.64 R218, [R1+0x888] ;  /* 0x0008880001da7983 */ /* 0x000ea80000300a00 */
[----:B------:R-:W2:Y:S04]  /*125a0*/  LDL.LU.64 R228, [R1+0x880] ;  /* 0x0008800001e47983 */ /* 0x000ea80000300a00 */
[----:B------:R-:W2:Y:S01]  /*125b0*/  LDL.LU.64 R244, [R1+0x878] ;  /* 0x0008780001f47983 */ /* 0x000ea20000300a00 */
[----:B-1----:R-:W1:Y:S03]  /*125c0*/  LDC R216, c[0x0][0x230] ;  /* 0x00008c00ffd87b82 */ /* 0x002e660000000800 */
[----:B------:R-:W2:Y:S04]  /*125d0*/  LDL.LU.64 R242, [R1+0x870] ;  /* 0x0008700001f27983 */ /* 0x000ea80000300a00 */
[----:B------:R-:W2:Y:S04]  /*125e0*/  LDL.LU.64 R240, [R1+0x868] ;  /* 0x0008680001f07983 */ /* 0x000ea80000300a00 */
[----:B------:R-:W2:Y:S04]  /*125f0*/  LDL.LU.64 R238, [R1+0x860] ;  /* 0x0008600001ee7983 */ /* 0x000ea80000300a00 */
[----:B------:R-:W2:Y:S04]  /*12600*/  LDL.LU.64 R236, [R1+0x858] ;  /* 0x0008580001ec7983 */ /* 0x000ea80000300a00 */
[----:B------:R-:W2:Y:S04]  /*12610*/  LDL.LU.64 R234, [R1+0x850] ;  /* 0x0008500001ea7983 */ /* 0x000ea80000300a00 */
[----:B------:R-:W2:Y:S04]  /*12620*/  LDL.LU.64 R232, [R1+0x848] ;  /* 0x0008480001e87983 */ /* 0x000ea80000300a00 */
[----:B------:R-:W2:Y:S04]  /*12630*/  LDL.LU.64 R230, [R1+0x840] ;  /* 0x0008400001e67983 */ /* 0x000ea80000300a00 */
        /* <DEDUP_REMOVED lines=17> */
[C---:B--2---:R-:W-:Y:S01]  /*12750*/  IMAD.WIDE R220, R3.reuse, 0x4, R220 ;  /* 0x0000000403dc7825 */ /* 0x044fe200078e02dc */
[----:B------:R2:W-:Y:S03]  /*12760*/  STL.64 [R1+0x1540], R222 ;  /* 0x001540de01007387 */ /* 0x0005e60000100a00 */
[C---:B------:R-:W-:Y:S01]  /*12770*/  IMAD.WIDE R218, R3.reuse, 0x4, R218 ;  /* 0x0000000403da7825 */ /* 0x040fe200078e02da */
[----:B------:R2:W-:Y:S03]  /*12780*/  STL.64 [R1+0x1548], R220 ;  /* 0x001548dc01007387 */ /* 0x0005e60000100a00 */
[C---:B------:R-:W-:Y:S01]  /*12790*/  IMAD.WIDE R228, R3.reuse, 0x4, R228 ;  /* 0x0000000403e47825 */ /* 0x040fe200078e02e4 */
[----:B------:R2:W-:Y:S03]  /*127a0*/  STL.64 [R1+0x1550], R218 ;  /* 0x001550da01007387 */ /* 0x0005e60000100a00 */
[C---:B-1----:R-:W-:Y:S01]  /*127b0*/  IMAD.WIDE R198, R3.reuse, 0x4, R244 ;  /* 0x0000000403c67825 */ /* 0x042fe200078e02f4 */
        /* <DEDUP_REMOVED lines=13> */
[----:B------:R-:W-:Y:S01]  /*12890*/  IMAD.WIDE R6, R3, 0x4, R230 ;  /* 0x0000000403067825 */ /* 0x000fe200078e02e6 */
[----:B------:R1:W-:Y:S04]  /*128a0*/  STL.64 [R1+0x1590], R102 ;  /* 0x0015906601007387 */ /* 0x0003e80000100a00 */
[----:B------:R1:W-:Y:S04]  /*128b0*/  LDGSTS.E [R5+0x16000], desc[UR32][R226.64], !P1 ;  /* 0x16000000e2057fae */ /* 0x0003e8000c921860 */
[----:B------:R1:W-:Y:S04]  /*128c0*/  STL.64 [R1+0x1598], R6 ;  /* 0x0015980601007387 */ /* 0x0003e80000100a00 */
[----:B------:R1:W-:Y:S04]  /*128d0*/  LDGSTS.E [R5+0x16080], desc[UR32][R224.64], !P1 ;  /* 0x16080000e0057fae */ /* 0x0003e8000c921860 */
[----:B---3--:R-:W3:Y:S04]  /*128e0*/  LDL.LU.64 R226, [R1+0x738] ;  /* 0x0007380001e27983 */ /* 0x008ee80000300a00 */
[----:B------:R3:W-:Y:S04]  /*128f0*/  LDGSTS.E [R5+0x16100], desc[UR32][R86.64], !P1 ;  /* 0x1610000056057fae */ /* 0x0007e8000c921860 */
[----:B----4-:R-:W4:Y:S04]  /*12900*/  LDL.LU.64 R224, [R1+0x730] ;  /* 0x0007300001e07983 */ /* 0x010f280000300a00 */
[----:B------:R4:W-:Y:S04]  /*12910*/  LDGSTS.E [R5+0x16180], desc[UR32][R70.64], !P1 ;  /* 0x1618000046057fae */ /* 0x0009e8000c921860 */
[----:B-----5:R-:W5:Y:S04]  /*12920*/  LDL.LU.64 R86, [R1+0x728] ;  /* 0x0007280001567983 */ /* 0x020f680000300a00 */
[----:B------:R5:W-:Y:S04]  /*12930*/  LDGSTS.E [R5+0x16200], desc[UR32][R222.64], !P1 ;  /* 0x16200000de057fae */ /* 0x000be8000c921860 */
[----:B------:R-:W5:Y:S04]  /*12940*/  LDL.LU.64 R70, [R1+0x720] ;  /* 0x0007200001467983 */ /* 0x000f680000300a00 */
[----:B------:R5:W-:Y:S04]  /*12950*/  LDGSTS.E [R5+0x16280], desc[UR32][R220.64], !P1 ;  /* 0x16280000dc057fae */ /* 0x000be8000c921860 */
[----:B--2---:R-:W2:Y:S04]  /*12960*/  LDL.LU.64 R222, [R1+0x718] ;  /* 0x0007180001de7983 */ /* 0x004ea80000300a00 */
[----:B------:R2:W-:Y:S04]  /*12970*/  LDGSTS.E [R5+0x16300], desc[UR32][R218.64], !P1 ;  /* 0x16300000da057fae */ /* 0x0005e8000c921860 */
[----:B------:R-:W2:Y:S04]  /*12980*/  LDL.LU.64 R220, [R1+0x710] ;  /* 0x0007100001dc7983 */ /* 0x000ea80000300a00 */
        /* <DEDUP_REMOVED lines=10> */
[----:B-1----:R-:W2:Y:S01]  /*12a30*/  LDL.LU.64 R228, [R1+0x6c0] ;  /* 0x0006c00001e47983 */ /* 0x002ea20000300a00 */
[----:B------:R-:W-:-:S03]  /*12a40*/  ISETP.GE.U32.AND P3, PT, R214, 0x7fffffbf, PT ;  /* 0x7fffffbfd600780c */ /* 0x000fc60003f66070 */
[----:B------:R1:W-:Y:S01]  /*12a50*/  LDGSTS.E [R5+0x16400], desc[UR32][R198.64], !P1 ;  /* 0x16400000c6057fae */ /* 0x0003e2000c921860 */
[----:B------:R-:W-:Y:S02]  /*12a60*/  VIADD R214, R215, 0xffffffda ;  /* 0xffffffdad7d67836 */ /* 0x000fe40000000000 */
[----:B------:R-:W1:Y:S01]  /*12a70*/  LDC R215, c[0x0][0x230] ;  /* 0x00008c00ffd77b82 */ /* 0x000e620000000800 */
        /* <DEDUP_REMOVED lines=49> */
[----:B--2---:R-:W2:Y:S04]  /*12d90*/  LDL.LU.64 R70, [R1+0x5a0] ;  /* 0x0005a00001467983 */ /* 0x004ea80000300a00 */
[----:B------:R-:W-:Y:S04]  /*12da0*/  LDGSTS.E [R5+0x18280], desc[UR32][R220.64], !P0 ;  /* 0x18280000dc057fae */ /* 0x000fe8000c121860 */
[----:B------:R-:W2:Y:S04]  /*12db0*/  LDL.LU.64 R222, [R1+0x598] ;  /* 0x0005980001de7983 */ /* 0x000ea80000300a00 */
[----:B------:R-:W-:Y:S04]  /*12dc0*/  LDGSTS.E [R5+0x18300], desc[UR32][R218.64], !P0 ;  /* 0x18300000da057fae */ /* 0x000fe8000c121860 */
[----:B------:R-:W2:Y:S04]  /*12dd0*/  LDL.LU.64 R220, [R1+0x590] ;  /* 0x0005900001dc7983 */ /* 0x000ea80000300a00 */
        /* <DEDUP_REMOVED lines=58> */
[----:B--2---:R-:W2:Y:S04]  /*13180*/  LDL.LU.64 R86, [R1+0x428] ;  /* 0x0004280001567983 */ /* 0x004ea80000300a00 */
[----:B------:R2:W-:Y:S04]  /*13190*/  LDGSTS.E [R5+0x1a200], desc[UR32][R222.64], !P2 ;  /* 0x1a200000de057fae */ /* 0x0005e8000d121860 */
[----:B-----5:R-:W5:Y:S04]  /*131a0*/  LDL.LU.64 R70, [R1+0x420] ;  /* 0x0004200001467983 */ /* 0x020f680000300a00 */
[----:B------:R5:W-:Y:S04]  /*131b0*/  LDGSTS.E [R5+0x1a280], desc[UR32][R220.64], !P2 ;  /* 0x1a280000dc057fae */ /* 0x000be8000d121860 */
[----:B------:R-:W5:Y:S04]  /*131c0*/  LDL.LU.64 R222, [R1+0x418] ;  /* 0x0004180001de7983 */ /* 0x000f680000300a00 */
[----:B------:R5:W-:Y:S04]  /*131d0*/  LDGSTS.E [R5+0x1a300], desc[UR32][R218.64], !P2 ;  /* 0x1a300000da057fae */ /* 0x000be8000d121860 */
[----:B------:R-:W5:Y:S04]  /*131e0*/  LDL.LU.64 R220, [R1+0x410] ;  /* 0x0004100001dc7983 */ /* 0x000f680000300a00 */
[----:B------:R-:W-:Y:S04]  /*131f0*/  LDGSTS.E [R5+0x1a380], desc[UR32][R228.64], !P2 ;  /* 0x1a380000e4057fae */ /* 0x000fe8000d121860 */
[----:B------:R-:W5:Y:S04]  /*13200*/  LDL.LU.64 R218, [R1+0x408] ;  /* 0x0004080001da7983 */ /* 0x000f680000300a00 */
        /* <DEDUP_REMOVED lines=8> */
[----:B-1----:R-:W5:Y:S01]  /*13290*/  LDL.LU.64 R228, [R1+0x3c0] ;  /* 0x0003c00001e47983 */ /* 0x002f620000300a00 */
[----:B------:R-:W-:-:S03]  /*132a0*/  ISETP.GE.U32.AND P0, PT, R214, 0x7fffffb7, PT ;  /* 0x7fffffb7d600780c */ /* 0x000fc60003f06070 */
[----:B------:R1:W-:Y:S01]  /*132b0*/  LDGSTS.E [R5+0x1a400], desc[UR32][R198.64], !P2 ;  /* 0x1a400000c6057fae */ /* 0x0003e2000d121860 */
[----:B------:R-:W-:Y:S01]  /*132c0*/  VIADD R214, R215, 0xffffffd2 ;  /* 0xffffffd2d7d67836 */ /* 0x000fe20000000000 */
[----:B------:R-:W-:Y:S01]  /*132d0*/  ISETP.GE.U32.AND P5, PT, R251, 0x7fffffa8, PT ;  /* 0x7fffffa8fb00780c */ /* 0x000fe20003fa6070 */
        /* <DEDUP_REMOVED lines=13> */
[C---:B--2---:R-:W-:Y:S01]  /*133b0*/  IMAD.WIDE R86, R3.reuse, 0x4, R86 ;  /* 0x0000000403567825 */ /* 0x044fe200078e0256 */
[----:B------:R2:W-:Y:S03]  /*133c0*/  STL.64 [R1+0x2fa0], R224 ;  /* 0x002fa0e001007387 */ /* 0x0005e60000100a00 */
[C---:B-----5:R-:W-:Y:S01]  /*133d0*/  IMAD.WIDE R70, R3.reuse, 0x4, R70 ;  /* 0x0000000403467825 */ /* 0x060fe200078e0246 */
        /* <DEDUP_REMOVED lines=30> */
[----:B--2---:R-:W2:Y:S04]  /*135c0*/  LDL.LU.64 R224, [R1+0x2b0] ;  /* 0x0002b00001e07983 */ /* 0x004ea80000300a00 */
[----:B------:R-:W-:Y:S04]  /*135d0*/  LDGSTS.E [R5+0x1c180], desc[UR32][R70.64], !P5 ;  /* 0x1c18000046057fae */ /* 0x000fe8000e921860 */
[----:B----4-:R-:W4:Y:S04]  /*135e0*/  LDL.LU.64 R86, [R1+0x2a8] ;  /* 0x0002a80001567983 */ /* 0x010f280000300a00 */
[----:B------:R-:W-:Y:S04]  /*135f0*/  LDGSTS.E [R5+0x1c200], desc[UR32][R222.64], !P5 ;  /* 0x1c200000de057fae */ /* 0x000fe8000e921860 */
[----:B-----5:R-:W5:Y:S04]  /*13600*/  LDL.LU.64 R70, [R1+0x2a0] ;  /* 0x0002a00001467983 */ /* 0x020f680000300a00 */
[----:B------:R-:W-:Y:S04]  /*13610*/  LDGSTS.E [R5+0x1c280], desc[UR32][R220.64], !P5 ;  /* 0x1c280000dc057fae */ /* 0x000fe8000e921860 */
[----:B------:R-:W5:Y:S04]  /*13620*/  LDL.LU.64 R222, [R1+0x298] ;  /* 0x0002980001de7983 */ /* 0x000f680000300a00 */
[----:B------:R-:W-:Y:S04]  /*13630*/  LDGSTS.E [R5+0x1c300], desc[UR32][R218.64], !P5 ;  /* 0x1c300000da057fae */ /* 0x000fe8000e921860 */
[----:B------:R-:W5:Y:S04]  /*13640*/  LDL.LU.64 R220, [R1+0x290] ;  /* 0x0002900001dc7983 */ /* 0x000f680000300a00 */
[----:B------:R1:W-:Y:S04]  /*13650*/  LDGSTS.E [R5+0x1c380], desc[UR32][R216.64], !P5 ;  /* 0x1c380000d8057fae */ /* 0x0003e8000e921860 */
[----:B------:R-:W5:Y:S04]  /*13660*/  LDL.LU.64 R218, [R1+0x288] ;  /* 0x0002880001da7983 */ /* 0x000f680000300a00 */
[----:B------:R-:W5:Y:S04]  /*13670*/  LDL.LU.64 R228, [R1+0x280] ;  /* 0x0002800001e47983 */ /* 0x000f680000300a00 */
[----:B------:R-:W5:Y:S01]  /*13680*/  LDL.LU.64 R244, [R1+0x278] ;  /* 0x0002780001f47983 */ /* 0x000f620000300a00 */
[----:B-1----:R-:W1:Y:S03]  /*13690*/  LDC R216, c[0x0][0x230] ;  /* 0x00008c00ffd87b82 */ /* 0x002e660000000800 */
[----:B------:R-:W5:Y:S04]  /*136a0*/  LDL.LU.64 R242, [R1+0x270] ;  /* 0x0002700001f27983 */ /* 0x000f680000300a00 */
[----:B------:R-:W5:Y:S04]  /*136b0*/  LDL.LU.64 R240, [R1+0x268] ;  /* 0x0002680001f07983 */ /* 0x000f680000300a00 */
[----:B------:R-:W5:Y:S04]  /*136c0*/  LDL.LU.64 R238, [R1+0x260] ;  /* 0x0002600001ee7983 */ /* 0x000f680000300a00 */
[----:B------:R-:W5:Y:S04]  /*136d0*/  LDL.LU.64 R236, [R1+0x258] ;  /* 0x0002580001ec7983 */ /* 0x000f680000300a00 */
[----:B------:R-:W5:Y:S04]  /*136e0*/  LDL.LU.64 R234, [R1+0x250] ;  /* 0x0002500001ea7983 */ /* 0x000f680000300a00 */
[----:B------:R-:W5:Y:S04]  /*136f0*/  LDL.LU.64 R232, [R1+0x248] ;  /* 0x0002480001e87983 */ /* 0x000f680000300a00 */
[----:B------:R-:W5:Y:S04]  /*13700*/  LDL.LU.64 R230, [R1+0x240] ;  /* 0x0002400001e67983 */ /* 0x000f680000300a00 */
        /* <DEDUP_REMOVED lines=9> */
[C---:B--2---:R-:W-:Y:S01]  /*137a0*/  IMAD.WIDE R224, R3.reuse, 0x4, R224 ;  /* 0x0000000403e07825 */ /* 0x044fe200078e02e0 */
[----:B------:R2:W-:Y:S03]  /*137b0*/  STL.64 [R1+0x3028], R226 ;  /* 0x003028e201007387 */ /* 0x0005e60000100a00 */
        /* <DEDUP_REMOVED lines=31> */
[----:B--2---:R-:W2:Y:S04]  /*139b0*/  LDL.LU.64 R226, [R1+0xcc0] ;  /* 0x000cc00001e27983 */ /* 0x004ea80000300a00 */
        /* <DEDUP_REMOVED lines=34> */
[----:B--2---:R-:W-:-:S04]  /*13be0*/  IMAD.WIDE R226, R3, 0x4, R226 ;  /* 0x0000000403e27825 */ /* 0x004fc800078e02e2 */
[C---:B---3--:R-:W-:Y:S01]  /*13bf0*/  IMAD.WIDE R224, R3.reuse, 0x4, R224 ;  /* 0x0000000403e07825 */ /* 0x048fe200078e02e0 */
        /* <DEDUP_REMOVED lines=32> */
[----:B--2---:R-:W2:Y:S04]  /*13e00*/  LDL.LU.64 R226, [R1+0xb38] ;  /* 0x000b380001e27983 */ /* 0x004ea80000300a00 */
        /* <DEDUP_REMOVED lines=820> */
[----:B------:R-:W5:Y:S01]  /*17150*/  LDL.LU.64 R240, [R1+0x468] ;  /* 0x0004680001f07983 */ /* 0x000f620000300a00 */
[----:B------:R-:W1:Y:S03]  /*17160*/  LDC R216, c[0x0][0x230] ;  /* 0x00008c00ffd87b82 */ /* 0x000e660000000800 */
        /* <DEDUP_REMOVED lines=58> */
[----:B------:R5:W-:Y:S04]  /*17510*/  LDGSTS.E [R2+0x1b380], desc[UR32][R228.64], !P1 ;  /* 0x1b380000e4027fae */ /* 0x000be8000c921860 */
[----:B------:R-:W5:Y:S04]  /*17520*/  LDL.LU.64 R218, [R1+0x308] ;  /* 0x0003080001da7983 */ /* 0x000f680000300a00 */
[----:B------:R5:W-:Y:S04]  /*17530*/  LDGSTS.E [R2+0x1b400], desc[UR32][R198.64], !P1 ;  /* 0x1b400000c6027fae */ /* 0x000be8000c921860 */
[----:B-1----:R-:W5:Y:S04]  /*17540*/  LDL.LU.64 R228, [R1+0x300] ;  /* 0x0003000001e47983 */ /* 0x002f680000300a00 */
        /* <DEDUP_REMOVED lines=49> */
[----:B--2---:R-:W1:Y:S04]  /*17860*/  LDL.LU.64 R226, [R1+0x1b8] ;  /* 0x0001b80001e27983 */ /* 0x004e680000300a00 */
[----:B------:R2:W-:Y:S04]  /*17870*/  LDGSTS.E [R2+0x1d100], desc[UR32][R86.64], !P0 ;  /* 0x1d10000056027fae */ /* 0x0005e8000c121860 */
[----:B---3--:R-:W3:Y:S04]  /*17880*/  LDL.LU.64 R224, [R1+0x1b0] ;  /* 0x0001b00001e07983 */ /* 0x008ee80000300a00 */
[----:B------:R2:W-:Y:S04]  /*17890*/  LDGSTS.E [R2+0x1d180], desc[UR32][R70.64], !P0 ;  /* 0x1d18000046027fae */ /* 0x0005e8000c121860 */
[----:B----4-:R-:W2:Y:S04]  /*178a0*/  LDL.LU.64 R86, [R1+0x1a8] ;  /* 0x0001a80001567983 */ /* 0x010ea80000300a00 */
[----:B------:R4:W-:Y:S04]  /*178b0*/  LDGSTS.E [R2+0x1d200], desc[UR32][R222.64], !P0 ;  /* 0x1d200000de027fae */ /* 0x0009e8000c121860 */
[----:B-----5:R-:W5:Y:S04]  /*178c0*/  LDL.LU.64 R70, [R1+0x1a0] ;  /* 0x0001a00001467983 */ /* 0x020f680000300a00 */
[----:B------:R4:W-:Y:S04]  /*178d0*/  LDGSTS.E [R2+0x1d280], desc[UR32][R220.64], !P0 ;  /* 0x1d280000dc027fae */ /* 0x0009e8000c121860 */
[----:B------:R-:W4:Y:S04]  /*178e0*/  LDL.LU.64 R222, [R1+0x198] ;  /* 0x0001980001de7983 */ /* 0x000f280000300a00 */
[----:B------:R4:W-:Y:S04]  /*178f0*/  LDGSTS.E [R2+0x1d300], desc[UR32][R218.64], !P0 ;  /* 0x1d300000da027fae */ /* 0x0009e8000c121860 */
[----:B------:R-:W4:Y:S04]  /*17900*/  LDL.LU.64 R220, [R1+0x190] ;  /* 0x0001900001dc7983 */ /* 0x000f280000300a00 */
[----:B------:R-:W-:Y:S04]  /*17910*/  LDGSTS.E [R2+0x1d380], desc[UR32][R228.64], !P0 ;  /* 0x1d380000e4027fae */ /* 0x000fe8000c121860 */
[----:B------:R-:W4:Y:S04]  /*17920*/  LDL.LU.64 R218, [R1+0x188] ;  /* 0x0001880001da7983 */ /* 0x000f280000300a00 */
        /* <DEDUP_REMOVED lines=8> */
[----:B------:R-:W4:Y:S01]  /*179b0*/  LDL.LU.64 R228, [R1+0x140] ;  /* 0x0001400001e47983 */ /* 0x000f220000300a00 */
[----:B------:R-:W-:Y:S01]  /*179c0*/  ISETP.GE.U32.AND P3, PT, R214, 0x7fffffb5, PT ;  /* 0x7fffffb5d600780c */ /* 0x000fe20003f66070 */
[----:B------:R-:W-:-:S02]  /*179d0*/  VIADD R214, R215, 0xffffffd0 ;  /* 0xffffffd0d7d67836 */ /* 0x000fc40000000000 */
[----:B------:R4:W-:Y:S01]  /*179e0*/  LDGSTS.E [R2+0x1d400], desc[UR32][R198.64], !P0 ;  /* 0x1d400000c6027fae */ /* 0x0009e2000c121860 */
[----:B------:R-:W4:Y:S02]  /*179f0*/  LDC R215, c[0x0][0x230] ;  /* 0x00008c00ffd77b82 */ /* 0x000f240000000800 */
[----:B------:R-:W-:Y:S01]  /*17a00*/  ISETP.GE.U32.AND P1, PT, R214, 0x7fffffb1, PT ;  /* 0x7fffffb1d600780c */ /* 0x000fe20003f26070 */
[----:B------:R4:W-:Y:S01]  /*17a10*/  LDGSTS.E [R2+0x1d480], desc[UR32][R182.64], !P0 ;  /* 0x1d480000b6027fae */ /* 0x0009e2000c121860 */
[----:B------:R-:W-:-:S03]  /*17a20*/  VIADD R214, R217, 0xffffffcc ;  /* 0xffffffccd9d67836 */ /* 0x000fc60000000000 */
        /* <DEDUP_REMOVED lines=8> */
[----:B-1----:R-:W-:-:S04]  /*17ab0*/  IMAD.WIDE R226, R3, 0x4, R226 ;  /* 0x0000000403e27825 */ /* 0x002fc800078e02e2 */
[C---:B---3--:R-:W-:Y:S01]  /*17ac0*/  IMAD.WIDE R224, R3.reuse, 0x4, R224 ;  /* 0x0000000403e07825 */ /* 0x048fe200078e02e0 */
[----:B------:R-:W-:Y:S03]  /*17ad0*/  STL.64 [R1+0x2e28], R226 ;  /* 0x002e28e201007387 */ /* 0x000fe60000100a00 */
[C---:B--2---:R-:W-:Y:S01]  /*17ae0*/  IMAD.WIDE R86, R3.reuse, 0x4, R86 ;  /* 0x0000000403567825 */ /* 0x044fe200078e0256 */
[----:B------:R1:W-:Y:S03]  /*17af0*/  STL.64 [R1+0x2e20], R224 ;  /* 0x002e20e001007387 */ /* 0x0003e60000100a00 */
[C---:B-----5:R-:W-:Y:S01]  /*17b00*/  IMAD.WIDE R70, R3.reuse, 0x4, R70 ;  /* 0x0000000403467825 */ /* 0x060fe200078e0246 */
[----:B------:R2:W-:Y:S03]  /*17b10*/  STL.64 [R1+0x2e18], R86 ;  /* 0x002e185601007387 */ /* 0x0005e60000100a00 */
[C---:B----4-:R-:W-:Y:S01]  /*17b20*/  IMAD.WIDE R222, R3.reuse, 0x4, R222 ;  /* 0x0000000403de7825 */ /* 0x050fe200078e02de */
        /* <DEDUP_REMOVED lines=18> */
[----:B------:R-:W-:Y:S03]  /*17c50*/  STL.64 [R1+0x2dc8], R134 ;  /* 0x002dc88601007387 */ /* 0x000fe60000100a00 */
[C---:B------:R-:W-:Y:S01]  /*17c60*/  IMAD.WIDE R102, R3.reuse, 0x4, R230 ;  /* 0x0000000403667825 */ /* 0x040fe200078e02e6 */
[----:B------:R5:W-:Y:S03]  /*17c70*/  STL.64 [R1+0x2dc0], R118 ;  /* 0x002dc07601007387 */ /* 0x000be60000100a00 */
[C---:B------:R-:W-:Y:S01]  /*17c80*/  IMAD.WIDE R6, R3.reuse, 0x4, R228 ;  /* 0x0000000403067825 */ /* 0x040fe200078e02e4 */
[----:B------:R-:W-:Y:S04]  /*17c90*/  LDGSTS.E [R2+0x1f000], desc[UR32][R226.64], !P2 ;  /* 0x1f000000e2027fae */ /* 0x000fe8000d121860 */
[----:B------:R5:W-:Y:S04]  /*17ca0*/  STL.64 [R1+0x2db8], R102 ;  /* 0x002db86601007387 */ /* 0x000be80000100a00 */
[----:B------:R5:W-:Y:S04]  /*17cb0*/  LDGSTS.E [R2+0x1f080], desc[UR32][R224.64], !P2 ;  /* 0x1f080000e0027fae */ /* 0x000be8000d121860 */
[----:B------:R5:W-:Y:S04]  /*17cc0*/  STL.64 [R1+0x2db0], R6 ;  /* 0x002db00601007387 */ /* 0x000be80000100a00 */
[----:B------:R5:W-:Y:S04]  /*17cd0*/  LDGSTS.E [R2+0x1f100], desc[UR32][R86.64], !P2 ;  /* 0x1f10000056027fae */ /* 0x000be8000d121860 */
[----:B-1----:R-:W5:Y:S04]  /*17ce0*/  LDL.LU.64 R224, [R1+0xbc0] ;  /* 0x000bc00001e07983 */ /* 0x002f680000300a00 */
[----:B------:R-:W5:Y:S04]  /*17cf0*/  LDL.LU.64 R226, [R1+0xbb8] ;  /* 0x000bb80001e27983 */ /* 0x000f680000300a00 */
[----:B------:R-:W5:Y:S04]  /*17d00*/  LDL.LU.64 R228, [R1+0xbb0] ;  /* 0x000bb00001e47983 */ /* 0x000f680000300a00 */
[----:B------:R-:W5:Y:S04]  /*17d10*/  LDL.LU.64 R230, [R1+0xba8] ;  /* 0x000ba80001e67983 */ /* 0x000f680000300a00 */
[----:B------:R-:W5:Y:S04]  /*17d20*/  LDL.LU.64 R232, [R1+0xba0] ;  /* 0x000ba00001e87983 */ /* 0x000f680000300a00 */
[----:B------:R-:W5:Y:S04]  /*17d30*/  LDL.LU.64 R234, [R1+0xb98] ;  /* 0x000b980001ea7983 */ /* 0x000f680000300a00 */
[----:B------:R1:W-:Y:S04]  /*17d40*/  LDGSTS.E [R2+0x1f180], desc[UR32][R70.64], !P2 ;  /* 0x1f18000046027fae */ /* 0x0003e8000d121860 */
[----:B--2---:R-:W2:Y:S04]  /*17d50*/  LDL.LU.64 R86, [R1+0xb90] ;  /* 0x000b900001567983 */ /* 0x004ea80000300a00 */
[----:B------:R-:W-:Y:S04]  /*17d60*/  LDGSTS.E [R2+0x1f200], desc[UR32][R222.64], !P2 ;  /* 0x1f200000de027fae */ /* 0x000fe8000d121860 */
[----:B---3--:R-:W1:Y:S04]  /*17d70*/  LDL.LU.64 R70, [R1+0xb88] ;  /* 0x000b880001467983 */ /* 0x008e680000300a00 */
[----:B------:R-:W3:Y:S04]  /*17d80*/  LDL.LU.64 R244, [R1+0xb80] ;  /* 0x000b800001f47983 */ /* 0x000ee80000300a00 */
[----:B------:R-:W3:Y:S04]  /*17d90*/  LDL.LU.64 R242, [R1+0xb78] ;  /* 0x000b780001f27983 */ /* 0x000ee80000300a00 */
[----:B------:R-:W3:Y:S04]  /*17da0*/  LDL.LU.64 R240, [R1+0xb70] ;  /* 0x000b700001f07983 */ /* 0x000ee80000300a00 */
[----:B------:R-:W3:Y:S04]  /*17db0*/  LDL.LU.64 R238, [R1+0xb68] ;  /* 0x000b680001ee7983 */ /* 0x000ee80000300a00 */
[----:B------:R-:W3:Y:S04]  /*17dc0*/  LDL.LU.64 R236, [R1+0xb60] ;  /* 0x000b600001ec7983 */ /* 0x000ee80000300a00 */
[----:B------:R-:W-:Y:S04]  /*17dd0*/  LDGSTS.E [R2+0x1f280], desc[UR32][R220.64], !P2 ;  /* 0x1f280000dc027fae */ /* 0x000fe8000d121860 */
[----:B----4-:R-:W4:Y:S04]  /*17de0*/  LDL.LU.64 R222, [R1+0xb58] ;  /* 0x000b580001de7983 */ /* 0x010f280000300a00 */
[----:B------:R-:W-:Y:S04]  /*17df0*/  LDGSTS.E [R2+0x1f300], desc[UR32][R218.64], !P2 ;  /* 0x1f300000da027fae */ /* 0x000fe8000d121860 */
[----:B-----5:R-:W5:Y:S04]  /*17e00*/  LDL.LU.64 R220, [R1+0xb50] ;  /* 0x000b500001dc7983 */ /* 0x020f680000300a00 */
[----:B------:R3:W-:Y:S04]  /*17e10*/  LDGSTS.E [R2+0x1f380], desc[UR32][R216.64], !P2 ;  /* 0x1f380000d8027fae */ /* 0x0007e8000d121860 */
[----:B------:R-:W5:Y:S04]  /*17e20*/  LDL.LU.64 R218, [R1+0xb48] ;  /* 0x000b480001da7983 */ /* 0x000f680000300a00 */
[----:B------:R3:W-:Y:S04]  /*17e30*/  LDGSTS.E [R2+0x1f400], desc[UR32][R198.64], !P2 ;  /* 0x1f400000c6027fae */ /* 0x0007e8000d121860 */
[----:B------:R3:W-:Y:S04]  /*17e40*/  LDGSTS.E [R2+0x1f480], desc[UR32][R182.64], !P2 ;  /* 0x1f480000b6027fae */ /* 0x0007e8000d121860 */
[----:B------:R3:W-:Y:S04]  /*17e50*/  LDGSTS.E [R2+0x1f500], desc[UR32][R166.64], !P2 ;  /* 0x1f500000a6027fae */ /* 0x0007e8000d121860 */
[----:B------:R3:W-:Y:S04]  /*17e60*/  LDGSTS.E [R2+0x1f580], desc[UR32][R150.64], !P2 ;  /* 0x1f58000096027fae */ /* 0x0007e8000d121860 */
[----:B------:R-:W-:Y:S04]  /*17e70*/  LDGSTS.E [R2+0x1f600], desc[UR32][R134.64], !P2 ;  /* 0x1f60000086027fae */ /* 0x000fe8000d121860 */
[----:B------:R4:W-:Y:S04]  /*17e80*/  LDGSTS.E [R2+0x1f680], desc[UR32][R118.64], !P2 ;  /* 0x1f68000076027fae */ /* 0x0009e8000d121860 */
[----:B------:R5:W-:Y:S04]  /*17e90*/  LDGSTS.E [R2+0x1f700], desc[UR32][R102.64], !P2 ;  /* 0x1f70000066027fae */ /* 0x000be8000d121860 */
[----:B------:R5:W-:Y:S01]  /*17ea0*/  LDGSTS.E [R2+0x1f780], desc[UR32][R6.64], !P2 ;  /* 0x1f78000006027fae */ /* 0x000be2000d121860 */
[----:B------:R-:W-:-:S04]  /*17eb0*/  IMAD.WIDE R224, R3, 0x4, R224 ;  /* 0x0000000403e07825 */ /* 0x000fc800078e02e0 */
[C---:B------:R-:W-:Y:S01]  /*17ec0*/  IMAD.WIDE R226, R3.reuse, 0x4, R226 ;  /* 0x0000000403e27825 */ /* 0x040fe200078e02e2 */
[----:B------:R-:W-:Y:S03]  /*17ed0*/  LDGSTS.E [R0+0x11800], desc[UR32][R224.64], !P5 ;  /* 0x11800000e0007fae */ /* 0x000fe6000e921860 */
[C---:B------:R-:W-:Y:S01]  /*17ee0*/  IMAD.WIDE R228, R3.reuse, 0x4, R228 ;  /* 0x0000000403e47825 */ /* 0x040fe200078e02e4 */
[----:B------:R-:W-:Y:S03]  /*17ef0*/  LDGSTS.E [R0+0x11880], desc[UR32][R226.64], !P5 ;  /* 0x11880000e2007fae */ /* 0x000fe6000e921860 */
[C---:B------:R-:W-:Y:S01]  /*17f00*/  IMAD.WIDE R230, R3.reuse, 0x4, R230 ;  /* 0x0000000403e67825 */ /* 0x040fe200078e02e6 */
[----:B------:R-:W-:Y:S03]  /*17f10*/  LDGSTS.E [R0+0x11900], desc[UR32][R228.64], !P5 ;  /* 0x11900000e4007fae */ /* 0x000fe6000e921860 */
[C---:B------:R-:W-:Y:S01]  /*17f20*/  IMAD.WIDE R232, R3.reuse, 0x4, R232 ;  /* 0x0000000403e87825 */ /* 0x040fe200078e02e8 */
[----:B------:R-:W-:Y:S03]  /*17f30*/  LDGSTS.E [R0+0x11980], desc[UR32][R230.64], !P5 ;  /* 0x11980000e6007fae */ /* 0x000fe6000e921860 */
[C---:B------:R-:W-:Y:S01]  /*17f40*/  IMAD.WIDE R234, R3.reuse, 0x4, R234 ;  /* 0x0000000403ea7825 */ /* 0x040fe200078e02ea */
[----:B------:R-:W-:Y:S04]  /*17f50*/  LDGSTS.E [R0+0x11a00], desc[UR32][R232.64], !P5 ;  /* 0x11a00000e8007fae */ /* 0x000fe8000e921860 */
[----:B------:R-:W-:Y:S01]  /*17f60*/  LDGSTS.E [R0+0x11a80], desc[UR32][R234.64], !P5 ;  /* 0x11a80000ea007fae */ /* 0x000fe2000e921860 */
[----:B--2---:R-:W-:-:S04]  /*17f70*/  IMAD.WIDE R86, R3, 0x4, R86 ;  /* 0x0000000403567825 */ /* 0x004fc800078e0256 */
[C---:B-1----:R-:W-:Y:S01]  /*17f80*/  IMAD.WIDE R70, R3.reuse, 0x4, R70 ;  /* 0x0000000403467825 */ /* 0x042fe200078e0246 */
[----:B------:R1:W-:Y:S03]  /*17f90*/  STL.64 [R1+0x840], R86 ;  /* 0x0008405601007387 */ /* 0x0003e60000100a00 */
[C---:B---3--:R-:W-:Y:S01]  /*17fa0*/  IMAD.WIDE R216, R3.reuse, 0x4, R244 ;  /* 0x0000000403d87825 */ /* 0x048fe200078e02f4 */
[----:B------:R2:W-:Y:S03]  /*17fb0*/  STL.64 [R1+0x848], R70 ;  /* 0x0008484601007387 */ /* 0x0005e60000100a00 */
[C---:B------:R-:W-:Y:S01]  /*17fc0*/  IMAD.WIDE R198, R3.reuse, 0x4, R242 ;  /* 0x0000000403c67825 */ /* 0x040fe200078e02f2 */
[----:B------:R-:W-:Y:S03]  /*17fd0*/  STL.64 [R1+0x860], R216 ;  /* 0x000860d801007387 */ /* 0x000fe60000100a00 */
[C---:B------:R-:W-:Y:S01]  /*17fe0*/  IMAD.WIDE R182, R3.reuse, 0x4, R240 ;  /* 0x0000000403b67825 */ /* 0x040fe200078e02f0 */
[----:B------:R-:W-:Y:S03]  /*17ff0*/  STL.64 [R1+0x868], R198 ;  /* 0x000868c601007387 */ /* 0x000fe60000100a00 */
[C---:B------:R-:W-:Y:S01]  /*18000*/  IMAD.WIDE R166, R3.reuse, 0x4, R238 ;  /* 0x0000000403a67825 */ /* 0x040fe200078e02ee */
[----:B------:R3:W-:Y:S03]  /*18010*/  STL.64 [R1+0x880], R182 ;  /* 0x000880b601007387 */ /* 0x0007e60000100a00 */
[C---:B------:R-:W-:Y:S01]  /*18020*/  IMAD.WIDE R150, R3.reuse, 0x4, R236 ;  /* 0x0000000403967825 */ /* 0x040fe200078e02ec */
[----:B------:R3:W-:Y:S03]  /*18030*/  STL.64 [R1+0x888], R166 ;  /* 0x000888a601007387 */ /* 0x0007e60000100a00 */
[C---:B----4-:R-:W-:Y:S01]  /*18040*/  IMAD.WIDE R118, R3.reuse, 0x4, R222 ;  /* 0x0000000403767825 */ /* 0x050fe200078e02de */
[----:B------:R4:W-:Y:S03]  /*18050*/  STL.64 [R1+0x8a0], R150 ;  /* 0x0008a09601007387 */ /* 0x0009e60000100a00 */
[C---:B-----5:R-:W-:Y:S01]  /*18060*/  IMAD.WIDE R102, R3.reuse, 0x4, R220 ;  /* 0x0000000403667825 */ /* 0x060fe200078e02dc */
[----:B------:R-:W-:Y:S03]  /*18070*/  STL.64 [R1+0x8a8], R118 ;  /* 0x0008a87601007387 */ /* 0x000fe60000100a00 */
[----:B------:R-:W-:Y:S01]  /*18080*/  IMAD.WIDE R6, R3, 0x4, R218 ;  /* 0x0000000403067825 */ /* 0x000fe200078e02da */
[----:B------:R5:W-:Y:S04]  /*18090*/  STL.64 [R1+0x8d0], R102 ;  /* 0x0008d06601007387 */ /* 0x000be80000100a00 */
[----:B------:R5:W-:Y:S04]  /*180a0*/  STL.64 [R1+0x8d8], R6 ;  /* 0x0008d80601007387 */ /* 0x000be80000100a00 */
[----:B------:R5:W-:Y:S04]  /*180b0*/  LDGSTS.E [R0+0x11b00], desc[UR32][R86.64], !P5 ;  /* 0x11b0000056007fae */ /* 0x000be8000e921860 */
[----:B------:R5:W-:Y:S04]  /*180c0*/  LDGSTS.E [R0+0x11b80], desc[UR32][R70.64], !P5 ;  /* 0x11b8000046007fae */ /* 0x000be8000e921860 */
[----:B------:R-:W-:Y:S04]  /*180d0*/  LDGSTS.E [R0+0x11c00], desc[UR32][R216.64], !P5 ;  /* 0x11c00000d8007fae */ /* 0x000fe8000e921860 */
[----:B-1----:R-:W5:Y:S04]  /*180e0*/  LDL.LU.64 R86, [R1+0xfc0] ;  /* 0x000fc00001567983 */ /* 0x002f680000300a00 */
[----:B--2---:R-:W2:Y:S04]  /*180f0*/  LDL.LU.64 R70, [R1+0xfb8] ;  /* 0x000fb80001467983 */ /* 0x004ea80000300a00 */
[----:B------:R-:W2:Y:S04]  /*18100*/  LDL.LU.64 R220, [R1+0xfb0] ;  /* 0x000fb00001dc7983 */ /* 0x000ea80000300a00 */
[----:B------:R-:W2:Y:S04]  /*18110*/  LDL.LU.64 R134, [R1+0xfa8] ;  /* 0x000fa80001867983 */ /* 0x000ea80000300a00 */
[----:B------:R-:W2:Y:S04]  /*18120*/  LDL.LU.64 R218, [R1+0xfa0] ;  /* 0x000fa00001da7983 */ /* 0x000ea80000300a00 */
[----:B------:R-:W-:Y:S04]  /*18130*/  LDGSTS.E [R0+0x11c80], desc[UR32][R198.64], !P5 ;  /* 0x11c80000c6007fae */ /* 0x000fe8000e921860 */
[----:B------:R-:W2:Y:S04]  /*18140*/  LDL.LU.64 R242, [R1+0xf98] ;  /* 0x000f980001f27983 */ /* 0x000ea80000300a00 */
[----:B------:R1:W-:Y:S04]  /*18150*/  LDGSTS.E [R0+0x11d00], desc[UR32][R182.64], !P5 ;  /* 0x11d00000b6007fae */ /* 0x0003e8000e921860 */
[----:B------:R-:W2:Y:S04]  /*18160*/  LDL.LU.64 R240, [R1+0xf90] ;  /* 0x000f900001f07983 */ /* 0x000ea80000300a00 */
[----:B------:R1:W-:Y:S04]  /*18170*/  LDGSTS.E [R0+0x11d80], desc[UR32][R166.64], !P5 ;  /* 0x11d80000a6007fae */ /* 0x0003e8000e921860 */
[----:B---3--:R-:W1:Y:S04]  /*18180*/  LDL.LU.64 R182, [R1+0xf88] ;  /* 0x000f880001b67983 */ /* 0x008e680000300a00 */
[----:B------:R3:W-:Y:S04]  /*18190*/  LDGSTS.E [R0+0x11e00], desc[UR32][R150.64], !P5 ;  /* 0x11e0000096007fae */ /* 0x0007e8000e921860 */
[----:B------:R-:W3:Y:S04]  /*181a0*/  LDL.LU.64 R166, [R1+0xf80] ;  /* 0x000f800001a67983 */ /* 0x000ee80000300a00 */
[----:B------:R-:W3:Y:S04]  /*181b0*/  LDL.LU.64 R238, [R1+0xf78] ;  /* 0x000f780001ee7983 */ /* 0x000ee80000300a00 */
[----:B------:R-:W-:Y:S04]  /*181c0*/  LDGSTS.E [R0+0x11e80], desc[UR32][R118.64], !P5 ;  /* 0x11e8000076007fae */ /* 0x000fe8000e921860 */
[----:B------:R-:W3:Y:S04]  /*181d0*/  LDL.LU.64 R236, [R1+0xf70] ;  /* 0x000f700001ec7983 */ /* 0x000ee80000300a00 */
[----:B------:R3:W-:Y:S04]  /*181e0*/  LDGSTS.E [R0+0x11f00], desc[UR32][R102.64], !P5 ;  /* 0x11f0000066007fae */ /* 0x0007e8000e921860 */
[----:B----4-:R-:W4:Y:S01]  /*181f0*/  LDL.LU.64 R150, [R1+0xf68] ;  /* 0x000f680001967983 */ /* 0x010f220000300a00 */
[----:B------:R-:W-:-:S03]  /*18200*/  ISETP.GE.U32.AND P2, PT, R214, 0x7fffffa9, PT ;  /* 0x7fffffa9d600780c */ /* 0x000fc60003f46070 */
[----:B------:R4:W-:Y:S04]  /*18210*/  LDGSTS.E [R0+0x11f80], desc[UR32][R6.64], !P5 ;  /* 0x11f8000006007fae */ /* 0x0009e8000e921860 */
[----:B-----5:R-:W5:Y:S04]  /*18220*/  LDL.LU.64 R102, [R1+0xf60] ;  /* 0x000f600001667983 */ /* 0x020f680000300a00 */
[----:B------:R-:W5:Y:S04]  /*18230*/  LDL.LU.64 R118, [R1+0xf58] ;  /* 0x000f580001767983 */ /* 0x000f680000300a00 */
[----:B------:R-:W5:Y:S04]  /*18240*/  LDL.LU.64 R244, [R1+0xf50] ;  /* 0x000f500001f47983 */ /* 0x000f680000300a00 */
[----:B------:R-:W5:Y:S01]  /*18250*/  LDL.LU.64 R222, [R1+0xf48] ;  /* 0x000f480001de7983 */ /* 0x000f620000300a00 */
[----:B------:R-:W-:-:S02]  /*18260*/  VIADD R214, R215, 0xffffffc4 ;  /* 0xffffffc4d7d67836 */ /* 0x000fc40000000000 */
[----:B------:R-:W-:Y:S01]  /*18270*/  IMAD.SHL.U32 R215, R247, 0x20, RZ ;  /* 0x00000020f7d77824 */ /* 0x000fe200078e00ff */
[----:B------:R-:W-:Y:S04]  /*18280*/  STL [R1+0x1f80], RZ ;  /* 0x001f80ff01007387 */ /* 0x000fe80000100800 */
[----:B------:R-:W-:Y:S04]  /*18290*/  STL [R1+0x1f84], RZ ;  /* 0x001f84ff01007387 */ /* 0x000fe80000100800 */
[----:B------:R-:W-:Y:S01]  /*182a0*/  STL [R1+0x12c8], R215 ;  /* 0x0012c8d701007387 */ /* 0x000fe20000100800 */
[----:B------:R-:W-:-:S04]  /*182b0*/  IMAD.WIDE R86, R3, 0x4, R86 ;  /* 0x0000000403567825 */ /* 0x000fc800078e0256 */
        /* <DEDUP_REMOVED lines=14> */
[C---:B---3--:R-:W-:Y:S01]  /*183a0*/  IMAD.WIDE R166, R3.reuse, 0x4, R166 ;  /* 0x0000000403a67825 */ /* 0x048fe200078e02a6 */
[----:B------:R3:W-:Y:S03]  /*183b0*/  STL.64 [R1+0xf88], R182 ;  /* 0x000f88b601007387 */ /* 0x0007e60000100a00 */
[C---:B------:R-:W-:Y:S01]  /*183c0*/  IMAD.WIDE R238, R3.reuse, 0x4, R238 ;  /* 0x0000000403ee7825 */ /* 0x040fe200078e02ee */
[----:B------:R3:W-:Y:S03]  /*183d0*/  STL.64 [R1+0xf80], R166 ;  /* 0x000f80a601007387 */ /* 0x0007e60000100a00 */
[C---:B------:R-:W-:Y:S01]  /*183e0*/  IMAD.WIDE R236, R3.reuse, 0x4, R236 ;  /* 0x0000000403ec7825 */ /* 0x040fe200078e02ec */
        /* <DEDUP_REMOVED lines=10> */
[----:B------:R5:W-:Y:S04]  /*18490*/  LDGSTS.E [R0+0x13800], desc[UR32][R86.64], !P4 ;  /* 0x1380000056007fae */ /* 0x000be8000e121860 */
[----:B------:R5:W-:Y:S04]  /*184a0*/  STL.64 [R1+0xf50], R198 ;  /* 0x000f50c601007387 */ /* 0x000be80000100a00 */
[----:B------:R5:W-:Y:S04]  /*184b0*/  LDGSTS.E [R0+0x13880], desc[UR32][R70.64], !P4 ;  /* 0x1388000046007fae */ /* 0x000be8000e121860 */
[----:B--2---:R-:W2:Y:S04]  /*184c0*/  LDL.LU.64 R86, [R1+0xf40] ;  /* 0x000f400001567983 */ /* 0x004ea80000300a00 */
[----:B------:R2:W-:Y:S04]  /*184d0*/  STL.64 [R1+0xf48], R6 ;  /* 0x000f480601007387 */ /* 0x0005e80000100a00 */
[----:B------:R-:W2:Y:S04]  /*184e0*/  LDL.LU.64 R70, [R1+0xf38] ;  /* 0x000f380001467983 */ /* 0x000ea80000300a00 */
[----:B------:R-:W2:Y:S04]  /*184f0*/  LDL.LU.64 R118, [R1+0xf30] ;  /* 0x000f300001767983 */ /* 0x000ea80000300a00 */
[----:B------:R-:W2:Y:S04]  /*18500*/  LDL.LU.64 R222, [R1+0xf28] ;  /* 0x000f280001de7983 */ /* 0x000ea80000300a00 */
[----:B------:R2:W-:Y:S04]  /*18510*/  LDGSTS.E [R0+0x13900], desc[UR32][R220.64], !P4 ;  /* 0x13900000dc007fae */ /* 0x0005e8000e121860 */
[----:B------:R2:W-:Y:S04]  /*18520*/  LDGSTS.E [R0+0x13980], desc[UR32][R134.64], !P4 ;  /* 0x1398000086007fae */ /* 0x0005e8000e121860 */
[----:B------:R2:W-:Y:S04]  /*18530*/  LDGSTS.E [R0+0x13a00], desc[UR32][R218.64], !P4 ;  /* 0x13a00000da007fae */ /* 0x0005e8000e121860 */
[----:B------:R-:W2:Y:S04]  /*18540*/  LDL.LU.64 R220, [R1+0xf20] ;  /* 0x000f200001dc7983 */ /* 0x000ea80000300a00 */
[----:B------:R-:W2:Y:S04]  /*18550*/  LDL.LU.64 R134, [R1+0xf18] ;  /* 0x000f180001867983 */ /* 0x000ea80000300a00 */
[----:B------:R-:W2:Y:S04]  /*18560*/  LDL.LU.64 R218, [R1+0xf10] ;  /* 0x000f100001da7983 */ /* 0x000ea80000300a00 */
[----:B------:R2:W-:Y:S04]  /*18570*/  LDGSTS.E [R0+0x13a80], desc[UR32][R242.64], !P4 ;  /* 0x13a80000f2007fae */ /* 0x0005e8000e121860 */
[----:B------:R2:W-:Y:S04]  /*18580*/  LDGSTS.E [R0+0x13b00], desc[UR32][R240.64], !P4 ;  /* 0x13b00000f0007fae */ /* 0x0005e8000e121860 */
[----:B------:R2:W-:Y:S04]  /*18590*/  LDGSTS.E [R0+0x13b80], desc[UR32][R182.64], !P4 ;  /* 0x13b80000b6007fae */ /* 0x0005e8000e121860 */
[----:B------:R-:W2:Y:S04]  /*185a0*/  LDL.LU.64 R242, [R1+0xf08] ;  /* 0x000f080001f27983 */ /* 0x000ea80000300a00 */
[----:B-1----:R-:W2:Y:S04]  /*185b0*/  LDL.LU.64 R240, [R1+0xf00] ;  /* 0x000f000001f07983 */ /* 0x002ea80000300a00 */
[----:B---3--:R-:W3:Y:S04]  /*185c0*/  LDL.LU.64 R182, [R1+0xef8] ;  /* 0x000ef80001b67983 */ /* 0x008ee80000300a00 */
[----:B------:R1:W-:Y:S04]  /*185d0*/  LDGSTS.E [R0+0x13c00], desc[UR32][R166.64], !P4 ;  /* 0x13c00000a6007fae */ /* 0x0003e8000e121860 */
[----:B------:R1:W-:Y:S04]  /*185e0*/  LDGSTS.E [R0+0x13c80], desc[UR32][R238.64], !P4 ;  /* 0x13c80000ee007fae */ /* 0x0003e8000e121860 */
[----:B------:R1:W-:Y:S04]  /*185f0*/  LDGSTS.E [R0+0x13d00], desc[UR32][R236.64], !P4 ;  /* 0x13d00000ec007fae */ /* 0x0003e8000e121860 */
[----:B------:R-:W1:Y:S04]  /*18600*/  LDL.LU.64 R166, [R1+0xef0] ;  /* 0x000ef00001a67983 */ /* 0x000e680000300a00 */
[----:B------:R-:W3:Y:S04]  /*18610*/  LDL.LU.64 R238, [R1+0xee8] ;  /* 0x000ee80001ee7983 */ /* 0x000ee80000300a00 */
[----:B----4-:R-:W4:Y:S04]  /*18620*/  LDL.LU.64 R236, [R1+0xee0] ;  /* 0x000ee00001ec7983 */ /* 0x010f280000300a00 */
[----:B------:R-:W-:Y:S04]  /*18630*/  LDGSTS.E [R0+0x13d80], desc[UR32][R150.64], !P4 ;  /* 0x13d8000096007fae */ /* 0x000fe8000e121860 */
[----:B------:R-:W-:Y:S04]  /*18640*/  LDGSTS.E [R0+0x13e00], desc[UR32][R102.64], !P4 ;  /* 0x13e0000066007fae */ /* 0x000fe8000e121860 */
[----:B------:R4:W-:Y:S04]  /*18650*/  LDGSTS.E [R0+0x13e80], desc[UR32][R216.64], !P4 ;  /* 0x13e80000d8007fae */ /* 0x0009e8000e121860 */
[----:B-----5:R-:W5:Y:S04]  /*18660*/  LDL.LU.64 R150, [R1+0xed8] ;  /* 0x000ed80001967983 */ /* 0x020f680000300a00 */
[----:B------:R-:W5:Y:S04]  /*18670*/  LDL.LU.64 R102, [R1+0xed0] ;  /* 0x000ed00001667983 */ /* 0x000f680000300a00 */
[----:B------:R-:W5:Y:S04]  /*18680*/  LDL.LU.64 R244, [R1+0xec8] ;  /* 0x000ec80001f47983 */ /* 0x000f680000300a00 */
[----:B------:R5:W-:Y:S04]  /*18690*/  LDGSTS.E [R0+0x13f00], desc[UR32][R198.64], !P4 ;  /* 0x13f00000c6007fae */ /* 0x000be8000e121860 */
[----:B------:R5:W-:Y:S01]  /*186a0*/  LDGSTS.E [R0+0x13f80], desc[UR32][R6.64], !P4 ;  /* 0x13f8000006007fae */ /* 0x000be2000e121860 */
[----:B--2---:R-:W-:-:S04]  /*186b0*/  IMAD.WIDE R86, R3, 0x4, R86 ;  /* 0x0000000403567825 */ /* 0x004fc800078e0256 */
[C---:B------:R-:W-:Y:S01]  /*186c0*/  IMAD.WIDE R70, R3.reuse, 0x4, R70 ;  /* 0x0000000403467825 */ /* 0x040fe200078e0246 */
[----:B------:R-:W-:Y:S03]  /*186d0*/  STL.64 [R1+0xf40], R86 ;  /* 0x000f405601007387 */ /* 0x000fe60000100a00 */
[C---:B------:R-:W-:Y:S01]  /*186e0*/  IMAD.WIDE R118, R3.reuse, 0x4, R118 ;  /* 0x0000000403767825 */ /* 0x040fe200078e0276 */
[----:B------:R2:W-:Y:S03]  /*186f0*/  STL.64 [R1+0xf38], R70 ;  /* 0x000f384601007387 */ /* 0x0005e60000100a00 */
[C---:B------:R-:W-:Y:S01]  /*18700*/  IMAD.WIDE R222, R3.reuse, 0x4, R222 ;  /* 0x0000000403de7825 */ /* 0x040fe200078e02de */
[----:B------:R2:W-:Y:S04]  /*18710*/  STL.64 [R1+0xf30], R118 ;  /* 0x000f307601007387 */ /* 0x0005e80000100a00 */
[----:B------:R2:W-:Y:S04]  /*18720*/  STL.64 [R1+0xf28], R222 ;  /* 0x000f28de01007387 */ /* 0x0005e80000100a00 */
[----:B------:R-:W-:Y:S04]  /*18730*/  LDGSTS.E [R0+0x15800], desc[UR32][R86.64], !P3 ;  /* 0x1580000056007fae */ /* 0x000fe8000d921860 */
[----:B------:R2:W-:Y:S01]  /*18740*/  LDGSTS.E [R0+0x15880], desc[UR32][R70.64], !P3 ;  /* 0x1588000046007fae */ /* 0x0005e2000d921860 */
[----:B------:R-:W-:-:S03]  /*18750*/  IMAD.WIDE R220, R3, 0x4, R220 ;  /* 0x0000000403dc7825 */ /* 0x000fc600078e02dc */
[----:B------:R2:W-:Y:S01]  /*18760*/  LDGSTS.E [R0+0x15900], desc[UR32][R118.64], !P3 ;  /* 0x1590000076007fae */ /* 0x0005e2000d921860 */
[----:B------:R-:W-:-:S03]  /*18770*/  IMAD.WIDE R134, R3, 0x4, R134 ;  /* 0x0000000403867825 */ /* 0x000fc600078e0286 */
[----:B------:R2:W-:Y:S01]  /*18780*/  STL.64 [R1+0xf20], R220 ;  /* 0x000f20dc01007387 */ /* 0x0005e20000100a00 */
[----:B------:R-:W-:-:S03]  /*18790*/  IMAD.WIDE R218, R3, 0x4, R218 ;  /* 0x0000000403da7825 */ /* 0x000fc600078e02da */
        /* <DEDUP_REMOVED lines=8> */
[----:B---3--:R-:W-:-:S03]  /*18820*/  IMAD.WIDE R182, R3, 0x4, R182 ;  /* 0x0000000403b67825 */ /* 0x008fc600078e02b6 */
[----:B------:R3:W-:Y:S04]  /*18830*/  STL.64 [R1+0xf00], R240 ;  /* 0x000f00f001007387 */ /* 0x0007e80000100a00 */
[----:B------:R3:W-:Y:S04]  /*18840*/  STL.64 [R1+0xef8], R182 ;  /* 0x000ef8b601007387 */ /* 0x0007e80000100a00 */
[----:B------:R3:W-:Y:S04]  /*18850*/  LDGSTS.E [R0+0x15b00], desc[UR32][R218.64], !P3 ;  /* 0x15b00000da007fae */ /* 0x0007e8000d921860 */
[----:B------:R3:W-:Y:S01]  /*18860*/  LDGSTS.E [R0+0x15b80], desc[UR32][R242.64], !P3 ;  /* 0x15b80000f2007fae */ /* 0x0007e2000d921860 */
[----:B-1----:R-:W-:-:S03]  /*18870*/  IMAD.WIDE R166, R3, 0x4, R166 ;  /* 0x0000000403a67825 */ /* 0x002fc600078e02a6 */
[----:B------:R1:W-:Y:S01]  /*18880*/  LDGSTS.E [R0+0x15c00], desc[UR32][R240.64], !P3 ;  /* 0x15c00000f0007fae */ /* 0x0003e2000d921860 */
[----:B------:R-:W-:-:S03]  /*18890*/  IMAD.WIDE R238, R3, 0x4, R238 ;  /* 0x0000000403ee7825 */ /* 0x000fc600078e02ee */
[----:B------:R1:W-:Y:S01]  /*188a0*/  STL.64 [R1+0xef0], R166 ;  /* 0x000ef0a601007387 */ /* 0x0003e20000100a00 */
[----:B----4-:R-:W-:-:S03]  /*188b0*/  IMAD.WIDE R236, R3, 0x4, R236 ;  /* 0x0000000403ec7825 */ /* 0x010fc600078e02ec */
[----:B------:R4:W-:Y:S04]  /*188c0*/  STL.64 [R1+0xee8], R238 ;  /* 0x000ee8ee01007387 */ /* 0x0009e80000100a00 */
[----:B------:R4:W-:Y:S04]  /*188d0*/  STL.64 [R1+0xee0], R236 ;  /* 0x000ee0ec01007387 */ /* 0x0009e80000100a00 */
[----:B------:R4:W-:Y:S04]  /*188e0*/  LDGSTS.E [R0+0x15c80], desc[UR32][R182.64], !P3 ;  /* 0x15c80000b6007fae */ /* 0x0009e8000d921860 */
[----:B------:R4:W-:Y:S01]  /*188f0*/  LDGSTS.E [R0+0x15d00], desc[UR32][R166.64], !P3 ;  /* 0x15d00000a6007fae */ /* 0x0009e2000d921860 */
[----:B-----5:R-:W-:-:S03]  /*18900*/  IMAD.WIDE R216, R3, 0x4, R150 ;  /* 0x0000000403d87825 */ /* 0x020fc600078e0296 */
[----:B------:R-:W-:Y:S01]  /*18910*/  LDGSTS.E [R0+0x15d80], desc[UR32][R238.64], !P3 ;  /* 0x15d80000ee007fae */ /* 0x000fe2000d921860 */
[----:B------:R-:W-:-:S03]  /*18920*/  IMAD.WIDE R198, R3, 0x4, R102 ;  /* 0x0000000403c67825 */ /* 0x000fc600078e0266 */
[----:B------:R5:W-:Y:S01]  /*18930*/  STL.64 [R1+0xed8], R216 ;  /* 0x000ed8d801007387 */ /* 0x000be20000100a00 */
[----:B------:R-:W-:-:S03]  /*18940*/  IMAD.WIDE R6, R3, 0x4, R244 ;  /* 0x0000000403067825 */ /* 0x000fc600078e02f4 */
[----:B------:R5:W-:Y:S04]  /*18950*/  STL.64 [R1+0xed0], R198 ;  /* 0x000ed0c601007387 */ /* 0x000be80000100a00 */
[----:B------:R-:W5:Y:S04]  /*18960*/  LDL.LU.64 R150, [R1+0xec0] ;  /* 0x000ec00001967983 */ /* 0x000f680000300a00 */
[----:B------:R5:W-:Y:S04]  /*18970*/  STL.64 [R1+0xec8], R6 ;  /* 0x000ec80601007387 */ /* 0x000be80000100a00 */
[----:B--2---:R-:W2:Y:S04]  /*18980*/  LDL.LU.64 R70, [R1+0xeb8] ;  /* 0x000eb80001467983 */ /* 0x004ea80000300a00 */
        /* <DEDUP_REMOVED lines=8> */
[----:B---3--:R-:W3:Y:S04]  /*18a10*/  LDL.LU.64 R240, [R1+0xe70] ;  /* 0x000e700001f07983 */ /* 0x008ee80000300a00 */
[----:B------:R-:W3:Y:S04]  /*18a20*/  LDL.LU.64 R182, [R1+0xe68] ;  /* 0x000e680001b67983 */ /* 0x000ee80000300a00 */
[----:B-1----:R-:W3:Y:S04]  /*18a30*/  LDL.LU.64 R166, [R1+0xe60] ;  /* 0x000e600001a67983 */ /* 0x002ee80000300a00 */
[----:B------:R-:W3:Y:S04]  /*18a40*/  LDL.LU.64 R244, [R1+0xe58] ;  /* 0x000e580001f47983 */ /* 0x000ee80000300a00 */
[----:B----4-:R-:W4:Y:S04]  /*18a50*/  LDL.LU.64 R238, [R1+0xe50] ;  /* 0x000e500001ee7983 */ /* 0x010f280000300a00 */
[----:B------:R-:W-:Y:S04]  /*18a60*/  LDGSTS.E [R0+0x15e00], desc[UR32][R236.64], !P3 ;  /* 0x15e00000ec007fae */ /* 0x000fe8000d921860 */
[----:B------:R1:W-:Y:S04]  /*18a70*/  LDGSTS.E [R0+0x15e80], desc[UR32][R216.64], !P3 ;  /* 0x15e80000d8007fae */ /* 0x0003e8000d921860 */
[----:B------:R4:W-:Y:S04]  /*18a80*/  LDGSTS.E [R0+0x15f00], desc[UR32][R198.64], !P3 ;  /* 0x15f00000c6007fae */ /* 0x0009e8000d921860 */
[----:B------:R-:W4:Y:S04]  /*18a90*/  LDL.LU.64 R236, [R1+0xe48] ;  /* 0x000e480001ec7983 */ /* 0x000f280000300a00 */
[----:B------:R4:W-:Y:S01]  /*18aa0*/  LDGSTS.E [R0+0x15f80], desc[UR32][R6.64], !P3 ;  /* 0x15f8000006007fae */ /* 0x0009e2000d921860 */
[----:B-----5:R-:W-:-:S04]  /*18ab0*/  IMAD.WIDE R150, R3, 0x4, R150 ;  /* 0x0000000403967825 */ /* 0x020fc800078e0296 */
        /* <DEDUP_REMOVED lines=18> */
[C---:B---3--:R-:W-:Y:S01]  /*18be0*/  IMAD.WIDE R240, R3.reuse, 0x4, R240 ;  /* 0x0000000403f07825 */ /* 0x048fe200078e02f0 */
[----:B------:R3:W-:Y:S03]  /*18bf0*/  STL.64 [R1+0xe78], R242 ;  /* 0x000e78f201007387 */ /* 0x0007e60000100a00 */
[C---:B------:R-:W-:Y:S01]  /*18c00*/  IMAD.WIDE R182, R3.reuse, 0x4, R182 ;  /* 0x0000000403b67825 */ /* 0x040fe200078e02b6 */
[----:B------:R3:W-:Y:S03]  /*18c10*/  STL.64 [R1+0xe70], R240 ;  /* 0x000e70f001007387 */ /* 0x0007e60000100a00 */
[C---:B------:R-:W-:Y:S01]  /*18c20*/  IMAD.WIDE R166, R3.reuse, 0x4, R166 ;  /* 0x0000000403a67825 */ /* 0x040fe200078e02a6 */
[----:B------:R3:W-:Y:S03]  /*18c30*/  STL.64 [R1+0xe68], R182 ;  /* 0x000e68b601007387 */ /* 0x0007e60000100a00 */
[C---:B-1----:R-:W-:Y:S01]  /*18c40*/  IMAD.WIDE R216, R3.reuse, 0x4, R244 ;  /* 0x0000000403d87825 */ /* 0x042fe200078e02f4 */
[----:B------:R1:W-:Y:S03]  /*18c50*/  STL.64 [R1+0xe60], R166 ;  /* 0x000e60a601007387 */ /* 0x0003e60000100a00 */
[C---:B----4-:R-:W-:Y:S01]  /*18c60*/  IMAD.WIDE R198, R3.reuse, 0x4, R238 ;  /* 0x0000000403c67825 */ /* 0x050fe200078e02ee */
[----:B------:R4:W-:Y:S04]  /*18c70*/  STL.64 [R1+0xe58], R216 ;  /* 0x000e58d801007387 */ /* 0x0009e80000100a00 */
[----:B------:R4:W-:Y:S04]  /*18c80*/  LDGSTS.E [R0+0x17800], desc[UR32][R150.64], !P1 ;  /* 0x1780000096007fae */ /* 0x0009e8000c921860 */
[----:B------:R4:W-:Y:S04]  /*18c90*/  STL.64 [R1+0xe50], R198 ;  /* 0x000e50c601007387 */ /* 0x0009e80000100a00 */
[----:B------:R4:W-:Y:S01]  /*18ca0*/  LDGSTS.E [R0+0x17880], desc[UR32][R70.64], !P1 ;  /* 0x1788000046007fae */ /* 0x0009e2000c921860 */
[----:B------:R-:W-:-:S03]  /*18cb0*/  IMAD.WIDE R6, R3, 0x4, R236 ;  /* 0x0000000403067825 */ /* 0x000fc600078e02ec */
[----:B--2---:R-:W4:Y:S04]  /*18cc0*/  LDL.LU.64 R150, [R1+0xe40] ;  /* 0x000e400001967983 */ /* 0x004f280000300a00 */
[----:B------:R2:W-:Y:S04]  /*18cd0*/  STL.64 [R1+0xe48], R6 ;  /* 0x000e480601007387 */ /* 0x0005e80000100a00 */
[----:B-----5:R-:W5:Y:S04]  /*18ce0*/  LDL.LU.64 R70, [R1+0xe38] ;  /* 0x000e380001467983 */ /* 0x020f680000300a00 */
        /* <DEDUP_REMOVED lines=18> */
[----:B---3--:R-:W3:Y:S04]  /*18e10*/  LDL.LU.64 R242, [R1+0xde8] ;  /* 0x000de80001f27983 */ /* 0x008ee80000300a00 */
[----:B------:R-:W3:Y:S04]  /*18e20*/  LDL.LU.64 R240, [R1+0xde0] ;  /* 0x000de00001f07983 */ /* 0x000ee80000300a00 */
[----:B------:R-:W-:Y:S04]  /*18e30*/  LDGSTS.E [R0+0x17d80], desc[UR32][R182.64], !P1 ;  /* 0x17d80000b6007fae */ /* 0x000fe8000c921860 */
[----:B------:R-:W-:Y:S04]  /*18e40*/  LDGSTS.E [R0+0x17e00], desc[UR32][R166.64], !P1 ;  /* 0x17e00000a6007fae */ /* 0x000fe8000c921860 */
[----:B------:R3:W-:Y:S04]  /*18e50*/  LDGSTS.E [R0+0x17e80], desc[UR32][R216.64], !P1 ;  /* 0x17e80000d8007fae */ /* 0x0007e8000c921860 */
[----:B------:R-:W3:Y:S04]  /*18e60*/  LDL.LU.64 R182, [R1+0xdd8] ;  /* 0x000dd80001b67983 */ /* 0x000ee80000300a00 */
[----:B-1----:R-:W3:Y:S04]  /*18e70*/  LDL.LU.64 R166, [R1+0xdd0] ;  /* 0x000dd00001a67983 */ /* 0x002ee80000300a00 */
[----:B------:R-:W3:Y:S04]  /*18e80*/  LDL.LU.64 R244, [R1+0xdc8] ;  /* 0x000dc80001f47983 */ /* 0x000ee80000300a00 */
[----:B------:R1:W-:Y:S04]  /*18e90*/  LDGSTS.E [R0+0x17f00], desc[UR32][R198.64], !P1 ;  /* 0x17f00000c6007fae */ /* 0x0003e8000c921860 */
[----:B------:R1:W-:Y:S01]  /*18ea0*/  LDGSTS.E [R0+0x17f80], desc[UR32][R6.64], !P1 ;  /* 0x17f8000006007fae */ /* 0x0003e2000c921860 */
[----:B----4-:R-:W-:-:S04]  /*18eb0*/  IMAD.WIDE R150, R3, 0x4, R150 ;  /* 0x0000000403967825 */ /* 0x010fc800078e0296 */
[C---:B-----5:R-:W-:Y:S01]  /*18ec0*/  IMAD.WIDE R70, R3.reuse, 0x4, R70 ;  /* 0x0000000403467825 */ /* 0x060fe200078e0246 */
[----:B------:R-:W-:Y:S03]  /*18ed0*/  STL.64 [R1+0xe40], R150 ;  /* 0x000e409601007387 */ /* 0x000fe60000100a00 */
[C---:B--2---:R-:W-:Y:S01]  /*18ee0*/  IMAD.WIDE R238, R3.reuse, 0x4, R238 ;  /* 0x0000000403ee7825 */ /* 0x044fe200078e02ee */
[----:B------:R2:W-:Y:S03]  /*18ef0*/  STL.64 [R1+0xe38], R70 ;  /* 0x000e384601007387 */ /* 0x0005e60000100a00 */
[C---:B------:R-:W-:Y:S01]  /*18f00*/  IMAD.WIDE R236, R3.reuse, 0x4, R236 ;  /* 0x0000000403ec7825 */ /* 0x040fe200078e02ec */
[----:B------:R4:W-:Y:S04]  /*18f10*/  STL.64 [R1+0xe30], R238 ;  /* 0x000e30ee01007387 */ /* 0x0009e80000100a00 */
[----:B------:R5:W-:Y:S04]  /*18f20*/  STL.64 [R1+0xe28], R236 ;  /* 0x000e28ec01007387 */ /* 0x000be80000100a00 */
[----:B------:R-:W-:Y:S04]  /*18f30*/  LDGSTS.E [R0+0x19800], desc[UR32][R150.64], !P0 ;  /* 0x1980000096007fae */ /* 0x000fe8000c121860 */
[----:B------:R5:W-:Y:S01]  /*18f40*/  LDGSTS.E [R0+0x19880], desc[UR32][R70.64], !P0 ;  /* 0x1988000046007fae */ /* 0x000be2000c121860 */
[----:B------:R-:W-:-:S03]  /*18f50*/  IMAD.WIDE R86, R3, 0x4, R86 ;  /* 0x0000000403567825 */ /* 0x000fc600078e0256 */
[----:B------:R-:W-:Y:S01]  /*18f60*/  LDGSTS.E [R0+0x19900], desc[UR32][R238.64], !P0 ;  /* 0x19900000ee007fae */ /* 0x000fe2000c121860 */
[----:B------:R-:W-:-:S03]  /*18f70*/  IMAD.WIDE R102, R3, 0x4, R102 ;  /* 0x0000000403667825 */ /* 0x000fc600078e0266 */
[----:B------:R5:W-:Y:S01]  /*18f80*/  STL.64 [R1+0xe20], R86 ;  /* 0x000e205601007387 */ /* 0x000be20000100a00 */
[----:B------:R-:W-:-:S03]  /*18f90*/  IMAD.WIDE R118, R3, 0x4, R118 ;  /* 0x0000000403767825 */ /* 0x000fc600078e0276 */
[----:B------:R5:W-:Y:S04]  /*18fa0*/  STL.64 [R1+0xe18], R102 ;  /* 0x000e186601007387 */ /* 0x000be80000100a00 */
[----:B------:R5:W-:Y:S04]  /*18fb0*/  STL.64 [R1+0xe10], R118 ;  /* 0x000e107601007387 */ /* 0x000be80000100a00 */
[----:B------:R-:W-:Y:S04]  /*18fc0*/  LDGSTS.E [R0+0x19980], desc[UR32][R236.64], !P0 ;  /* 0x19980000ec007fae */ /* 0x000fe8000c121860 */
[----:B------:R-:W-:Y:S01]  /*18fd0*/  LDGSTS.E [R0+0x19a00], desc[UR32][R86.64], !P0 ;  /* 0x19a0000056007fae */ /* 0x000fe2000c121860 */
        /* <DEDUP_REMOVED lines=11> */
[----:B---3--:R-:W-:-:S03]  /*19090*/  IMAD.WIDE R242, R3, 0x4, R242 ;  /* 0x0000000403f27825 */ /* 0x008fc600078e02f2 */
        /* <DEDUP_REMOVED lines=8> */
[----:B-1----:R-:W-:-:S03]  /*19120*/  IMAD.WIDE R198, R3, 0x4, R166 ;  /* 0x0000000403c67825 */ /* 0x002fc600078e02a6 */
[----:B------:R-:W-:Y:S01]  /*19130*/  STL.64 [R1+0xdd8], R216 ;  /* 0x000dd8d801007387 */ /* 0x000fe20000100a00 */
[----:B------:R-:W-:-:S03]  /*19140*/  IMAD.WIDE R6, R3, 0x4, R244 ;  /* 0x0000000403067825 */ /* 0x000fc600078e02f4 */
[----:B------:R-:W-:Y:S04]  /*19150*/  STL.64 [R1+0xdd0], R198 ;  /* 0x000dd0c601007387 */ /* 0x000fe80000100a00 */
[----:B------:R-:W3:Y:S04]  /*19160*/  LDL.LU.64 R182, [R1+0xdc0] ;  /* 0x000dc00001b67983 */ /* 0x000ee80000300a00 */
[----:B------:R1:W-:Y:S04]  /*19170*/  STL.64 [R1+0xdc8], R6 ;  /* 0x000dc80601007387 */ /* 0x0003e80000100a00 */
[----:B------:R-:W3:Y:S04]  /*19180*/  LDL.LU.64 R166, [R1+0xdb8] ;  /* 0x000db80001a67983 */ /* 0x000ee80000300a00 */
[----:B--2---:R-:W2:Y:S04]  /*19190*/  LDL.LU.64 R70, [R1+0xdb0] ;  /* 0x000db00001467983 */ /* 0x004ea80000300a00 */
[----:B------:R-:W1:Y:S04]  /*191a0*/  LDL.LU.64 R150, [R1+0xda8] ;  /* 0x000da80001967983 */ /* 0x000e680000300a00 */
[----:B----4-:R-:W4:Y:S04]  /*191b0*/  LDL.LU.64 R238, [R1+0xda0] ;  /* 0x000da00001ee7983 */ /* 0x010f280000300a00 */
[----:B-----5:R-:W5:Y:S04]  /*191c0*/  LDL.LU.64 R236, [R1+0xd98] ;  /* 0x000d980001ec7983 */ /* 0x020f680000300a00 */
[----:B------:R-:W5:Y:S04]  /*191d0*/  LDL.LU.64 R86, [R1+0xd90] ;  /* 0x000d900001567983 */ /* 0x000f680000300a00 */
[----:B------:R-:W5:Y:S04]  /*191e0*/  LDL.LU.64 R102, [R1+0xd88] ;  /* 0x000d880001667983 */ /* 0x000f680000300a00 */
[----:B------:R-:W5:Y:S04]  /*191f0*/  LDL.LU.64 R118, [R1+0xd80] ;  /* 0x000d800001767983 */ /* 0x000f680000300a00 */
[----:B------:R-:W5:Y:S04]  /*19200*/  LDL.LU.64 R222, [R1+0xd78] ;  /* 0x000d780001de7983 */ /* 0x000f680000300a00 */
[----:B------:R-:W5:Y:S04]  /*19210*/  LDL.LU.64 R220, [R1+0xd70] ;  /* 0x000d700001dc7983 */ /* 0x000f680000300a00 */
[----:B------:R-:W5:Y:S04]  /*19220*/  LDL.LU.64 R134, [R1+0xd68] ;  /* 0x000d680001867983 */ /* 0x000f680000300a00 */
[----:B---3--:R-:W3:Y:S04]  /*19230*/  LDL.LU.64 R218, [R1+0xd60] ;  /* 0x000d600001da7983 */ /* 0x008ee80000300a00 */
[----:B------:R-:W3:Y:S04]  /*19240*/  LDL.LU.64 R244, [R1+0xd58] ;  /* 0x000d580001f47983 */ /* 0x000ee80000300a00 */
[----:B------:R-:W-:Y:S04]  /*19250*/  LDGSTS.E [R0+0x19e00], desc[UR32][R240.64], !P0 ;  /* 0x19e00000f0007fae */ /* 0x000fe8000c121860 */
[----:B------:R-:W3:Y:S04]  /*19260*/  LDL.LU.64 R242, [R1+0xd50] ;  /* 0x000d500001f27983 */ /* 0x000ee80000300a00 */
[----:B------:R-:W-:Y:S04]  /*19270*/  LDGSTS.E [R0+0x19e80], desc[UR32][R216.64], !P0 ;  /* 0x19e80000d8007fae */ /* 0x000fe8000c121860 */
[----:B------:R-:W3:Y:S04]  /*19280*/  LDL.LU.64 R240, [R1+0xd48] ;  /* 0x000d480001f07983 */ /* 0x000ee80000300a00 */
[----:B------:R-:W-:Y:S04]  /*19290*/  LDGSTS.E [R0+0x19f00], desc[UR32][R198.64], !P0 ;  /* 0x19f00000c6007fae */ /* 0x000fe8000c121860 */
[----:B------:R1:W-:Y:S01]  /*192a0*/  LDGSTS.E [R0+0x19f80], desc[UR32][R6.64], !P0 ;  /* 0x19f8000006007fae */ /* 0x0003e2000c121860 */
[----:B------:R-:W-:-:S04]  /*192b0*/  IMAD.WIDE R182, R3, 0x4, R182 ;  /* 0x0000000403b67825 */ /* 0x000fc800078e02b6 */
[C---:B------:R-:W-:Y:S01]  /*192c0*/  IMAD.WIDE R166, R3.reuse, 0x4, R166 ;  /* 0x0000000403a67825 */ /* 0x040fe200078e02a6 */
[----:B------:R3:W-:Y:S03]  /*192d0*/  STL.64 [R1+0x1840], R182 ;  /* 0x001840b601007387 */ /* 0x0007e60000100a00 */
[C---:B--2---:R-:W-:Y:S01]  /*192e0*/  IMAD.WIDE R70, R3.reuse, 0x4, R70 ;  /* 0x0000000403467825 */ /* 0x044fe200078e0246 */
[----:B------:R2:W-:Y:S03]  /*192f0*/  STL.64 [R1+0x1838], R166 ;  /* 0x001838a601007387 */ /* 0x0005e60000100a00 */
[C---:B-1----:R-:W-:Y:S01]  /*19300*/  IMAD.WIDE R6, R3.reuse, 0x4, R150 ;  /* 0x0000000403067825 */ /* 0x042fe200078e0296 */
[----:B------:R-:W-:Y:S03]  /*19310*/  STL.64 [R1+0x1830], R70 ;  /* 0x0018304601007387 */ /* 0x000fe60000100a00 */
[C---:B----4-:R-:W-:Y:S01]  /*19320*/  IMAD.WIDE R238, R3.reuse, 0x4, R238 ;  /* 0x0000000403ee7825 */ /* 0x050fe200078e02ee */
[----:B------:R1:W-:Y:S03]  /*19330*/  STL.64 [R1+0xfc0], R6 ;  /* 0x000fc00601007387 */ /* 0x0003e60000100a00 */
[C---:B-----5:R-:W-:Y:S01]  /*19340*/  IMAD.WIDE R236, R3.reuse, 0x4, R236 ;  /* 0x0000000403ec7825 */ /* 0x060fe200078e02ec */
[----:B------:R-:W-:Y:S03]  /*19350*/  STL.64 [R1+0xfb8], R238 ;  /* 0x000fb8ee01007387 */ /* 0x000fe60000100a00 */
[C---:B------:R-:W-:Y:S01]  /*19360*/  IMAD.WIDE R86, R3.reuse, 0x4, R86 ;  /* 0x0000000403567825 */ /* 0x040fe200078e0256 */
[----:B------:R-:W-:Y:S03]  /*19370*/  STL.64 [R1+0xfb0], R236 ;  /* 0x000fb0ec01007387 */ /* 0x000fe60000100a00 */
        /* <DEDUP_REMOVED lines=9> */
[----:B------:R-:W-:Y:S03]  /*19410*/  STL.64 [R1+0xdb8], R220 ;  /* 0x000db8dc01007387 */ /* 0x000fe60000100a00 */
[C---:B---3--:R-:W-:Y:S01]  /*19420*/  IMAD.WIDE R218, R3.reuse, 0x4, R218 ;  /* 0x0000000403da7825 */ /* 0x048fe200078e02da */
[----:B------:R3:W-:Y:S03]  /*19430*/  STL.64 [R1+0xdb0], R134 ;  /* 0x000db08601007387 */ /* 0x0007e60000100a00 */
[C---:B------:R-:W-:Y:S01]  /*19440*/  IMAD.WIDE R150, R3.reuse, 0x4, R244 ;  /* 0x0000000403967825 */ /* 0x040fe200078e02f4 */
[----:B------:R-:W-:Y:S03]  /*19450*/  STL.64 [R1+0xda8], R218 ;  /* 0x000da8da01007387 */ /* 0x000fe60000100a00 */
[C---:B------:R-:W-:Y:S01]  /*19460*/  IMAD.WIDE R216, R3.reuse, 0x4, R242 ;  /* 0x0000000403d87825 */ /* 0x040fe200078e02f2 */
[----:B------:R3:W-:Y:S03]  /*19470*/  STL.64 [R1+0xda0], R150 ;  /* 0x000da09601007387 */ /* 0x0007e60000100a00 */
[C---:B------:R-:W-:Y:S01]  /*19480*/  IMAD.WIDE R198, R3.reuse, 0x4, R240 ;  /* 0x0000000403c67825 */ /* 0x040fe200078e02f0 */
[----:B------:R-:W-:Y:S04]  /*19490*/  STL.64 [R1+0xd98], R216 ;  /* 0x000d98d801007387 */ /* 0x000fe80000100a00 */
[----:B------:R-:W-:Y:S04]  /*194a0*/  LDGSTS.E [R0+0x1b800], desc[UR32][R182.64], !P2 ;  /* 0x1b800000b6007fae */ /* 0x000fe8000d121860 */
[----:B------:R3:W-:Y:S04]  /*194b0*/  STL.64 [R1+0xd90], R198 ;  /* 0x000d90c601007387 */ /* 0x0007e80000100a00 */
[----:B------:R-:W-:Y:S04]  /*194c0*/  LDGSTS.E [R0+0x1b880], desc[UR32][R166.64], !P2 ;  /* 0x1b880000a6007fae */ /* 0x000fe8000d121860 */
[----:B------:R-:W3:Y:S04]  /*194d0*/  LDL.LU.64 R182, [R1+0xd40] ;  /* 0x000d400001b67983 */ /* 0x000ee80000300a00 */
[----:B------:R-:W-:Y:S04]  /*194e0*/  LDGSTS.E [R0+0x1b900], desc[UR32][R70.64], !P2 ;  /* 0x1b90000046007fae */ /* 0x000fe8000d121860 */
[----:B------:R-:W-:Y:S04]  /*194f0*/  LDGSTS.E [R0+0x1b980], desc[UR32][R6.64], !P2 ;  /* 0x1b98000006007fae */ /* 0x000fe8000d121860 */
[----:B--2---:R-:W2:Y:S04]  /*19500*/  LDL.LU.64 R166, [R1+0x138] ;  /* 0x0001380001a67983 */ /* 0x004ea80000300a00 */
[----:B------:R-:W-:Y:S04]  /*19510*/  LDGSTS.E [R0+0x1ba00], desc[UR32][R238.64], !P2 ;  /* 0x1ba00000ee007fae */ /* 0x000fe8000d121860 */
[----:B-1----:R-:W2:Y:S04]  /*19520*/  LDL.LU.64 R6, [R1+0xd38] ;  /* 0x000d380001067983 */ /* 0x002ea80000300a00 */
[----:B------:R-:W2:Y:S04]  /*19530*/  LDL.LU.64 R70, [R1+0xd30] ;  /* 0x000d300001467983 */ /* 0x000ea80000300a00 */
[----:B------:R-:W-:Y:S04]  /*19540*/  LDGSTS.E [R0+0x1ba80], desc[UR32][R236.64], !P2 ;  /* 0x1ba80000ec007fae */ /* 0x000fe8000d121860 */
[----:B------:R-:W2:Y:S04]  /*19550*/  LDL.LU.64 R244, [R1+0xd28] ;  /* 0x000d280001f47983 */ /* 0x000ea80000300a00 */
[----:B------:R-:W-:Y:S04]  /*19560*/  LDGSTS.E [R0+0x1bb00], desc[UR32][R86.64], !P2 ;  /* 0x1bb0000056007fae */ /* 0x000fe8000d121860 */
[----:B------:R-:W-:Y:S04]  /*19570*/  LDGSTS.E [R0+0x1bb80], desc[UR32][R102.64], !P2 ;  /* 0x1bb8000066007fae */ /* 0x000fe8000d121860 */
[----:B------:R-:W-:Y:S04]  /*19580*/  LDGSTS.E [R0+0x1bc00], desc[UR32][R118.64], !P2 ;  /* 0x1bc0000076007fae */ /* 0x000fe8000d121860 */
[----:B----4-:R-:W4:Y:S04]  /*19590*/  LDL.LU.64 R86, [R1+0xd20] ;  /* 0x000d200001567983 */ /* 0x010f280000300a00 */
[----:B-----5:R-:W5:Y:S04]  /*195a0*/  LDL.LU.64 R102, [R1+0xd18] ;  /* 0x000d180001667983 */ /* 0x020f680000300a00 */
[----:B------:R-:W5:Y:S04]  /*195b0*/  LDL.LU.64 R118, [R1+0xd10] ;  /* 0x000d100001767983 */ /* 0x000f680000300a00 */
[----:B------:R-:W5:Y:S04]  /*195c0*/  LDL.LU.64 R242, [R1+0xd08] ;  /* 0x000d080001f27983 */ /* 0x000f680000300a00 */
[----:B------:R-:W-:Y:S04]  /*195d0*/  LDGSTS.E [R0+0x1bc80], desc[UR32][R222.64], !P2 ;  /* 0x1bc80000de007fae */ /* 0x000fe8000d121860 */
[----:B------:R-:W5:Y:S04]  /*195e0*/  LDL.LU.64 R240, [R1+0xd00] ;  /* 0x000d000001f07983 */ /* 0x000f680000300a00 */
[----:B------:R-:W-:Y:S04]  /*195f0*/  LDGSTS.E [R0+0x1bd00], desc[UR32][R220.64], !P2 ;  /* 0x1bd00000dc007fae */ /* 0x000fe8000d121860 */
[----:B------:R-:W5:Y:S04]  /*19600*/  LDL.LU.64 R238, [R1+0xcf8] ;  /* 0x000cf80001ee7983 */ /* 0x000f680000300a00 */
[----:B------:R-:W-:Y:S04]  /*19610*/  LDGSTS.E [R0+0x1bd80], desc[UR32][R134.64], !P2 ;  /* 0x1bd8000086007fae */ /* 0x000fe8000d121860 */
[----:B------:R-:W-:Y:S04]  /*19620*/  LDGSTS.E [R0+0x1be00], desc[UR32][R218.64], !P2 ;  /* 0x1be00000da007fae */ /* 0x000fe8000d121860 */
[----:B------:R-:W-:Y:S04]  /*19630*/  LDGSTS.E [R0+0x1be80], desc[UR32][R150.64], !P2 ;  /* 0x1be8000096007fae */ /* 0x000fe8000d121860 */
[----:B---3--:R-:W3:Y:S04]  /*19640*/  LDL.LU.64 R134, [R1+0xcf0] ;  /* 0x000cf00001867983 */ /* 0x008ee80000300a00 */
[----:B------:R-:W3:Y:S04]  /*19650*/  LDL.LU.64 R236, [R1+0xce8] ;  /* 0x000ce80001ec7983 */ /* 0x000ee80000300a00 */
[----:B------:R-:W3:Y:S04]  /*19660*/  LDL.LU.64 R150, [R1+0xce0] ;  /* 0x000ce00001967983 */ /* 0x000ee80000300a00 */
[----:B------:R-:W3:Y:S04]  /*19670*/  LDL.LU.64 R222, [R1+0xcd8] ;  /* 0x000cd80001de7983 */ /* 0x000ee80000300a00 */
[----:B------:R-:W-:Y:S04]  /*19680*/  LDGSTS.E [R0+0x1bf00], desc[UR32][R216.64], !P2 ;  /* 0x1bf00000d8007fae */ /* 0x000fe8000d121860 */
[----:B------:R-:W3:Y:S04]  /*19690*/  LDL.LU.64 R220, [R1+0xcd0] ;  /* 0x000cd00001dc7983 */ /* 0x000ee80000300a00 */
[----:B------:R1:W-:Y:S04]  /*196a0*/  LDGSTS.E [R0+0x1bf80], desc[UR32][R198.64], !P2 ;  /* 0x1bf80000c6007fae */ /* 0x0003e8000d121860 */
[----:B------:R-:W3:Y:S01]  /*196b0*/  LDL.LU.64 R218, [R1+0xcc8] ;  /* 0x000cc80001da7983 */ /* 0x000ee20000300a00 */
[----:B-1----:R-:W-:-:S03]  /*196c0*/  IMAD.WIDE R198, R3, 0x4, R182 ;  /* 0x0000000403c67825 */ /* 0x002fc600078e02b6 */
[----:B------:R-:W3:Y:S04]  /*196d0*/  LDL.LU.64 R182, [R1+0x130] ;  /* 0x0001300001b67983 */ /* 0x000ee80000300a00 */
[----:B------:R1:W-:Y:S01]  /*196e0*/  STL.64 [R1+0x18c8], R198 ;  /* 0x0018c8c601007387 */ /* 0x0003e20000100a00 */
[----:B--2---:R-:W-:Y:S01]  /*196f0*/  IMAD.WIDE R166, R3, 0x4, R166 ;  /* 0x0000000403a67825 */ /* 0x004fe200078e02a6 */
[----:B------:R-:W-:-:S03]  /*19700*/  ISETP.GE.U32.AND P5, PT, R214, 0x7fffffa5, PT ;  /* 0x7fffffa5d600780c */ /* 0x000fc60003fa6070 */
[C---:B------:R-:W-:Y:S01]  /*19710*/  IMAD.WIDE R6, R3.reuse, 0x4, R6 ;  /* 0x0000000403067825 */ /* 0x040fe200078e0206 */
[----:B------:R-:W-:Y:S03]  /*19720*/  STL.64 [R1+0x1b40], R166 ;  /* 0x001b40a601007387 */ /* 0x000fe60000100a00 */
[C---:B------:R-:W-:Y:S01]  /*19730*/  IMAD.WIDE R70, R3.reuse, 0x4, R70 ;  /* 0x0000000403467825 */ /* 0x040fe200078e0246 */
[----:B------:R2:W-:Y:S03]  /*19740*/  STL.64 [R1+0x18b8], R6 ;  /* 0x0018b80601007387 */ /* 0x0005e60000100a00 */
[C---:B------:R-:W-:Y:S01]  /*19750*/  IMAD.WIDE R244, R3.reuse, 0x4, R244 ;  /* 0x0000000403f47825 */ /* 0x040fe200078e02f4 */
[----:B------:R2:W-:Y:S04]  /*19760*/  STL.64 [R1+0x18b0], R70 ;  /* 0x0018b04601007387 */ /* 0x0005e80000100a00 */
[----:B------:R2:W-:Y:S04]  /*19770*/  STL.64 [R1+0x18a8], R244 ;  /* 0x0018a8f401007387 */ /* 0x0005e80000100a00 */
[----:B------:R2:W-:Y:S04]  /*19780*/  LDGSTS.E [R0+0x1d800], desc[UR32][R198.64], !P5 ;  /* 0x1d800000c6007fae */ /* 0x0005e8000e921860 */
[----:B------:R2:W-:Y:S01]  /*19790*/  LDGSTS.E [R0+0x1d880], desc[UR32][R6.64], !P5 ;  /* 0x1d88000006007fae */ /* 0x0005e2000e921860 */
[----:B----4-:R-:W-:-:S03]  /*197a0*/  IMAD.WIDE R86, R3, 0x4, R86 ;  /* 0x0000000403567825 */ /* 0x010fc600078e0256 */
[----:B------:R-:W-:Y:S01]  /*197b0*/  LDGSTS.E [R0+0x1d900], desc[UR32][R70.64], !P5 ;  /* 0x1d90000046007fae */ /* 0x000fe2000e921860 */
[----:B-----5:R-:W-:-:S03]  /*197c0*/  IMAD.WIDE R102, R3, 0x4, R102 ;  /* 0x0000000403667825 */ /* 0x020fc600078e0266 */
        /* <DEDUP_REMOVED lines=10> */
[----:B------:R-:W-:Y:S04]  /*19870*/  LDGSTS.E [R0+0x1d980], desc[UR32][R244.64], !P5 ;  /* 0x1d980000f4007fae */ /* 0x000fe8000e921860 */
[----:B------:R-:W-:Y:S01]  /*19880*/  LDGSTS.E [R0+0x1da00], desc[UR32][R86.64], !P5 ;  /* 0x1da0000056007fae */ /* 0x000fe2000e921860 */
[----:B---3--:R-:W-:-:S03]  /*19890*/  IMAD.WIDE R134, R3, 0x4, R134 ;  /* 0x0000000403867825 */ /* 0x008fc600078e0286 */
[----:B------:R-:W-:Y:S01]  /*198a0*/  LDGSTS.E [R0+0x1da80], desc[UR32][R102.64], !P5 ;  /* 0x1da8000066007fae */ /* 0x000fe2000e921860 */
[----:B------:R-:W-:-:S03]  /*198b0*/  IMAD.WIDE R236, R3, 0x4, R236 ;  /* 0x0000000403ec7825 */ /* 0x000fc600078e02ec */
[----:B------:R3:W-:Y:S01]  /*198c0*/  STL.64 [R1+0x1870], R134 ;  /* 0x0018708601007387 */ /* 0x0007e20000100a00 */
[----:B------:R-:W-:-:S03]  /*198d0*/  IMAD.WIDE R150, R3, 0x4, R150 ;  /* 0x0000000403967825 */ /* 0x000fc600078e0296 */
[----:B------:R3:W-:Y:S01]  /*198e0*/  STL.64 [R1+0x1868], R236 ;  /* 0x001868ec01007387 */ /* 0x0007e20000100a00 */
[----:B------:R-:W-:-:S03]  /*198f0*/  IMAD.WIDE R222, R3, 0x4, R222 ;  /* 0x0000000403de7825 */ /* 0x000fc600078e02de */
[----:B------:R3:W-:Y:S04]  /*19900*/  STL.64 [R1+0x1860], R150 ;  /* 0x0018609601007387 */ /* 0x0007e80000100a00 */
[----:B------:R3:W-:Y:S01]  /*19910*/  STL.64 [R1+0x1858], R222 ;  /* 0x001858de01007387 */ /* 0x0007e20000100a00 */
[----:B------:R-:W-:-:S03]  /*19920*/  IMAD.WIDE R220, R3, 0x4, R220 ;  /* 0x0000000403dc7825 */ /* 0x000fc600078e02dc */
[----:B------:R-:W-:Y:S04]  /*19930*/  LDGSTS.E [R0+0x1db00], desc[UR32][R118.64], !P5 ;  /* 0x1db0000076007fae */ /* 0x000fe8000e921860 */
[----:B------:R-:W-:Y:S01]  /*19940*/  LDGSTS.E [R0+0x1db80], desc[UR32][R242.64], !P5 ;  /* 0x1db80000f2007fae */ /* 0x000fe2000e921860 */
[----:B------:R-:W-:-:S03]  /*19950*/  IMAD.WIDE R218, R3, 0x4, R218 ;  /* 0x0000000403da7825 */ /* 0x000fc600078e02da */
[----:B------:R-:W-:Y:S04]  /*19960*/  LDGSTS.E [R0+0x1dc00], desc[UR32][R240.64], !P5 ;  /* 0x1dc00000f0007fae */ /* 0x000fe8000e921860 */
[----:B------:R-:W-:Y:S04]  /*19970*/  LDGSTS.E [R0+0x1dc80], desc[UR32][R238.64], !P5 ;  /* 0x1dc80000ee007fae */ /* 0x000fe8000e921860 */
[----:B------:R-:W-:Y:S04]  /*19980*/  LDGSTS.E [R0+0x1dd00], desc[UR32][R134.64], !P5 ;  /* 0x1dd0000086007fae */ /* 0x000fe8000e921860 */
[----:B------:R-:W-:Y:S04]  /*19990*/  LDGSTS.E [R0+0x1dd80], desc[UR32][R236.64], !P5 ;  /* 0x1dd80000ec007fae */ /* 0x000fe8000e921860 */
[----:B------:R-:W-:Y:S04]  /*199a0*/  LDGSTS.E [R0+0x1de00], desc[UR32][R150.64], !P5 ;  /* 0x1de0000096007fae */ /* 0x000fe8000e921860 */
[----:B------:R-:W-:Y:S04]  /*199b0*/  LDGSTS.E [R0+0x1de80], desc[UR32][R222.64], !P5 ;  /* 0x1de80000de007fae */ /* 0x000fe8000e921860 */
[----:B------:R-:W-:Y:S04]  /*199c0*/  LDGSTS.E [R0+0x1df00], desc[UR32][R220.64], !P5 ;  /* 0x1df00000dc007fae */ /* 0x000fe8000e921860 */
[----:B------:R-:W-:Y:S01]  /*199d0*/  LDGSTS.E [R0+0x1df80], desc[UR32][R218.64], !P5 ;  /* 0x1df80000da007fae */ /* 0x000fe2000e921860 */
[----:B------:R-:W-:-:S03]  /*199e0*/  IMAD.WIDE R216, R3, 0x4, R182 ;  /* 0x0000000403d87825 */ /* 0x000fc600078e02b6 */
[----:B------:R-:W3:Y:S04]  /*199f0*/  LDL.LU.64 R182, [R1+0x128] ;  /* 0x0001280001b67983 */ /* 0x000ee80000300a00 */
[----:B------:R3:W-:Y:S04]  /*19a00*/  STL.64 [R1+0x1850], R220 ;  /* 0x001850dc01007387 */ /* 0x0007e80000100a00 */
[----:B------:R3:W-:Y:S04]  /*19a10*/  STL.64 [R1+0x1848], R218 ;  /* 0x001848da01007387 */ /* 0x0007e80000100a00 */
[----:B-1----:R-:W3:Y:S04]  /*19a20*/  LDL.LU.64 R198, [R1+0x120] ;  /* 0x0001200001c67983 */ /* 0x002ee80000300a00 */
[----:B------:R-:W-:Y:S04]  /*19a30*/  STL.64 [R1+0x1ac0], R216 ;  /* 0x001ac0d801007387 */ /* 0x000fe80000100a00 */
[----:B--2---:R-:W2:Y:S04]  /*19a40*/  LDL.LU.64 R6, [R1+0x118] ;  /* 0x0001180001067983 */ /* 0x004ea80000300a00 */
[----:B------:R-:W2:Y:S04]  /*19a50*/  LDL.LU.64 R70, [R1+0x4458] ;  /* 0x0044580001467983 */ /* 0x000ea80000300a00 */
[----:B------:R-:W2:Y:S04]  /*19a60*/  LDL.LU.64 R244, [R1+0x110] ;  /* 0x0001100001f47983 */ /* 0x000ea80000300a00 */
[----:B----4-:R-:W4:Y:S04]  /*19a70*/  LDL.LU.64 R86, [R1+0x4450] ;  /* 0x0044500001567983 */ /* 0x010f280000300a00 */
[----:B-----5:R-:W5:Y:S04]  /*19a80*/  LDL.LU.64 R102, [R1+0x4448] ;  /* 0x0044480001667983 */ /* 0x020f680000300a00 */
[----:B------:R-:W5:Y:S04]  /*19a90*/  LDL.LU.64 R118, [R1+0x4440] ;  /* 0x0044400001767983 */ /* 0x000f680000300a00 */
[----:B------:R-:W4:Y:S04]  /*19aa0*/  LDL.LU.64 R242, [R1+0x108] ;  /* 0x0001080001f27983 */ /* 0x000f280000300a00 */
[----:B------:R-:W5:Y:S04]  /*19ab0*/  LDL.LU.64 R240, [R1+0x100] ;  /* 0x0001000001f07983 */ /* 0x000f680000300a00 */
[----:B------:R-:W5:Y:S04]  /*19ac0*/  LDL.LU.64 R238, [R1+0xf8] ;  /* 0x0000f80001ee7983 */ /* 0x000f680000300a00 */
[----:B---3--:R-:W3:Y:S04]  /*19ad0*/  LDL.LU.64 R134, [R1+0x4438] ;  /* 0x0044380001867983 */ /* 0x008ee80000300a00 */
[----:B------:R-:W3:Y:S04]  /*19ae0*/  LDL.LU.64 R236, [R1+0xf0] ;  /* 0x0000f00001ec7983 */ /* 0x000ee80000300a00 */
[----:B------:R-:W3:Y:S04]  /*19af0*/  LDL.LU.64 R150, [R1+0x4430] ;  /* 0x0044300001967983 */ /* 0x000ee80000300a00 */
[----:B------:R-:W3:Y:S04]  /*19b00*/  LDL.LU.64 R222, [R1+0xb8] ;  /* 0x0000b80001de7983 */ /* 0x000ee80000300a00 */
[----:B------:R-:W3:Y:S04]  /*19b10*/  LDL.LU.64 R220, [R1+0x78] ;  /* 0x0000780001dc7983 */ /* 0x000ee80000300a00 */
[----:B------:R-:W3:Y:S01]  /*19b20*/  LDL.LU.64 R218, [R1+0x38] ;  /* 0x0000380001da7983 */ /* 0x000ee20000300a00 */
[----:B------:R-:W-:-:S04]  /*19b30*/  UIADD3 UR6, UR6, -0x40, URZ ;  /* 0xffffffc006067890 */ /* 0x000fc8000fffe03f */
[----:B------:R-:W-:-:S06]  /*19b40*/  UISETP.GE.U32.AND UP0, UPT, UR6, 0x7fffffa1, UPT ;  /* 0x7fffffa10600788c */ /* 0x000fcc000bf06070 */
[----:B------:R-:W-:Y:S02]  /*19b50*/  PLOP3.LUT P4, PT, PT, PT, UP0, 0x80, 0x0 ;  /* 0x000000000000781c */ /* 0x000fe40003f8f008 */
[----:B------:R-:W-:Y:S02]  /*19b60*/  PLOP3.LUT P3, PT, PT, PT, UP0, 0x80, 0x0 ;  /* 0x000000000000781c */ /* 0x000fe40003f6f008 */
[----:B------:R-:W-:Y:S02]  /*19b70*/  PLOP3.LUT P1, PT, PT, PT, UP0, 0x80, 0x0 ;  /* 0x000000000000781c */ /* 0x000fe40003f2f008 */
[----:B------:R-:W-:Y:S02]  /*19b80*/  PLOP3.LUT P0, PT, PT, PT, UP0, 0x80, 0x0 ;  /* 0x000000000000781c */ /* 0x000fe40003f0f008 */
[----:B------:R-:W-:Y:S02]  /*19b90*/  PLOP3.LUT P2, PT, PT, PT, UP0, 0x80, 0x0 ;  /* 0x000000000000781c */ /* 0x000fe40003f4f008 */
[----:B------:R-:W-:-:S03]  /*19ba0*/  PLOP3.LUT P5, PT, PT, PT, UP0, 0x80, 0x0 ;  /* 0x000000000000781c */ /* 0x000fc60003faf008 */
[----:B------:R-:W-:Y:S01]  /*19bb0*/  LDGSTS.E [R0+0x1f800], desc[UR32][R166.64], !P4 ;  /* 0x1f800000a6007fae */ /* 0x000fe2000e121860 */
[----:B------:R-:W-:-:S03]  /*19bc0*/  PLOP3.LUT P4, PT, PT, PT, UP0, 0x80, 0x0 ;  /* 0x000000000000781c */ /* 0x000fc60003f8f008 */
[----:B------:R-:W-:Y:S04]  /*19bd0*/  LDGSTS.E [R0+0x1f880], desc[UR32][R216.64], !P3 ;  /* 0x1f880000d8007fae */ /* 0x000fe8000d921860 */
[----:B------:R-:W3:Y:S01]  /*19be0*/  LDL.LU.64 R166, [R1+0x4428] ;  /* 0x0044280001a67983 */ /* 0x000ee20000300a00 */
[----:B------:R-:W-:-:S05]  /*19bf0*/  IMAD.WIDE R182, R3, 0x4, R182 ;  /* 0x0000000403b67825 */ /* 0x000fca00078e02b6 */
[----:B------:R1:W-:Y:S04]  /*19c00*/  STL.64 [R1+0x1a98], R182 ;  /* 0x001a98b601007387 */ /* 0x0003e80000100a00 */
[----:B------:R1:W-:Y:S01]  /*19c10*/  LDGSTS.E [R0+0x1f900], desc[UR32][R182.64], !P1 ;  /* 0x1f900000b6007fae */ /* 0x0003e2000c921860 */
[----:B------:R-:W-:-:S04]  /*19c20*/  IMAD.WIDE R198, R3, 0x4, R198 ;  /* 0x0000000403c67825 */ /* 0x000fc800078e02c6 */
[C---:B--2---:R-:W-:Y:S01]  /*19c30*/  IMAD.WIDE R6, R3.reuse, 0x4, R6 ;  /* 0x0000000403067825 */ /* 0x044fe200078e0206 */
[----:B------:R-:W-:Y:S04]  /*19c40*/  STL.64 [R1+0x1a90], R198 ;  /* 0x001a90c601007387 */ /* 0x000fe80000100a00 */
[----:B------:R-:W-:Y:S01]  /*19c50*/  LDGSTS.E [R0+0x1f980], desc[UR32][R198.64], !P0 ;  /* 0x1f980000c6007fae */ /* 0x000fe2000c121860 */
[----:B-1----:R-:W-:-:S03]  /*19c60*/  IMAD.WIDE R182, R3, 0x4, R244 ;  /* 0x0000000403b67825 */ /* 0x002fc600078e02f4 */
[----:B------:R4:W-:Y:S04]  /*19c70*/  STL.64 [R1+0x1a88], R6 ;  /* 0x001a880601007387 */ /* 0x0009e80000100a00 */
[----:B------:R4:W-:Y:S04]  /*19c80*/  LDGSTS.E [R0+0x1fa00], desc[UR32][R6.64], !P2 ;  /* 0x1fa0000006007fae */ /* 0x0009e8000d121860 */
[----:B------:R1:W-:Y:S04]  /*19c90*/  STL.64 [R1+0x1a80], R182 ;  /* 0x001a80b601007387 */ /* 0x0003e80000100a00 */
[----:B------:R1:W-:Y:S01]  /*19ca0*/  LDGSTS.E [R0+0x1fa80], desc[UR32][R182.64], !P5 ;  /* 0x1fa80000b6007fae */ /* 0x0003e2000e921860 */
[----:B----4-:R-:W-:-:S04]  /*19cb0*/  IMAD.WIDE R6, R3, 0x4, R242 ;  /* 0x0000000403067825 */ /* 0x010fc800078e02f2 */
[C---:B-----5:R-:W-:Y:S01]  /*19cc0*/  IMAD.WIDE R198, R3.reuse, 0x4, R240 ;  /* 0x0000000403c67825 */ /* 0x060fe200078e02f0 */
[----:B------:R3:W-:Y:S03]  /*19cd0*/  STL.64 [R1+0x1a58], R6 ;  /* 0x001a580601007387 */ /* 0x0007e60000100a00 */
[C---:B-1----:R-:W-:Y:S01]  /*19ce0*/  IMAD.WIDE R182, R3.reuse, 0x4, R238 ;  /* 0x0000000403b67825 */ /* 0x042fe200078e02ee */
[----:B------:R3:W-:Y:S04]  /*19cf0*/  LDGSTS.E [R0+0x1fb00], desc[UR32][R6.64], !P4 ;  /* 0x1fb0000006007fae */ /* 0x0007e8000e121860 */
[----:B------:R1:W-:Y:S04]  /*19d00*/  STL.64 [R1+0x1a50], R198 ;  /* 0x001a50c601007387 */ /* 0x0003e80000100a00 */
[----:B------:R-:W-:Y:S01]  /*19d10*/  STL.64 [R1+0x1a08], R182 ;  /* 0x001a08b601007387 */ /* 0x000fe20000100a00 */
[----:B---3--:R-:W-:-:S05]  /*19d20*/  IMAD.WIDE R6, R3, 0x4, R236 ;  /* 0x0000000403067825 */ /* 0x008fca00078e02ec */
[----:B------:R2:W-:Y:S01]  /*19d30*/  STL.64 [R1+0x1a00], R6 ;  /* 0x001a000601007387 */ /* 0x0005e20000100a00 */
[----:B------:R-:W-:-:S03]  /*19d40*/  IMAD.WIDE R216, R215, 0x4, R218 ;  /* 0x00000004d7d87825 */ /* 0x000fc600078e02da */
[----:B------:R-:W3:Y:S01]  /*19d50*/  LDL.LU.64 R218, [R1+0xe8] ;  /* 0x0000e80001da7983 */ /* 0x000ee20000300a00 */
[----:B------:R-:W-:Y:S02]  /*19d60*/  PLOP3.LUT P3, PT, PT, PT, UP0, 0x80, 0x0 ;  /* 0x000000000000781c */ /* 0x000fe40003f6f008 */
[----:B------:R-:W-:Y:S02]  /*19d70*/  PLOP3.LUT P1, PT, PT, PT, UP0, 0x80, 0x0 ;  /* 0x000000000000781c */ /* 0x000fe40003f2f008 */
[----:B------:R-:W-:Y:S01]  /*19d80*/  PLOP3.LUT P0, PT, PT, PT, UP0, 0x80, 0x0 ;  /* 0x000000000000781c */ /* 0x000fe20003f0f008 */
[----:B------:R-:W-:-:S08]  /*19d90*/  IMAD.WIDE R238, R215, 0x4, R222 ;  /* 0x00000004d7ee7825 */ /* 0x000fd000078e02de */
[----:B------:R-:W-:Y:S04]  /*19da0*/  LDGSTS.E [R0+0x1fb80], desc[UR32][R198.64], !P3 ;  /* 0x1fb80000c6007fae */ /* 0x000fe8000d921860 */
[----:B------:R3:W-:Y:S04]  /*19db0*/  LDGSTS.E [R0+0x1fc00], desc[UR32][R182.64], !P1 ;  /* 0x1fc00000b6007fae */ /* 0x0007e8000c921860 */
[----:B------:R4:W-:Y:S04]  /*19dc0*/  LDGSTS.E [R0+0x1fc80], desc[UR32][R6.64], !P0 ;  /* 0x1fc8000006007fae */ /* 0x0009e8000c121860 */
[----:B-1----:R-:W5:Y:S01]  /*19dd0*/  LDL.LU.64 R198, [R1+0xe0] ;  /* 0x0000e00001c67983 */ /* 0x002f620000300a00 */
[----:B------:R-:W-:-:S03]  /*19de0*/  IMAD.WIDE R236, R215, 0x4, R220 ;  /* 0x00000004d7ec7825 */ /* 0x000fc600078e02dc */
[----:B--2---:R-:W4:Y:S04]  /*19df0*/  LDL.LU.64 R6, [R1+0xd8] ;  /* 0x0000d80001067983 */ /* 0x004f280000300a00 */
[----:B------:R-:W2:Y:S04]  /*19e00*/  LDL.LU.64 R244, [R1+0xd0] ;  /* 0x0000d00001f47983 */ /* 0x000ea80000300a00 */
[----:B------:R-:W2:Y:S04]  /*19e10*/  LDL.LU.64 R242, [R1+0xc8] ;  /* 0x0000c80001f27983 */ /* 0x000ea80000300a00 */
[----:B------:R-:W2:Y:S01]  /*19e20*/  LDL.LU.64 R240, [R1+0xc0] ;  /* 0x0000c00001f07983 */ /* 0x000ea20000300a00 */
[----:B------:R-:W-:-:S03]  /*19e30*/  IMAD.WIDE R8, R215, 0x4, R8 ;  /* 0x00000004d7087825 */ /* 0x000fc600078e0208 */
[----:B------:R-:W-:Y:S01]  /*19e40*/  STL.64 [R1+0x1af8], R238 ;  /* 0x001af8ee01007387 */ /* 0x000fe20000100a00 */
        /* <DEDUP_REMOVED lines=21> */
[----:B------:R-:W-:Y:S04]  /*19fa0*/  STL.64 [R1+0x1dd8], R136 ;  /* 0x001dd88801007387 */ /* 0x000fe80000100a00 */
[----:B------:R-:W-:Y:S04]  /*19fb0*/  STL.64 [R1+0x1de8], R152 ;  /* 0x001de89801007387 */ /* 0x000fe80000100a00 */
[----:B------:R-:W-:Y:S04]  /*19fc0*/  STL.64 [R1+0x2d98], R168 ;  /* 0x002d98a801007387 */ /* 0x000fe80000100a00 */
[----:B------:R-:W2:Y:S01]  /*19fd0*/  LDL.LU.64 R222, [R1+0xb0] ;  /* 0x0000b00001de7983 */ /* 0x000ea20000300a00 */
[----:B------:R-:W-:-:S03]  /*19fe0*/  IMAD.WIDE R200, R215, 0x4, R200 ;  /* 0x00000004d7c87825 */ /* 0x000fc600078e02c8 */
[----:B------:R-:W-:Y:S01]  /*19ff0*/  STL.64 [R1+0x2da0], R184 ;  /* 0x002da0b801007387 */ /* 0x000fe20000100a00 */
[----:B---3--:R-:W-:-:S05]  /*1a000*/  IMAD.WIDE R182, R3, 0x4, R218 ;  /* 0x0000000403b67825 */ /* 0x008fca00078e02da */
[----:B------:R1:W-:Y:S04]  /*1a010*/  STL.64 [R1+0x1990], R182 ;  /* 0x001990b601007387 */ /* 0x0003e80000100a00 */
[----:B------:R-:W3:Y:S04]  /*1a020*/  LDL.LU.64 R220, [R1+0x70] ;  /* 0x0000700001dc7983 */ /* 0x000ee80000300a00 */
[----:B------:R-:W-:Y:S04]  /*1a030*/  STL.64 [R1+0x2da8], R200 ;  /* 0x002da8c801007387 */ /* 0x000fe80000100a00 */
[----:B------:R-:W3:Y:S01]  /*1a040*/  LDL.LU.64 R218, [R1+0x30] ;  /* 0x0000300001da7983 */ /* 0x000ee20000300a00 */
[----:B------:R-:W-:-:S02]  /*1a050*/  PLOP3.LUT P2, PT, PT, PT, UP0, 0x80, 0x0 ;  /* 0x000000000000781c */ /* 0x000fc40003f4f008 */
[----:B------:R-:W-:Y:S02]  /*1a060*/  PLOP3.LUT P5, PT, PT, PT, UP0, 0x80, 0x0 ;  /* 0x000000000000781c */ /* 0x000fe40003faf008 */
[----:B------:R-:W-:Y:S02]  /*1a070*/  PLOP3.LUT P4, PT, PT, PT, UP0, 0x80, 0x0 ;  /* 0x000000000000781c */ /* 0x000fe40003f8f008 */
[----:B------:R-:W-:Y:S02]  /*1a080*/  PLOP3.LUT P3, PT, PT, PT, UP0, 0x80, 0x0 ;  /* 0x000000000000781c */ /* 0x000fe40003f6f008 */
[----:B------:R-:W-:Y:S02]  /*1a090*/  PLOP3.LUT P1, PT, PT, PT, UP0, 0x80, 0x0 ;  /* 0x000000000000781c */ /* 0x000fe40003f2f008 */
[----:B------:R-:W-:Y:S01]  /*1a0a0*/  PLOP3.LUT P0, PT, PT, PT, UP0, 0x80, 0x0 ;  /* 0x000000000000781c */ /* 0x000fe20003f0f008 */
[C---:B-----5:R-:W-:Y:S02]  /*1a0b0*/  IMAD.WIDE R198, R3.reuse, 0x4, R198 ;  /* 0x0000000403c67825 */ /* 0x060fe400078e02c6 */
[----:B------:R-:W-:Y:S02]  /*1a0c0*/  LDGSTS.E [R0+0x1fd00], desc[UR32][R182.64], !P2 ;  /* 0x1fd00000b6007fae */ /* 0x000fe4000d121860 */
[----:B----4-:R-:W-:-:S02]  /*1a0d0*/  IMAD.WIDE R6, R3, 0x4, R6 ;  /* 0x0000000403067825 */ /* 0x010fc400078e0206 */
[----:B------:R-:W-:Y:S02]  /*1a0e0*/  LDGSTS.E [R0+0x1fd80], desc[UR32][R198.64], !P5 ;  /* 0x1fd80000c6007fae */ /* 0x000fe4000e921860 */
[C---:B--2---:R-:W-:Y:S02]  /*1a0f0*/  IMAD.WIDE R244, R3.reuse, 0x4, R244 ;  /* 0x0000000403f47825 */ /* 0x044fe400078e02f4 */
[----:B------:R-:W-:Y:S02]  /*1a100*/  LDGSTS.E [R0+0x1fe00], desc[UR32][R6.64], !P4 ;  /* 0x1fe0000006007fae */ /* 0x000fe4000e121860 */
[C---:B------:R-:W-:Y:S02]  /*1a110*/  IMAD.WIDE R242, R3.reuse, 0x4, R242 ;  /* 0x0000000403f27825 */ /* 0x040fe400078e02f2 */
[----:B------:R-:W-:Y:S02]  /*1a120*/  LDGSTS.E [R0+0x1fe80], desc[UR32][R244.64], !P3 ;  /* 0x1fe80000f4007fae */ /* 0x000fe4000d921860 */
[----:B------:R-:W-:-:S02]  /*1a130*/  IMAD.WIDE R240, R3, 0x4, R240 ;  /* 0x0000000403f07825 */ /* 0x000fc400078e02f0 */
[----:B------:R-:W-:Y:S04]  /*1a140*/  LDGSTS.E [R0+0x1ff00], desc[UR32][R242.64], !P1 ;  /* 0x1ff00000f2007fae */ /* 0x000fe8000c921860 */
[----:B------:R-:W-:Y:S04]  /*1a150*/  LDGSTS.E [R0+0x1ff80], desc[UR32][R240.64], !P0 ;  /* 0x1ff80000f0007fae */ /* 0x000fe8000c121860 */
[----:B------:R-:W0:Y:S04]  /*1a160*/  LDGDEPBAR ;  /* 0x00000000000079af */ /* 0x000e280000000000 */
[----:B------:R-:W-:Y:S04]  /*1a170*/  LDGSTS.E [R5+0x24000], desc[UR32][R238.64], P6 ;  /* 0x24000000ee057fae */ /* 0x000fe8000b121860 */
[----:B------:R-:W-:Y:S04]  /*1a180*/  LDGSTS.E [R5+0x24400], desc[UR32][R236.64], P6 ;  /* 0x24400000ec057fae */ /* 0x000fe8000b121860 */
[----:B------:R-:W-:Y:S04]  /*1a190*/  LDGSTS.E [R5+0x24800], desc[UR32][R216.64], P6 ;  /* 0x24800000d8057fae */ /* 0x000fe8000b121860 */
[----:B------:R-:W-:Y:S04]  /*1a1a0*/  LDGSTS.E [R5+0x24c00], desc[UR32][R8.64], P6 ;  /* 0x24c0000008057fae */ /* 0x000fe8000b121860 */
[----:B------:R-:W-:Y:S04]  /*1a1b0*/  LDGSTS.E [R5+0x25000], desc[UR32][R24.64], P6 ;  /* 0x2500000018057fae */ /* 0x000fe8000b121860 */
[----:B------:R-:W-:Y:S04]  /*1a1c0*/  LDGSTS.E [R5+0x25400], desc[UR32][R40.64], P6 ;  /* 0x2540000028057fae */ /* 0x000fe8000b121860 */
[----:B------:R2:W-:Y:S04]  /*1a1d0*/  STL.64 [R1+0x1988], R198 ;  /* 0x001988c601007387 */ /* 0x0005e80000100a00 */
[----:B------:R-:W-:Y:S04]  /*1a1e0*/  LDGSTS.E [R5+0x25800], desc[UR32][R56.64], P6 ;  /* 0x2580000038057fae */ /* 0x000fe8000b121860 */
[----:B------:R4:W-:Y:S04]  /*1a1f0*/  STL.64 [R1+0x1980], R6 ;  /* 0x0019800601007387 */ /* 0x0009e80000100a00 */
[----:B------:R-:W-:Y:S04]  /*1a200*/  LDGSTS.E [R5+0x25c00], desc[UR32][R72.64], P6 ;  /* 0x25c0000048057fae */ /* 0x000fe8000b121860 */
[----:B-1----:R-:W5:Y:S04]  /*1a210*/  LDL.LU.64 R182, [R1+0x4420] ;  /* 0x0044200001b67983 */ /* 0x002f680000300a00 */
[----:B------:R-:W-:Y:S04]  /*1a220*/  LDGSTS.E [R5+0x26000], desc[UR32][R88.64], P6 ;  /* 0x2600000058057fae */ /* 0x000fe8000b121860 */
[----:B------:R-:W-:Y:S04]  /*1a230*/  STL.64 [R1+0x1978], R244 ;  /* 0x001978f401007387 */ /* 0x000fe80000100a00 */
[----:B------:R-:W-:Y:S04]  /*1a240*/  LDGSTS.E [R5+0x26400], desc[UR32][R104.64], P6 ;  /* 0x2640000068057fae */ /* 0x000fe8000b121860 */
[----:B--2---:R-:W2:Y:S04]  /*1a250*/  LDL.LU.64 R198, [R1+0x4418] ;  /* 0x0044180001c67983 */ /* 0x004ea80000300a00 */
[----:B------:R-:W-:Y:S04]  /*1a260*/  LDGSTS.E [R5+0x26800], desc[UR32][R120.64], P6 ;  /* 0x2680000078057fae */ /* 0x000fe8000b121860 */
[----:B------:R-:W-:Y:S04]  /*1a270*/  STL.64 [R1+0x1970], R242 ;  /* 0x001970f201007387 */ /* 0x000fe80000100a00 */
[----:B------:R-:W-:Y:S04]  /*1a280*/  LDGSTS.E [R5+0x26c00], desc[UR32][R136.64], P6 ;  /* 0x26c0000088057fae */ /* 0x000fe8000b121860 */
[----:B----4-:R-:W4:Y:S04]  /*1a290*/  LDL.LU.64 R6, [R1+0x4410] ;  /* 0x0044100001067983 */ /* 0x010f280000300a00 */
[----:B------:R1:W-:Y:S04]  /*1a2a0*/  LDGSTS.E [R5+0x27000], desc[UR32][R152.64], P6 ;  /* 0x2700000098057fae */ /* 0x0003e8000b121860 */
[----:B------:R-:W-:Y:S01]  /*1a2b0*/  STL.64 [R1+0x1968], R240 ;  /* 0x001968f001007387 */ /* 0x000fe20000100a00 */
[----:B------:R-:W-:-:S03]  /*1a2c0*/  IMAD.WIDE R10, R215, 0x4, R10 ;  /* 0x00000004d70a7825 */ /* 0x000fc600078e020a */
[----:B------:R-:W-:Y:S01]  /*1a2d0*/  LDGSTS.E [R5+0x27400], desc[UR32][R168.64], P6 ;  /* 0x27400000a8057fae */ /* 0x000fe2000b121860 */
[----:B-1----:R-:W-:-:S03]  /*1a2e0*/  IMAD.WIDE R152, R215, 0x4, R222 ;  /* 0x00000004d7987825 */ /* 0x002fc600078e02de */
[----:B------:R-:W-:Y:S04]  /*1a2f0*/  LDGSTS.E [R5+0x27800], desc[UR32][R184.64], P6 ;  /* 0x27800000b8057fae */ /* 0x000fe8000b121860 */
[----:B------:R-:W5:Y:S04]  /*1a300*/  LDL.LU.64 R222, [R1+0xa8] ;  /* 0x0000a80001de7983 */ /* 0x000f680000300a00 */
[----:B------:R-:W-:Y:S01]  /*1a310*/  STL.64 [R1+0x1960], R152 ;  /* 0x0019609801007387 */ /* 0x000fe20000100a00 */
[----:B------:R-:W-:-:S03]  /*1a320*/  IMAD.WIDE R26, R215, 0x4, R26 ;  /* 0x00000004d71a7825 */ /* 0x000fc600078e021a */
[----:B------:R-:W-:Y:S01]  /*1a330*/  LDGSTS.E [R5+0x27c00], desc[UR32][R200.64], P6 ;  /* 0x27c00000c8057fae */ /* 0x000fe2000b121860 */
[----:B------:R-:W-:-:S03]  /*1a340*/  IMAD.WIDE R42, R215, 0x4, R42 ;  /* 0x00000004d72a7825 */ /* 0x000fc600078e022a */
[----:B------:R-:W-:Y:S01]  /*1a350*/  LDGSTS.E [R246+0x24080], desc[UR32][R152.64], P6 ;  /* 0x2408000098f67fae */ /* 0x000fe2000b121860 */
[----:B---3--:R-:W-:-:S03]  /*1a360*/  IMAD.WIDE R136, R215, 0x4, R220 ;  /* 0x00000004d7887825 */ /* 0x008fc600078e02dc */
[----:B------:R-:W3:Y:S04]  /*1a370*/  LDL.LU.64 R220, [R1+0x68] ;  /* 0x0000680001dc7983 */ /* 0x000ee80000300a00 */
[----:B------:R-:W-:Y:S01]  /*1a380*/  STL.64 [R1+0x19c0], R136 ;  /* 0x0019c08801007387 */ /* 0x000fe20000100a00 */
[----:B------:R-:W-:-:S03]  /*1a390*/  IMAD.WIDE R120, R215, 0x4, R218 ;  /* 0x00000004d7787825 */ /* 0x000fc600078e02da */
        /* <DEDUP_REMOVED lines=8> */
[----:B------:R-:W-:Y:S01]  /*1a420*/  LDGSTS.E [R246+0x24480], desc[UR32][R136.64], P6 ;  /* 0x2448000088f67fae */ /* 0x000fe2000b121860 */
        /* <DEDUP_REMOVED lines=9> */
[----:B------:R-:W-:Y:S04]  /*1a4c0*/  STL.64 [R1+0x1c20], R74 ;  /* 0x001c204a01007387 */ /* 0x000fe80000100a00 */
[----:B------:R-:W-:Y:S01]  /*1a4d0*/  LDGSTS.E [R246+0x25080], desc[UR32][R26.64], P6 ;  /* 0x250800001af67fae */ /* 0x000fe2000b121860 */
[----:B------:R-:W-:-:S03]  /*1a4e0*/  IMAD.WIDE R8, R215, 0x4, R202 ;  /* 0x00000004d7087825 */ /* 0x000fc600078e02ca */
[----:B------:R5:W-:Y:S04]  /*1a4f0*/  STL.64 [R1+0x1c98], R90 ;  /* 0x001c985a01007387 */ /* 0x000be80000100a00 */
[----:B------:R-:W-:Y:S04]  /*1a500*/  LDGSTS.E [R246+0x25480], desc[UR32][R42.64], P6 ;  /* 0x254800002af67fae */ /* 0x000fe8000b121860 */
[----:B------:R-:W-:Y:S04]  /*1a510*/  STL.64 [R1+0x1cc0], R104 ;  /* 0x001cc06801007387 */ /* 0x000fe80000100a00 */
[----:B------:R-:W-:Y:S04]  /*1a520*/  LDGSTS.E [R246+0x25880], desc[UR32][R58.64], P6 ;  /* 0x258800003af67fae */ /* 0x000fe8000b121860 */
[----:B------:R3:W-:Y:S04]  /*1a530*/  STL.64 [R1+0x1ce0], R88 ;  /* 0x001ce05801007387 */ /* 0x0007e80000100a00 */
[----:B------:R-:W-:Y:S04]  /*1a540*/  LDGSTS.E [R246+0x25c80], desc[UR32][R74.64], P6 ;  /* 0x25c800004af67fae */ /* 0x000fe8000b121860 */
[----:B------:R1:W-:Y:S04]  /*1a550*/  STL.64 [R1+0x1d00], R72 ;  /* 0x001d004801007387 */ /* 0x0003e80000100a00 */
[----:B------:R5:W-:Y:S04]  /*1a560*/  LDGSTS.E [R246+0x26080], desc[UR32][R90.64], P6 ;  /* 0x260800005af67fae */ /* 0x000be8000b121860 */
[----:B------:R1:W-:Y:S04]  /*1a570*/  STL.64 [R1+0x1da8], R56 ;  /* 0x001da83801007387 */ /* 0x0003e80000100a00 */
[----:B------:R1:W-:Y:S04]  /*1a580*/  STL.64 [R1+0x1dc0], R40 ;  /* 0x001dc02801007387 */ /* 0x0003e80000100a00 */
[----:B------:R4:W-:Y:S04]  /*1a590*/  STL.64 [R1+0x1dd0], R24 ;  /* 0x001dd01801007387 */ /* 0x0009e80000100a00 */
[----:B------:R4:W-:Y:S04]  /*1a5a0*/  STL.64 [R1+0x1de0], R8 ;  /* 0x001de00801007387 */ /* 0x0009e80000100a00 */
[----:B------:R-:W-:Y:S04]  /*1a5b0*/  LDGSTS.E [R246+0x26480], desc[UR32][R104.64], P6 ;  /* 0x2648000068f67fae */ /* 0x000fe8000b121860 */
[----:B------:R3:W-:Y:S01]  /*1a5c0*/  LDGSTS.E [R246+0x26880], desc[UR32][R88.64], P6 ;  /* 0x2688000058f67fae */ /* 0x0007e2000b121860 */
[----:B------:R-:W-:-:S03]  /*1a5d0*/  IMAD.WIDE R12, R215, 0x4, R12 ;  /* 0x00000004d70c7825 */ /* 0x000fc600078e020c */
[----:B------:R1:W-:Y:S01]  /*1a5e0*/  LDGSTS.E [R246+0x26c80], desc[UR32][R72.64], P6 ;  /* 0x26c8000048f67fae */ /* 0x0003e2000b121860 */
[----:B------:R-:W-:-:S03]  /*1a5f0*/  IMAD.WIDE R28, R215, 0x4, R28 ;  /* 0x00000004d71c7825 */ /* 0x000fc600078e021c */
[----:B------:R4:W-:Y:S01]  /*1a600*/  LDGSTS.E [R246+0x27080], desc[UR32][R56.64], P6 ;  /* 0x2708000038f67fae */ /* 0x0009e2000b121860 */
[----:B------:R-:W-:-:S03]  /*1a610*/  IMAD.WIDE R44, R215, 0x4, R44 ;  /* 0x00000004d72c7825 */ /* 0x000fc600078e022c */
[----:B------:R4:W-:Y:S01]  /*1a620*/  LDGSTS.E [R246+0x27480], desc[UR32][R40.64], P6 ;  /* 0x2748000028f67fae */ /* 0x0009e2000b121860 */
[----:B-----5:R-:W-:-:S03]  /*1a630*/  IMAD.WIDE R90, R215, 0x4, R222 ;  /* 0x00000004d75a7825 */ /* 0x020fc600078e02de */
[----:B------:R5:W-:Y:S04]  /*1a640*/  LDGSTS.E [R246+0x27880], desc[UR32][R24.64], P6 ;  /* 0x2788000018f67fae */ /* 0x000be8000b121860 */
[----:B------:R-:W5:Y:S04]  /*1a650*/  LDL.LU.64 R222, [R1+0xa0] ;  /* 0x0000a00001de7983 */ /* 0x000f680000300a00 */
[----:B------:R-:W-:Y:S01]  /*1a660*/  STL.64 [R1+0x1900], R90 ;  /* 0x0019005a01007387 */ /* 0x000fe20000100a00 */
[----:B---3--:R-:W-:-:S03]  /*1a670*/  IMAD.WIDE R88, R215, 0x4, R220 ;  /* 0x00000004d7587825 */ /* 0x008fc600078e02dc */
[----:B------:R3:W-:Y:S04]  /*1a680*/  LDGSTS.E [R246+0x27c80], desc[UR32][R8.64], P6 ;  /* 0x27c8000008f67fae */ /* 0x0007e8000b121860 */
[----:B------:R-:W3:Y:S01]  /*1a690*/  LDL.LU.64 R220, [R1+0x60] ;  /* 0x0000600001dc7983 */ /* 0x000ee20000300a00 */
[----:B--2---:R-:W-:-:S03]  /*1a6a0*/  IMAD.WIDE R74, R215, 0x4, R218 ;  /* 0x00000004d74a7825 */ /* 0x004fc600078e02da */
[----:B------:R-:W-:Y:S04]  /*1a6b0*/  STL.64 [R1+0x1928], R88 ;  /* 0x0019285801007387 */ /* 0x000fe80000100a00 */
[----:B------:R-:W2:Y:S01]  /*1a6c0*/  LDL.LU.64 R218, [R1+0x20] ;  /* 0x0000200001da7983 */ /* 0x000ea20000300a00 */
[----:B------:R-:W-:-:S03]  /*1a6d0*/  IMAD.WIDE R60, R215, 0x4, R60 ;  /* 0x00000004d73c7825 */ /* 0x000fc600078e023c */
[----:B------:R-:W-:Y:S01]  /*1a6e0*/  STL.64 [R1+0x1950], R74 ;  /* 0x0019504a01007387 */ /* 0x000fe20000100a00 */
[----:B-1----:R-:W-:-:S03]  /*1a6f0*/  IMAD.WIDE R72, R215, 0x4, R76 ;  /* 0x00000004d7487825 */ /* 0x002fc600078e024c */
[----:B------:R-:W-:Y:S01]  /*1a700*/  STL.64 [R1+0x19b0], R12 ;  /* 0x0019b00c01007387 */ /* 0x000fe20000100a00 */
[----:B------:R-:W-:-:S03]  /*1a710*/  IMAD.WIDE R58, R215, 0x4, R92 ;  /* 0x00000004d73a7825 */ /* 0x000fc600078e025c */
[----:B------:R-:W-:Y:S01]  /*1a720*/  STL.64 [R1+0x19e0], R28 ;  /* 0x0019e01c01007387 */ /* 0x000fe20000100a00 */
[----:B----4-:R-:W-:-:S03]  /*1a730*/  IMAD.WIDE R56, R215, 0x4, R108 ;  /* 0x00000004d7387825 */ /* 0x010fc600078e026c */
[----:B------:R-:W-:Y:S01]  /*1a740*/  STL.64 [R1+0x1ad8], R44 ;  /* 0x001ad82c01007387 */ /* 0x000fe20000100a00 */
[----:B------:R-:W-:-:S03]  /*1a750*/  IMAD.WIDE R42, R215, 0x4, R124 ;  /* 0x00000004d72a7825 */ /* 0x000fc600078e027c */
[----:B------:R-:W-:Y:S01]  /*1a760*/  LDGSTS.E [R4+0x24100], desc[UR32][R90.64], P6 ;  /* 0x241000005a047fae */ /* 0x000fe2000b121860 */
[----:B------:R-:W-:-:S03]  /*1a770*/  IMAD.WIDE R40, R215, 0x4, R140 ;  /* 0x00000004d7287825 */ /* 0x000fc600078e028c */
[----:B------:R1:W-:Y:S01]  /*1a780*/  STL.64 [R1+0x1b10], R60 ;  /* 0x001b103c01007387 */ /* 0x0003e20000100a00 */
[----:B------:R-:W-:-:S03]  /*1a790*/  IMAD.WIDE R26, R215, 0x4, R156 ;  /* 0x00000004d71a7825 */ /* 0x000fc600078e029c */
[----:B------:R-:W-:Y:S01]  /*1a7a0*/  LDGSTS.E [R4+0x24500], desc[UR32][R88.64], P6 ;  /* 0x2450000058047fae */ /* 0x000fe2000b121860 */
[----:B-----5:R-:W-:-:S03]  /*1a7b0*/  IMAD.WIDE R24, R215, 0x4, R172 ;  /* 0x00000004d7187825 */ /* 0x020fc600078e02ac */
[----:B------:R-:W-:Y:S01]  /*1a7c0*/  STL.64 [R1+0x1b48], R72 ;  /* 0x001b484801007387 */ /* 0x000fe20000100a00 */
[----:B------:R-:W-:-:S03]  /*1a7d0*/  IMAD.WIDE R10, R215, 0x4, R188 ;  /* 0x00000004d70a7825 */ /* 0x000fc600078e02bc */
[----:B------:R-:W-:Y:S01]  /*1a7e0*/  LDGSTS.E [R4+0x24900], desc[UR32][R74.64], P6 ;  /* 0x249000004a047fae */ /* 0x000fe2000b121860 */
[----:B---3--:R-:W-:-:S03]  /*1a7f0*/  IMAD.WIDE R8, R215, 0x4, R204 ;  /* 0x00000004d7087825 */ /* 0x008fc600078e02cc */
[----:B------:R3:W-:Y:S04]  /*1a800*/  STL.64 [R1+0x1be8], R58 ;  /* 0x001be83a01007387 */ /* 0x0007e80000100a00 */
[----:B------:R-:W-:Y:S04]  /*1a810*/  LDGSTS.E [R4+0x24d00], desc[UR32][R12.64], P6 ;  /* 0x24d000000c047fae */ /* 0x000fe8000b121860 */
[----:B------:R2:W-:Y:S04]  /*1a820*/  STL.64 [R1+0x1c18], R56 ;  /* 0x001c183801007387 */ /* 0x0005e80000100a00 */
[----:B------:R-:W-:Y:S04]  /*1a830*/  LDGSTS.E [R4+0x25100], desc[UR32][R28.64], P6 ;  /* 0x251000001c047fae */ /* 0x000fe8000b121860 */
[----:B------:R4:W-:Y:S04]  /*1a840*/  STL.64 [R1+0x1c90], R42 ;  /* 0x001c902a01007387 */ /* 0x0009e80000100a00 */
[----:B------:R-:W-:Y:S04]  /*1a850*/  LDGSTS.E [R4+0x25500], desc[UR32][R44.64], P6 ;  /* 0x255000002c047fae */ /* 0x000fe8000b121860 */
[----:B------:R5:W-:Y:S04]  /*1a860*/  STL.64 [R1+0x1cb8], R40 ;  /* 0x001cb82801007387 */ /* 0x000be80000100a00 */
[----:B------:R1:W-:Y:S04]  /*1a870*/  LDGSTS.E [R4+0x25900], desc[UR32][R60.64], P6 ;  /* 0x259000003c047fae */ /* 0x0003e8000b121860 */
[----:B------:R5:W-:Y:S04]  /*1a880*/  STL.64 [R1+0x1cd8], R26 ;  /* 0x001cd81a01007387 */ /* 0x000be80000100a00 */
[----:B------:R-:W-:Y:S04]  /*1a890*/  LDGSTS.E [R4+0x25d00], desc[UR32][R72.64], P6 ;  /* 0x25d0000048047fae */ /* 0x000fe8000b121860 */
[----:B------:R5:W-:Y:S04]  /*1a8a0*/  STL.64 [R1+0x1cf8], R24 ;  /* 0x001cf81801007387 */ /* 0x000be80000100a00 */
[----:B------:R3:W-:Y:S04]  /*1a8b0*/  LDGSTS.E [R4+0x26100], desc[UR32][R58.64], P6 ;  /* 0x261000003a047fae */ /* 0x0007e8000b121860 */
[----:B------:R5:W-:Y:S04]  /*1a8c0*/  STL.64 [R1+0x1da0], R10 ;  /* 0x001da00a01007387 */ /* 0x000be80000100a00 */
[----:B------:R5:W-:Y:S04]  /*1a8d0*/  STL.64 [R1+0x1db8], R8 ;  /* 0x001db80801007387 */ /* 0x000be80000100a00 */
[----:B------:R2:W-:Y:S01]  /*1a8e0*/  LDGSTS.E [R4+0x26500], desc[UR32][R56.64], P6 ;  /* 0x2650000038047fae */ /* 0x0005e2000b121860 */
[----:B------:R-:W-:-:S03]  /*1a8f0*/  IMAD.WIDE R14, R215, 0x4, R14 ;  /* 0x00000004d70e7825 */ /* 0x000fc600078e020e */
[----:B------:R4:W-:Y:S01]  /*1a900*/  LDGSTS.E [R4+0x26900], desc[UR32][R42.64], P6 ;  /* 0x269000002a047fae */ /* 0x0009e2000b121860 */
[----:B------:R-:W-:-:S03]  /*1a910*/  IMAD.WIDE R30, R215, 0x4, R30 ;  /* 0x00000004d71e7825 */ /* 0x000fc600078e021e */
[----:B------:R5:W-:Y:S01]  /*1a920*/  LDGSTS.E [R4+0x26d00], desc[UR32][R40.64], P6 ;  /* 0x26d0000028047fae */ /* 0x000be2000b121860 */
[----:B------:R-:W-:-:S03]  /*1a930*/  IMAD.WIDE R46, R215, 0x4, R46 ;  /* 0x00000004d72e7825 */ /* 0x000fc600078e022e */
[----:B------:R5:W-:Y:S01]  /*1a940*/  LDGSTS.E [R4+0x27100], desc[UR32][R26.64], P6 ;  /* 0x271000001a047fae */ /* 0x000be2000b121860 */
[----:B-1----:R-:W-:-:S03]  /*1a950*/  IMAD.WIDE R60, R215, 0x4, R222 ;  /* 0x00000004d73c7825 */ /* 0x002fc600078e02de */
        /* <DEDUP_REMOVED lines=11> */
[----:B----4-:R-:W-:-:S03]  /*1aa10*/  IMAD.WIDE R42, R215, 0x4, R78 ;  /* 0x00000004d72a7825 */ /* 0x010fc600078e024e */
[----:B------:R-:W-:Y:S01]  /*1aa20*/  STL.64 [R1+0x1918], R14 ;  /* 0x0019180e01007387 */ /* 0x000fe20000100a00 */
[----:B-----5:R-:W-:-:S03]  /*1aa30*/  IMAD.WIDE R40, R215, 0x4, R94 ;  /* 0x00000004d7287825 */ /* 0x020fc600078e025e */
[----:B------:R-:W-:Y:S01]  /*1aa40*/  STL.64 [R1+0x1940], R30 ;  /* 0x0019401e01007387 */ /* 0x000fe20000100a00 */
[----:B------:R-:W-:-:S03]  /*1aa50*/  IMAD.WIDE R28, R215, 0x4, R110 ;  /* 0x00000004d71c7825 */ /* 0x000fc600078e026e */
[----:B------:R-:W-:Y:S01]  /*1aa60*/  STL.64 [R1+0x19a0], R46 ;  /* 0x0019a02e01007387 */ /* 0x000fe20000100a00 */
[----:B------:R-:W-:-:S03]  /*1aa70*/  IMAD.WIDE R26, R215, 0x4, R126 ;  /* 0x00000004d71a7825 */ /* 0x000fc600078e027e */
[----:B------:R-:W-:Y:S01]  /*1aa80*/  STL.64 [R1+0x19d0], R44 ;  /* 0x0019d02c01007387 */ /* 0x000fe20000100a00 */
[----:B-1----:R-:W-:-:S03]  /*1aa90*/  IMAD.WIDE R24, R215, 0x4, R142 ;  /* 0x00000004d7187825 */ /* 0x002fc600078e028e */
[----:B------:R1:W-:Y:S01]  /*1aaa0*/  STL.64 [R1+0x1ac8], R42 ;  /* 0x001ac82a01007387 */ /* 0x0003e20000100a00 */
[----:B------:R-:W-:-:S03]  /*1aab0*/  IMAD.WIDE R12, R215, 0x4, R158 ;  /* 0x00000004d70c7825 */ /* 0x000fc600078e029e */
[----:B------:R4:W-:Y:S01]  /*1aac0*/  LDGSTS.E [R4+0x27d00], desc[UR32][R8.64], P6 ;  /* 0x27d0000008047fae */ /* 0x0009e2000b121860 */
[----:B---3--:R-:W-:-:S03]  /*1aad0*/  IMAD.WIDE R10, R215, 0x4, R174 ;  /* 0x00000004d70a7825 */ /* 0x008fc600078e02ae */
[----:B------:R3:W-:Y:S04]  /*1aae0*/  STL.64 [R1+0x1b00], R40 ;  /* 0x001b002801007387 */ /* 0x0007e80000100a00 */
[----:B------:R5:W-:Y:S01]  /*1aaf0*/  STL.64 [R1+0x1b38], R28 ;  /* 0x001b381c01007387 */ /* 0x000be20000100a00 */
[----:B----4-:R-:W-:-:S03]  /*1ab00*/  IMAD.WIDE R8, R215, 0x4, R190 ;  /* 0x00000004d7087825 */ /* 0x010fc600078e02be */
[----:B------:R4:W-:Y:S01]  /*1ab10*/  STL.64 [R1+0x1be0], R26 ;  /* 0x001be01a01007387 */ /* 0x0009e20000100a00 */
[----:B------:R-:W-:-:S03]  /*1ab20*/  IMAD.WIDE R4, R215, 0x4, R206 ;  /* 0x00000004d7047825 */ /* 0x000fc600078e02ce */
[----:B------:R4:W-:Y:S04]  /*1ab30*/  STL.64 [R1+0x1c10], R24 ;  /* 0x001c101801007387 */ /* 0x0009e80000100a00 */
[----:B------:R4:W-:Y:S04]  /*1ab40*/  STL.64 [R1+0x1c38], R12 ;  /* 0x001c380c01007387 */ /* 0x0009e80000100a00 */
[----:B------:R4:W-:Y:S04]  /*1ab50*/  STL.64 [R1+0x1cb0], R10 ;  /* 0x001cb00a01007387 */ /* 0x0009e80000100a00 */
[----:B------:R4:W-:Y:S04]  /*1ab60*/  STL.64 [R1+0x1cd0], R8 ;  /* 0x001cd00801007387 */ /* 0x0009e80000100a00 */
[----:B------:R4:W-:Y:S04]  /*1ab70*/  STL.64 [R1+0x1cf0], R4 ;  /* 0x001cf00401007387 */ /* 0x0009e80000100a00 */
[----:B------:R-:W-:Y:S04]  /*1ab80*/  LDGSTS.E [R248+0x24180], desc[UR32][R60.64], P6 ;  /* 0x241800003cf87fae */ /* 0x000fe8000b121860 */
[----:B------:R-:W-:Y:S04]  /*1ab90*/  LDGSTS.E [R248+0x24580], desc[UR32][R58.64], P6 ;  /* 0x245800003af87fae */ /* 0x000fe8000b121860 */
[----:B------:R-:W-:Y:S01]  /*1aba0*/  LDGSTS.E [R248+0x24980], desc[UR32][R56.64], P6 ;  /* 0x2498000038f87fae */ /* 0x000fe2000b121860 */
[----:B------:R-:W-:-:S03]  /*1abb0*/  IMAD.WIDE R16, R215, 0x4, R16 ;  /* 0x00000004d7107825 */ /* 0x000fc600078e0210 */
[----:B------:R-:W-:Y:S01]  /*1abc0*/  LDGSTS.E [R248+0x24d80], desc[UR32][R14.64], P6 ;  /* 0x24d800000ef87fae */ /* 0x000fe2000b121860 */
[----:B------:R-:W-:-:S03]  /*1abd0*/  IMAD.WIDE R32, R215, 0x4, R32 ;  /* 0x00000004d7207825 */ /* 0x000fc600078e0220 */
[----:B------:R-:W-:Y:S04]  /*1abe0*/  LDGSTS.E [R248+0x25180], desc[UR32][R30.64], P6 ;  /* 0x251800001ef87fae */ /* 0x000fe8000b121860 */
[----:B------:R-:W-:Y:S04]  /*1abf0*/  LDGSTS.E [R248+0x25580], desc[UR32][R46.64], P6 ;  /* 0x255800002ef87fae */ /* 0x000fe8000b121860 */
[----:B------:R-:W-:Y:S04]  /*1ac00*/  LDGSTS.E [R248+0x25980], desc[UR32][R44.64], P6 ;  /* 0x259800002cf87fae */ /* 0x000fe8000b121860 */
[----:B------:R1:W-:Y:S01]  /*1ac10*/  LDGSTS.E [R248+0x25d80], desc[UR32][R42.64], P6 ;  /* 0x25d800002af87fae */ /* 0x0003e2000b121860 */
[----:B------:R-:W-:-:S03]  /*1ac20*/  IMAD.WIDE R170, R215, 0x4, R222 ;  /* 0x00000004d7aa7825 */ /* 0x000fc600078e02de */
[----:B------:R3:W-:Y:S04]  /*1ac30*/  LDGSTS.E [R248+0x26180], desc[UR32][R40.64], P6 ;  /* 0x2618000028f87fae */ /* 0x0007e8000b121860 */
[----:B------:R-:W4:Y:S01]  /*1ac40*/  LDL.LU.64 R222, [R1+0x90] ;  /* 0x0000900001de7983 */ /* 0x000f220000300a00 */
[----:B------:R-:W-:-:S03]  /*1ac50*/  IMAD.WIDE R184, R215, 0x4, R220 ;  /* 0x00000004d7b87825 */ /* 0x000fc600078e02dc */
[----:B------:R5:W-:Y:S04]  /*1ac60*/  LDGSTS.E [R248+0x26580], desc[UR32][R28.64], P6 ;  /* 0x265800001cf87fae */ /* 0x000be8000b121860 */
[----:B------:R-:W4:Y:S01]  /*1ac70*/  LDL.LU.64 R220, [R1+0x50] ;  /* 0x0000500001dc7983 */ /* 0x000f220000300a00 */
[----:B--2---:R-:W-:-:S03]  /*1ac80*/  IMAD.WIDE R188, R215, 0x4, R218 ;  /* 0x00000004d7bc7825 */ /* 0x004fc600078e02da */
[----:B------:R4:W-:Y:S04]  /*1ac90*/  LDGSTS.E [R248+0x26980], desc[UR32][R26.64], P6 ;  /* 0x269800001af87fae */ /* 0x0009e8000b121860 */
[----:B------:R-:W2:Y:S01]  /*1aca0*/  LDL.LU.64 R218, [R1+0x10] ;  /* 0x0000100001da7983 */ /* 0x000ea20000300a00 */
[----:B-1----:R-:W-:-:S04]  /*1acb0*/  IMAD.WIDE R42, R215, 0x4, R48 ;  /* 0x00000004d72a7825 */ /* 0x002fc800078e0230 */
[C---:B---3--:R-:W-:Y:S01]  /*1acc0*/  IMAD.WIDE R40, R215.reuse, 0x4, R64 ;  /* 0x00000004d7287825 */ /* 0x048fe200078e0240 */
[----:B------:R-:W-:Y:S03]  /*1acd0*/  STL.64 [R1+0x18d0], R16 ;  /* 0x0018d01001007387 */ /* 0x000fe60000100a00 */
[C---:B------:R-:W-:Y:S01]  /*1ace0*/  IMAD.WIDE R30, R215.reuse, 0x4, R80 ;  /* 0x00000004d71e7825 */ /* 0x040fe200078e0250 */
[----:B------:R1:W-:Y:S03]  /*1acf0*/  LDGSTS.E [R248+0x26d80], desc[UR32][R24.64], P6 ;  /* 0x26d8000018f87fae */ /* 0x0003e6000b121860 */
[C---:B-----5:R-:W-:Y:S01]  /*1ad00*/  IMAD.WIDE R28, R215.reuse, 0x4, R96 ;  /* 0x00000004d71c7825 */ /* 0x060fe200078e0260 */
[----:B------:R-:W-:Y:S03]  /*1ad10*/  STL.64 [R1+0x18e8], R32 ;  /* 0x0018e82001007387 */ /* 0x000fe60000100a00 */
[C---:B----4-:R-:W-:Y:S01]  /*1ad20*/  IMAD.WIDE R26, R215.reuse, 0x4, R112 ;  /* 0x00000004d71a7825 */ /* 0x050fe200078e0270 */
[----:B------:R-:W-:Y:S03]  /*1ad30*/  STL.64 [R1+0x1910], R42 ;  /* 0x0019102a01007387 */ /* 0x000fe60000100a00 */
[C---:B------:R-:W-:Y:S01]  /*1ad40*/  IMAD.WIDE R14, R215.reuse, 0x4, R144 ;  /* 0x00000004d70e7825 */ /* 0x040fe200078e0290 */
[----:B------:R3:W-:Y:S03]  /*1ad50*/  LDGSTS.E [R248+0x27180], desc[UR32][R12.64], P6 ;  /* 0x271800000cf87fae */ /* 0x0007e6000b121860 */
[C---:B-1----:R-:W-:Y:S01]  /*1ad60*/  IMAD.WIDE R24, R215.reuse, 0x4, R128 ;  /* 0x00000004d7187825 */ /* 0x042fe200078e0280 */
[----:B------:R-:W-:Y:S04]  /*1ad70*/  STL.64 [R1+0x1938], R40 ;  /* 0x0019382801007387 */ /* 0x000fe80000100a00 */
[----:B------:R1:W-:Y:S04]  /*1ad80*/  LDGSTS.E [R248+0x27580], desc[UR32][R10.64], P6 ;  /* 0x275800000af87fae */ /* 0x0003e8000b121860 */
[----:B------:R4:W-:Y:S01]  /*1ad90*/  STL.64 [R1+0x1998], R30 ;  /* 0x0019981e01007387 */ /* 0x0009e20000100a00 */
[----:B---3--:R-:W-:-:S03]  /*1ada0*/  IMAD.WIDE R12, R215, 0x4, R160 ;  /* 0x00000004d70c7825 */ /* 0x008fc600078e02a0 */
[----:B------:R3:W-:Y:S04]  /*1adb0*/  LDGSTS.E [R248+0x27980], desc[UR32][R8.64], P6 ;  /* 0x2798000008f87fae */ /* 0x0007e8000b121860 */
[----:B------:R5:W-:Y:S01]  /*1adc0*/  STL.64 [R1+0x19c8], R28 ;  /* 0x0019c81c01007387 */ /* 0x000be20000100a00 */
[----:B-1----:R-:W-:-:S03]  /*1add0*/  IMAD.WIDE R10, R215, 0x4, R176 ;  /* 0x00000004d70a7825 */ /* 0x002fc600078e02b0 */
[----:B------:R1:W-:Y:S04]  /*1ade0*/  LDGSTS.E [R248+0x27d80], desc[UR32][R4.64], P6 ;  /* 0x27d8000004f87fae */ /* 0x0003e8000b121860 */
[----:B------:R5:W-:Y:S01]  /*1adf0*/  STL.64 [R1+0x19f8], R26 ;  /* 0x0019f81a01007387 */ /* 0x000be20000100a00 */
[----:B---3--:R-:W-:-:S03]  /*1ae00*/  IMAD.WIDE R8, R215, 0x4, R192 ;  /* 0x00000004d7087825 */ /* 0x008fc600078e02c0 */
[----:B------:R3:W-:Y:S01]  /*1ae10*/  STL.64 [R1+0x1af0], R24 ;  /* 0x001af01801007387 */ /* 0x0007e20000100a00 */
[----:B-1----:R-:W-:-:S03]  /*1ae20*/  IMAD.WIDE R4, R215, 0x4, R208 ;  /* 0x00000004d7047825 */ /* 0x002fc600078e02d0 */
[----:B------:R1:W-:Y:S04]  /*1ae30*/  STL.64 [R1+0x1b28], R14 ;  /* 0x001b280e01007387 */ /* 0x0003e80000100a00 */
[----:B------:R1:W-:Y:S04]  /*1ae40*/  STL.64 [R1+0x1bd0], R12 ;  /* 0x001bd00c01007387 */ /* 0x0003e80000100a00 */
[----:B------:R1:W-:Y:S04]  /*1ae50*/  STL.64 [R1+0x1c00], R10 ;  /* 0x001c000a01007387 */ /* 0x0003e80000100a00 */
[----:B------:R1:W-:Y:S04]  /*1ae60*/  STL.64 [R1+0x1c28], R8 ;  /* 0x001c280801007387 */ /* 0x0003e80000100a00 */
[----:B------:R1:W-:Y:S04]  /*1ae70*/  STL.64 [R1+0x1ca0], R4 ;  /* 0x001ca00401007387 */ /* 0x0003e80000100a00 */
[----:B------:R-:W-:Y:S04]  /*1ae80*/  LDGSTS.E [R2+0x24200], desc[UR32][R170.64], P6 ;  /* 0x24200000aa027fae */ /* 0x000fe8000b121860 */
[----:B------:R-:W-:Y:S04]  /*1ae90*/  LDGSTS.E [R2+0x24600], desc[UR32][R184.64], P6 ;  /* 0x24600000b8027fae */ /* 0x000fe8000b121860 */
[----:B------:R-:W-:Y:S04]  /*1aea0*/  LDGSTS.E [R2+0x24a00], desc[UR32][R188.64], P6 ;  /* 0x24a00000bc027fae */ /* 0x000fe8000b121860 */
[----:B------:R-:W-:Y:S04]  /*1aeb0*/  LDGSTS.E [R2+0x24e00], desc[UR32][R16.64], P6 ;  /* 0x24e0000010027fae */ /* 0x000fe8000b121860 */
[----:B------:R-:W-:Y:S04]  /*1aec0*/  LDGSTS.E [R2+0x25200], desc[UR32][R32.64], P6 ;  /* 0x2520000020027fae */ /* 0x000fe8000b121860 */
[----:B------:R-:W-:Y:S04]  /*1aed0*/  LDGSTS.E [R2+0x25600], desc[UR32][R42.64], P6 ;  /* 0x256000002a027fae */ /* 0x000fe8000b121860 */
[----:B------:R-:W-:Y:S04]  /*1aee0*/  LDGSTS.E [R2+0x25a00], desc[UR32][R40.64], P6 ;  /* 0x25a0000028027fae */ /* 0x000fe8000b121860 */
[----:B------:R4:W-:Y:S04]  /*1aef0*/  LDGSTS.E [R2+0x25e00], desc[UR32][R30.64], P6 ;  /* 0x25e000001e027fae */ /* 0x0009e8000b121860 */
[----:B------:R5:W-:Y:S04]  /*1af00*/  LDGSTS.E [R2+0x26200], desc[UR32][R28.64], P6 ;  /* 0x262000001c027fae */ /* 0x000be8000b121860 */
[----:B------:R3:W-:Y:S04]  /*1af10*/  LDGSTS.E [R2+0x26600], desc[UR32][R26.64], P6 ;  /* 0x266000001a027fae */ /* 0x0007e8000b121860 */
[----:B------:R1:W-:Y:S01]  /*1af20*/  LDGSTS.E [R2+0x26a00], desc[UR32][R24.64], P6 ;  /* 0x26a0000018027fae */ /* 0x0003e2000b121860 */
[----:B------:R-:W-:-:S03]  /*1af30*/  IMAD.WIDE R152, R215, 0x4, R222 ;  /* 0x00000004d7987825 */ /* 0x000fc600078e02de */
[----:B------:R1:W-:Y:S04]  /*1af40*/  LDGSTS.E [R2+0x26e00], desc[UR32][R14.64], P6 ;  /* 0x26e000000e027fae */ /* 0x0003e8000b121860 */
[----:B------:R-:W3:Y:S01]  /*1af50*/  LDL.LU.64 R222, [R1+0x88] ;  /* 0x0000880001de7983 */ /* 0x000ee20000300a00 */
[----:B------:R-:W-:-:S03]  /*1af60*/  IMAD.WIDE R156, R215, 0x4, R220 ;  /* 0x00000004d79c7825 */ /* 0x000fc600078e02dc */
[----:B------:R1:W-:Y:S04]  /*1af70*/  LDGSTS.E [R2+0x27200], desc[UR32][R12.64], P6 ;  /* 0x272000000c027fae */ /* 0x0003e8000b121860 */
[----:B------:R-:W3:Y:S01]  /*1af80*/  LDL.LU.64 R220, [R1+0x48] ;  /* 0x0000480001dc7983 */ /* 0x000ee20000300a00 */
[----:B--2---:R-:W-:-:S03]  /*1af90*/  IMAD.WIDE R168, R215, 0x4, R218 ;  /* 0x00000004d7a87825 */ /* 0x004fc600078e02da */
[----:B------:R2:W-:Y:S04]  /*1afa0*/  LDGSTS.E [R2+0x27600], desc[UR32][R10.64], P6 ;  /* 0x276000000a027fae */ /* 0x0005e8000b121860 */
[----:B------:R-:W2:Y:S01]  /*1afb0*/  LDL.LU.64 R218, [R1+0x8] ;  /* 0x0000080001da7983 */ /* 0x000ea20000300a00 */
[----:B----4-:R-:W-:-:S03]  /*1afc0*/  IMAD.WIDE R30, R215, 0x4, R66 ;  /* 0x00000004d71e7825 */ /* 0x010fc600078e0242 */
[----:B------:R4:W-:Y:S01]  /*1afd0*/  LDGSTS.E [R2+0x27a00], desc[UR32][R8.64], P6 ;  /* 0x27a0000008027fae */ /* 0x0009e2000b121860 */
[----:B------:R-:W-:-:S03]  /*1afe0*/  IMAD.WIDE R174, R215, 0x4, R18 ;  /* 0x00000004d7ae7825 */ /* 0x000fc600078e0212 */
[----:B------:R4:W-:Y:S01]  /*1aff0*/  LDGSTS.E [R2+0x27e00], desc[UR32][R4.64], P6 ;  /* 0x27e0000004027fae */ /* 0x0009e2000b121860 */
[----:B-----5:R-:W-:-:S03]  /*1b000*/  IMAD.WIDE R28, R215, 0x4, R82 ;  /* 0x00000004d71c7825 */ /* 0x020fc600078e0252 */
[----:B------:R-:W-:Y:S01]  /*1b010*/  LDGSTS.E [R249+0x24280], desc[UR32][R152.64], P6 ;  /* 0x2428000098f97fae */ /* 0x000fe2000b121860 */
[----:B------:R-:W-:-:S03]  /*1b020*/  IMAD.WIDE R186, R215, 0x4, R34 ;  /* 0x00000004d7ba7825 */ /* 0x000fc600078e0222 */
[----:B------:R-:W-:Y:S01]  /*1b030*/  LDGSTS.E [R249+0x24680], desc[UR32][R156.64], P6 ;  /* 0x246800009cf97fae */ /* 0x000fe2000b121860 */
[----:B---3--:R-:W-:-:S04]  /*1b040*/  IMAD.WIDE R26, R215, 0x4, R98 ;  /* 0x00000004d71a7825 */ /* 0x008fc800078e0262 */
[C---:B------:R-:W-:Y:S01]  /*1b050*/  IMAD.WIDE R192, R215.reuse, 0x4, R50 ;  /* 0x00000004d7c07825 */ /* 0x040fe200078e0232 */
[----:B------:R-:W-:Y:S03]  /*1b060*/  STL.64 [R1+0x18e0], R30 ;  /* 0x0018e01e01007387 */ /* 0x000fe60000100a00 */
[C---:B-1----:R-:W-:Y:S01]  /*1b070*/  IMAD.WIDE R24, R215.reuse, 0x4, R114 ;  /* 0x00000004d7187825 */ /* 0x042fe200078e0272 */
[----:B------:R-:W-:Y:S03]  /*1b080*/  LDGSTS.E [R249+0x24a80], desc[UR32][R168.64], P6 ;  /* 0x24a80000a8f97fae */ /* 0x000fe6000b121860 */
[C---:B------:R-:W-:Y:S01]  /*1b090*/  IMAD.WIDE R16, R215.reuse, 0x4, R130 ;  /* 0x00000004d7107825 */ /* 0x040fe200078e0282 */
[----:B------:R-:W-:Y:S03]  /*1b0a0*/  STL.64 [R1+0x1908], R28 ;  /* 0x0019081c01007387 */ /* 0x000fe60000100a00 */
[C---:B------:R-:W-:Y:S01]  /*1b0b0*/  IMAD.WIDE R14, R215.reuse, 0x4, R146 ;  /* 0x00000004d70e7825 */ /* 0x040fe200078e0292 */
[----:B------:R-:W-:Y:S03]  /*1b0c0*/  LDGSTS.E [R249+0x24e80], desc[UR32][R174.64], P6 ;  /* 0x24e80000aef97fae */ /* 0x000fe6000b121860 */
[C---:B------:R-:W-:Y:S01]  /*1b0d0*/  IMAD.WIDE R12, R215.reuse, 0x4, R162 ;  /* 0x00000004d70c7825 */ /* 0x040fe200078e02a2 */
[----:B------:R-:W-:Y:S03]  /*1b0e0*/  STL.64 [R1+0x1930], R26 ;  /* 0x0019301a01007387 */ /* 0x000fe60000100a00 */
[C---:B--2---:R-:W-:Y:S01]  /*1b0f0*/  IMAD.WIDE R10, R215.reuse, 0x4, R178 ;  /* 0x00000004d70a7825 */ /* 0x044fe200078e02b2 */
[----:B------:R-:W-:Y:S03]  /*1b100*/  LDGSTS.E [R249+0x25280], desc[UR32][R186.64], P6 ;  /* 0x25280000baf97fae */ /* 0x000fe6000b121860 */
[C---:B----4-:R-:W-:Y:S01]  /*1b110*/  IMAD.WIDE R8, R215.reuse, 0x4, R194 ;  /* 0x00000004d7087825 */ /* 0x050fe200078e02c2 */
[----:B------:R-:W-:Y:S03]  /*1b120*/  STL.64 [R1+0x1958], R24 ;  /* 0x0019581801007387 */ /* 0x000fe60000100a00 */
[C---:B------:R-:W-:Y:S01]  /*1b130*/  IMAD.WIDE R4, R215.reuse, 0x4, R210 ;  /* 0x00000004d7047825 */ /* 0x040fe200078e02d2 */
[----:B------:R-:W-:Y:S04]  /*1b140*/  LDGSTS.E [R249+0x25680], desc[UR32][R192.64], P6 ;  /* 0x25680000c0f97fae */ /* 0x000fe8000b121860 */
[----:B------:R1:W-:Y:S04]  /*1b150*/  STL.64 [R1+0x19b8], R16 ;  /* 0x0019b81001007387 */ /* 0x0003e80000100a00 */
[----:B------:R-:W-:Y:S01]  /*1b160*/  LDGSTS.E [R249+0x25a80], desc[UR32][R30.64], P6 ;  /* 0x25a800001ef97fae */ /* 0x000fe2000b121860 */
[----:B------:R-:W-:-:S03]  /*1b170*/  IMAD.WIDE R18, R215, 0x4, R116 ;  /* 0x00000004d7127825 */ /* 0x000fc600078e0274 */
        /* <DEDUP_REMOVED lines=9> */
[----:B------:R2:W-:Y:S01]  /*1b210*/  LDGSTS.E [R249+0x26e80], desc[UR32][R14.64], P6 ;  /* 0x26e800000ef97fae */ /* 0x0005e2000b121860 */
[----:B-1----:R-:W-:-:S03]  /*1b220*/  IMAD.WIDE R16, R215, 0x4, R132 ;  /* 0x00000004d7107825 */ /* 0x002fc600078e0284 */
[----:B------:R3:W-:Y:S04]  /*1b230*/  LDGSTS.E [R249+0x27280], desc[UR32][R12.64], P6 ;  /* 0x272800000cf97fae */ /* 0x0007e8000b121860 */
[----:B------:R4:W-:Y:S01]  /*1b240*/  LDGSTS.E [R249+0x27680], desc[UR32][R10.64], P6 ;  /* 0x276800000af97fae */ /* 0x0009e2000b121860 */
[----:B--2---:R-:W-:-:S03]  /*1b250*/  IMAD.WIDE R14, R215, 0x4, R148 ;  /* 0x00000004d70e7825 */ /* 0x004fc600078e0294 */
[----:B------:R5:W-:Y:S01]  /*1b260*/  LDGSTS.E [R249+0x27a80], desc[UR32][R8.64], P6 ;  /* 0x27a8000008f97fae */ /* 0x000be2000b121860 */
[----:B---3--:R-:W-:-:S03]  /*1b270*/  IMAD.WIDE R12, R215, 0x4, R164 ;  /* 0x00000004d70c7825 */ /* 0x008fc600078e02a4 */
[----:B------:R1:W-:Y:S01]  /*1b280*/  LDGSTS.E [R249+0x27e80], desc[UR32][R4.64], P6 ;  /* 0x27e8000004f97fae */ /* 0x0003e2000b121860 */
[----:B----4-:R-:W-:-:S04]  /*1b290*/  IMAD.WIDE R10, R215, 0x4, R180 ;  /* 0x00000004d70a7825 */ /* 0x010fc800078e02b4 */
[----:B-----5:R-:W-:-:S04]  /*1b2a0*/  IMAD.WIDE R8, R215, 0x4, R196 ;  /* 0x00000004d7087825 */ /* 0x020fc800078e02c4 */
[----:B-1----:R-:W-:-:S04]  /*1b2b0*/  IMAD.WIDE R4, R215, 0x4, R212 ;  /* 0x00000004d7047825 */ /* 0x002fc800078e02d4 */
[C---:B------:R-:W-:Y:S02]  /*1b2c0*/  IMAD.WIDE R138, R215.reuse, 0x4, R222 ;  /* 0x00000004d78a7825 */ /* 0x040fe400078e02de */
[----:B------:R-:W2:Y:S02]  /*1b2d0*/  LDL.LU.64 R222, [R1+0x80] ;  /* 0x0000800001de7983 */ /* 0x000ea40000300a00 */
[C---:B------:R-:W-:Y:S02]  /*1b2e0*/  IMAD.WIDE R154, R215.reuse, 0x4, R20 ;  /* 0x00000004d79a7825 */ /* 0x040fe400078e0214 */
[----:B------:R-:W-:Y:S02]  /*1b2f0*/  LDGSTS.E [R0+0x24300], desc[UR32][R138.64], P6 ;  /* 0x243000008a007fae */ /* 0x000fe4000b121860 */
[C---:B------:R-:W-:Y:S02]  /*1b300*/  IMAD.WIDE R142, R215.reuse, 0x4, R220 ;  /* 0x00000004d78e7825 */ /* 0x040fe400078e02dc */
[----:B------:R-:W3:Y:S02]  /*1b310*/  LDL.LU.64 R220, [R1+0x40] ;  /* 0x0000400001dc7983 */ /* 0x000ee40000300a00 */
[----:B------:R-:W-:-:S02]  /*1b320*/  IMAD.WIDE R146, R215, 0x4, R218 ;  /* 0x00000004d7927825 */ /* 0x000fc400078e02da */
[----:B------:R-:W-:Y:S04]  /*1b330*/  LDGSTS.E [R0+0x24700], desc[UR32][R142.64], P6 ;  /* 0x247000008e007fae */ /* 0x000fe8000b121860 */
[----:B------:R-:W4:Y:S04]  /*1b340*/  LDL.LU.64 R218, [R1] ;  /* 0x0000000001da7983 */ /* 0x000f280000300a00 */
[----:B------:R-:W-:Y:S04]  /*1b350*/  STL.64 [R1+0x18f8], R18 ;  /* 0x0018f81201007387 */ /* 0x000fe80000100a00 */
[----:B------:R-:W-:Y:S04]  /*1b360*/  STL.64 [R1+0x1920], R16 ;  /* 0x0019201001007387 */ /* 0x000fe80000100a00 */
[----:B------:R-:W-:Y:S04]  /*1b370*/  STL.64 [R1+0x1948], R14 ;  /* 0x0019480e01007387 */ /* 0x000fe80000100a00 */
[----:B------:R-:W-:Y:S04]  /*1b380*/  STL.64 [R1+0x19a8], R12 ;  /* 0x0019a80c01007387 */ /* 0x000fe80000100a00 */
[----:B------:R-:W-:Y:S04]  /*1b390*/  STL.64 [R1+0x19d8], R10 ;  /* 0x0019d80a01007387 */ /* 0x000fe80000100a00 */
[----:B------:R-:W-:Y:S04]  /*1b3a0*/  STL.64 [R1+0x1ad0], R8 ;  /* 0x001ad00801007387 */ /* 0x000fe80000100a00 */
[----:B------:R2:W-:Y:S04]  /*1b3b0*/  STL.64 [R1+0x1b08], R4 ;  /* 0x001b080401007387 */ /* 0x0005e80000100a00 */
[----:B------:R1:W-:Y:S04]  /*1b3c0*/  STL [R1+0x1f88], RZ ;  /* 0x001f88ff01007387 */ /* 0x0003e80000100800 */
        /* <DEDUP_REMOVED lines=937> */
[----:B------:R1:W-:Y:S04]  /*1ee60*/  STL [R1], RZ ;  /* 0x000000ff01007387 */ /* 0x0003e80000100800 */
        /* <DEDUP_REMOVED lines=913> */
[----:B------:R1:W-:Y:S01]  /*22780*/  STL [R1+0x1df8], RZ ;  /* 0x001df8ff01007387 */ /* 0x0003e20000100800 */
[----:B------:R-:W-:-:S03]  /*22790*/  IMAD.WIDE R160, R215, 0x4, R36 ;  /* 0x00000004d7a07825 */ /* 0x000fc600078e0224 */
        /* <DEDUP_REMOVED lines=8> */
[----:B------:R1:W-:Y:S04]  /*22820*/  STL [R1+0x1d9c], RZ ;  /* 0x001d9cff01007387 */ /* 0x0003e80000100800 */
[----:B------:R1:W-:Y:S04]  /*22830*/  STL [R1+0x1c80], RZ ;  /* 0x001c80ff01007387 */ /* 0x0003e80000100800 */
[----:B------:R-:W-:Y:S04]  /*22840*/  LDGSTS.E [R0+0x24b00], desc[UR32][R146.64], P6 ;  /* 0x24b0000092007fae */ /* 0x000fe8000b121860 */
        /* <DEDUP_REMOVED lines=22> */
[----:B------:R1:W-:Y:S01]  /*229b0*/  STL [R1+0x1c50], RZ ;  /* 0x001c50ff01007387 */ /* 0x0003e20000100800 */
[----:B---3--:R-:W-:-:S03]  /*229c0*/  IMAD.WIDE R132, R215, 0x4, R220 ;  /* 0x00000004d7847825 */ /* 0x008fc600078e02dc */
[----:B------:R-:W-:Y:S04]  /*229d0*/  LDGSTS.E [R0+0x27b00], desc[UR32][R8.64], P6 ;  /* 0x27b0000008007fae */ /* 0x000fe8000b121860 */
[----:B------:R1:W-:Y:S01]  /*229e0*/  STL [R1+0x1c54], RZ ;  /* 0x001c54ff01007387 */ /* 0x0003e20000100800 */
[----:B----4-:R-:W-:-:S03]  /*229f0*/  IMAD.WIDE R136, R215, 0x4, R218 ;  /* 0x00000004d7887825 */ /* 0x010fc600078e02da */
[----:B------:R2:W-:Y:S04]  /*22a00*/  LDGSTS.E [R0+0x27f00], desc[UR32][R4.64], P6 ;  /* 0x27f0000004007fae */ /* 0x0005e8000b121860 */
[----:B------:R1:W-:Y:S01]  /*22a10*/  STL [R1+0x1c58], RZ ;  /* 0x001c58ff01007387 */ /* 0x0003e20000100800 */
[----:B------:R-:W-:-:S03]  /*22a20*/  IMAD.WIDE R140, R215, 0x4, R22 ;  /* 0x00000004d78c7825 */ /* 0x000fc600078e0216 */
[----:B------:R1:W-:Y:S01]  /*22a30*/  STL [R1+0x1c5c], RZ ;  /* 0x001c5cff01007387 */ /* 0x0003e20000100800 */
[----:B------:R-:W-:Y:S01]  /*22a40*/  UISETP.GE.AND UP0, UPT, UR7, 0x20, UPT ;  /* 0x000000200700788c */ /* 0x000fe2000bf06270 */
[C---:B--2---:R-:W-:Y:S02]  /*22a50*/  IMAD.WIDE R4, R215.reuse, 0x4, R222 ;  /* 0x00000004d7047825 */ /* 0x044fe400078e02de */
[----:B------:R1:W-:Y:S04]  /*22a60*/  STL [R1+0x1c40], RZ ;  /* 0x001c40ff01007387 */ /* 0x0003e80000100800 */
[----:B------:R1:W-:Y:S01]  /*22a70*/  STL [R1+0x1c44], RZ ;  /* 0x001c44ff01007387 */ /* 0x0003e20000100800 */
[----:B------:R-:W-:-:S03]  /*22a80*/  IMAD.WIDE R144, R215, 0x4, R38 ;  /* 0x00000004d7907825 */ /* 0x000fc600078e0226 */
[----:B------:R1:W-:Y:S01]  /*22a90*/  STL [R1+0x1c48], RZ ;  /* 0x001c48ff01007387 */ /* 0x0003e20000100800 */
[----:B------:R-:W-:-:S03]  /*22aa0*/  IMAD.WIDE R148, R215, 0x4, R54 ;  /* 0x00000004d7947825 */ /* 0x000fc600078e0236 */
[----:B------:R1:W-:Y:S01]  /*22ab0*/  STL [R1+0x1c4c], RZ ;  /* 0x001c4cff01007387 */ /* 0x0003e20000100800 */
[----:B------:R-:W-:-:S03]  /*22ac0*/  IMAD.WIDE R158, R215, 0x4, R70 ;  /* 0x00000004d79e7825 */ /* 0x000fc600078e0246 */
[----:B------:R-:W-:Y:S01]  /*22ad0*/  LDGSTS.E [R250+0x24380], desc[UR32][R4.64], P6 ;  /* 0x2438000004fa7fae */ /* 0x000fe2000b121860 */
[----:B------:R-:W-:-:S03]  /*22ae0*/  IMAD.WIDE R162, R215, 0x4, R86 ;  /* 0x00000004d7a27825 */ /* 0x000fc600078e0256 */
[----:B------:R-:W-:Y:S01]  /*22af0*/  LDGSTS.E [R250+0x24780], desc[UR32][R132.64], P6 ;  /* 0x2478000084fa7fae */ /* 0x000fe2000b121860 */
[C---:B------:R-:W-:Y:S01]  /*22b00*/  IMAD.WIDE R164, R215.reuse, 0x4, R102 ;  /* 0x00000004d7a47825 */ /* 0x040fe200078e0266 */
[----:B------:R-:W-:Y:S02]  /*22b10*/  PLOP3.LUT P0, PT, PT, PT, UP0, 0x40, 0x0 ;  /* 0x000000000000781c */ /* 0x000fe40003f0e808 */
[----:B------:R-:W-:Y:S01]  /*22b20*/  LDGSTS.E [R250+0x24b80], desc[UR32][R136.64], P6 ;  /* 0x24b8000088fa7fae */ /* 0x000fe2000b121860 */
[----:B------:R-:W-:-:S03]  /*22b30*/  IMAD.WIDE R178, R215, 0x4, R118 ;  /* 0x00000004d7b27825 */ /* 0x000fc600078e0276 */
        /* <DEDUP_REMOVED lines=12> */
[----:B------:R-:W-:Y:S04]  /*22c00*/  LDGSTS.E [R250+0x26780], desc[UR32][R178.64], P6 ;  /* 0x26780000b2fa7fae */ /* 0x000fe8000b121860 */
[----:B------:R-:W-:Y:S04]  /*22c10*/  LDGSTS.E [R250+0x26b80], desc[UR32][R134.64], P6 ;  /* 0x26b8000086fa7fae */ /* 0x000fe8000b121860 */
[----:B------:R-:W-:Y:S04]  /*22c20*/  LDGSTS.E [R250+0x26f80], desc[UR32][R150.64], P6 ;  /* 0x26f8000096fa7fae */ /* 0x000fe8000b121860 */
[----:B------:R-:W-:Y:S04]  /*22c30*/  LDGSTS.E [R250+0x27380], desc[UR32][R166.64], P6 ;  /* 0x27380000a6fa7fae */ /* 0x000fe8000b121860 */
[----:B------:R-:W-:Y:S04]  /*22c40*/  LDGSTS.E [R250+0x27780], desc[UR32][R182.64], P6 ;  /* 0x27780000b6fa7fae */ /* 0x000fe8000b121860 */
[----:B------:R-:W-:Y:S04]  /*22c50*/  LDGSTS.E [R250+0x27b80], desc[UR32][R180.64], P6 ;  /* 0x27b80000b4fa7fae */ /* 0x000fe8000b121860 */
[----:B------:R2:W-:Y:S01]  /*22c60*/  LDGSTS.E [R250+0x27f80], desc[UR32][R6.64], P6 ;  /* 0x27f8000006fa7fae */ /* 0x0005e2000b121860 */
[----:B------:R-:W-:-:S03]  /*22c70*/  CS2R R248, SRZ ;  /* 0x0000000000f87805 */ /* 0x000fc6000001ff00 */
[----:B------:R-:W0:Y:S01]  /*22c80*/  LDGDEPBAR ;  /* 0x00000000000079af */ /* 0x000e220000000000 */
[----:B------:R-:W-:Y:S02]  /*22c90*/  CS2R R244, SRZ ;  /* 0x0000000000f47805 */ /* 0x000fe4000001ff00 */
[----:B------:R-:W-:Y:S02]  /*22ca0*/  CS2R R246, SRZ ;  /* 0x0000000000f67805 */ /* 0x000fe4000001ff00 */
[----:B------:R-:W-:Y:S02]  /*22cb0*/  CS2R R240, SRZ ;  /* 0x0000000000f07805 */ /* 0x000fe4000001ff00 */
[----:B------:R-:W-:Y:S02]  /*22cc0*/  CS2R R242, SRZ ;  /* 0x0000000000f27805 */ /* 0x000fe4000001ff00 */
[----:B------:R-:W-:Y:S02]  /*22cd0*/  CS2R R236, SRZ ;  /* 0x0000000000ec7805 */ /* 0x000fe4000001ff00 */
[----:B------:R-:W-:-:S02]  /*22ce0*/  CS2R R238, SRZ ;  /* 0x0000000000ee7805 */ /* 0x000fc4000001ff00 */
[----:B------:R-:W-:Y:S02]  /*22cf0*/  CS2R R220, SRZ ;  /* 0x0000000000dc7805 */ /* 0x000fe4000001ff00 */
[----:B--2---:R-:W-:Y:S02]  /*22d00*/  CS2R R250, SRZ ;  /* 0x0000000000fa7805 */ /* 0x004fe4000001ff00 */
[----:B------:R-:W-:Y:S02]  /*22d10*/  CS2R R222, SRZ ;  /* 0x0000000000de7805 */ /* 0x000fe4000001ff00 */
[----:B------:R-:W-:Y:S02]  /*22d20*/  CS2R R216, SRZ ;  /* 0x0000000000d87805 */ /* 0x000fe4000001ff00 */
[----:B------:R-:W-:Y:S02]  /*22d30*/  CS2R R218, SRZ ;  /* 0x0000000000da7805 */ /* 0x000fe4000001ff00 */
[----:B------:R-:W-:-:S02]  /*22d40*/  CS2R R212, SRZ ;  /* 0x0000000000d47805 */ /* 0x000fc4000001ff00 */
[----:B------:R-:W-:Y:S02]  /*22d50*/  CS2R R214, SRZ ;  /* 0x0000000000d67805 */ /* 0x000fe4000001ff00 */
[----:B------:R-:W-:Y:S02]  /*22d60*/  CS2R R208, SRZ ;  /* 0x0000000000d07805 */ /* 0x000fe4000001ff00 */
        /* <DEDUP_REMOVED lines=68> */
[----:B------:R-:W-:Y:S01]  /*231b0*/  CS2R R10, SRZ ;  /* 0x00000000000a7805 */ /* 0x000fe2000001ff00 */
[----:B-1----:R-:W-:Y:S06]  /*231c0*/  @P0 BRA `(.L_x_0) ;  /* 0x000005dc00900947 */ /* 0x002fec0003800000 */
[----:B------:R-:W2:Y:S04]  /*231d0*/  LDL.LU.64 R10, [R1+0x17b0] ;  /* 0x0017b000010a7983 */ /* 0x000ea80000300a00 */
[----:B------:R-:W3:Y:S04]  /*231e0*/  LDL.LU.64 R24, [R1+0x17b8] ;  /* 0x0017b80001187983 */ /* 0x000ee80000300a00 */
[----:B------:R-:W4:Y:S04]  /*231f0*/  LDL.LU.64 R26, [R1+0x17c0] ;  /* 0x0017c000011a7983 */ /* 0x000f280000300a00 */
[----:B------:R-:W5:Y:S04]  /*23200*/  LDL.LU.64 R20, [R1+0x17c8] ;  /* 0x0017c80001147983 */ /* 0x000f680000300a00 */
[----:B------:R-:W5:Y:S04]  /*23210*/  LDL.LU.64 R30, [R1+0x17d0] ;  /* 0x0017d000011e7983 */ /* 0x000f680000300a00 */
[----:B------:R-:W5:Y:S04]  /*23220*/  LDL.LU.64 R22, [R1+0x17d8] ;  /* 0x0017d80001167983 */ /* 0x000f680000300a00 */
[----:B------:R-:W5:Y:S04]  /*23230*/  LDL.LU.64 R16, [R1+0x17e0] ;  /* 0x0017e00001107983 */ /* 0x000f680000300a00 */
[----:B------:R-:W5:Y:S04]  /*23240*/  LDL.LU.64 R18, [R1+0x17e8] ;  /* 0x0017e80001127983 */ /* 0x000f680000300a00 */
[----:B------:R-:W5:Y:S04]  /*23250*/  LDL.LU.64 R12, [R1+0x17f0] ;  /* 0x0017f000010c7983 */ /* 0x000f680000300a00 */
[----:B------:R-:W5:Y:S04]  /*23260*/  LDL.LU.64 R14, [R1+0x17f8] ;  /* 0x0017f800010e7983 */ /* 0x000f680000300a00 */
[----:B--2---:R1:W-:Y:S01]  /*23270*/  STL [R1+0x36dc], R10 ;  /* 0x0036dc0a01007387 */ /* 0x0043e20000100800 */
[----:B------:R-:W-:-:S03]  /*23280*/  IMAD.MOV.U32 R0, RZ, RZ, R11 ;  /* 0x000000ffff007224 */ /* 0x000fc600078e000b */
[----:B------:R-:W2:Y:S04]  /*23290*/  LDL.LU.64 R8, [R1+0x1800] ;  /* 0x0018000001087983 */ /* 0x000ea80000300a00 */
[----:B---3--:R-:W-:Y:S04]  /*232a0*/  STL [R1+0x36e4], R24 ;  /* 0x0036e41801007387 */ /* 0x008fe80000100800 */
[----:B------:R3:W-:Y:S04]  /*232b0*/  STL [R1+0x36d8], R0 ;  /* 0x0036d80001007387 */ /* 0x0007e80000100800 */
[----:B-1----:R-:W2:Y:S04]  /*232c0*/  LDL.LU.64 R10, [R1+0x1808] ;  /* 0x00180800010a7983 */ /* 0x002ea80000300a00 */
[----:B----4-:R-:W-:Y:S01]  /*232d0*/  STL [R1+0x36ec], R26 ;  /* 0x0036ec1a01007387 */ /* 0x010fe20000100800 */
[----:B---3--:R-:W-:-:S05]  /*232e0*/  IMAD.MOV.U32 R0, RZ, RZ, R25 ;  /* 0x000000ffff007224 */ /* 0x008fca00078e0019 */
[----:B------:R1:W-:Y:S04]  /*232f0*/  STL [R1+0x36e0], R0 ;  /* 0x0036e00001007387 */ /* 0x0003e80000100800 */
[----:B------:R-:W3:Y:S04]  /*23300*/  LDL.LU.64 R24, [R1+0x1810] ;  /* 0x0018100001187983 */ /* 0x000ee80000300a00 */
[----:B-----5:R-:W-:Y:S01]  /*23310*/  STL [R1+0x36f4], R20 ;  /* 0x0036f41401007387 */ /* 0x020fe20000100800 */
[----:B-1----:R-:W-:-:S05]  /*23320*/  IMAD.MOV.U32 R0, RZ, RZ, R27 ;  /* 0x000000ffff007224 */ /* 0x002fca00078e001b */
[----:B------:R1:W-:Y:S04]  /*23330*/  STL [R1+0x36e8], R0 ;  /* 0x0036e80001007387 */ /* 0x0003e80000100800 */
[----:B------:R-:W4:Y:S04]  /*23340*/  LDL.LU.64 R26, [R1+0x1818] ;  /* 0x00181800011a7983 */ /* 0x000f280000300a00 */
[----:B------:R-:W-:Y:S01]  /*23350*/  STL [R1+0x36fc], R30 ;  /* 0x0036fc1e01007387 */ /* 0x000fe20000100800 */
[----:B-1----:R-:W-:-:S05]  /*23360*/  IMAD.MOV.U32 R0, RZ, RZ, R21 ;  /* 0x000000ffff007224 */ /* 0x002fca00078e0015 */
[----:B------:R1:W-:Y:S04]  /*23370*/  STL [R1+0x36f0], R0 ;  /* 0x0036f00001007387 */ /* 0x0003e80000100800 */
[----:B------:R-:W5:Y:S04]  /*23380*/  LDL.LU.64 R20, [R1+0x1820] ;  /* 0x0018200001147983 */ /* 0x000f680000300a00 */
[----:B------:R-:W5:Y:S01]  /*23390*/  LDL.LU.64 R28, [R1+0x1828] ;  /* 0x00182800011c7983 */ /* 0x000f620000300a00 */
[----:B-1----:R-:W-:-:S05]  /*233a0*/  IMAD.MOV.U32 R0, RZ, RZ, R31 ;  /* 0x000000ffff007224 */ /* 0x002fca00078e001f */
[----:B------:R1:W-:Y:S04]  /*233b0*/  STL [R1+0x36f8], R0 ;  /* 0x0036f80001007387 */ /* 0x0003e80000100800 */
[----:B------:R1:W-:Y:S02]  /*233c0*/  STL [R1+0x3704], R22 ;  /* 0x0037041601007387 */ /* 0x0003e40000100800 */
[----:B-1----:R-:W-:Y:S02]  /*233d0*/  IMAD.MOV.U32 R0, RZ, RZ, R23 ;  /* 0x000000ffff007224 */ /* 0x002fe400078e0017 */
[----:B------:R-:W5:Y:S04]  /*233e0*/  LDL.LU.64 R22, [R1+0x1018] ;  /* 0x0010180001167983 */ /* 0x000f680000300a00 */
[----:B------:R1:W-:Y:S04]  /*233f0*/  STL [R1+0x3700], R0 ;  /* 0x0037000001007387 */ /* 0x0003e80000100800 */
[----:B------:R1:W-:Y:S02]  /*23400*/  STL [R1+0x370c], R16 ;  /* 0x00370c1001007387 */ /* 0x0003e40000100800 */
[----:B-1----:R-:W-:-:S02]  /*23410*/  IMAD.MOV.U32 R0, RZ, RZ, R17 ;  /* 0x000000ffff007224 */ /* 0x002fc400078e0011 */
[----:B------:R-:W5:Y:S04]  /*23420*/  LDL.LU.64 R16, [R1+0x1020] ;  /* 0x0010200001107983 */ /* 0x000f680000300a00 */
[----:B------:R1:W-:Y:S04]  /*23430*/  STL [R1+0x3708], R0 ;  /* 0x0037080001007387 */ /* 0x0003e80000100800 */
[----:B------:R1:W-:Y:S04]  /*23440*/  STL [R1+0x3714], R18 ;  /* 0x0037141201007387 */ /* 0x0003e80000100800 */
[----:B------:R-:W5:Y:S01]  /*23450*/  LDL.LU.64 R30, [R1+0x1028] ;  /* 0x00102800011e7983 */ /* 0x000f620000300a00 */
[----:B-1----:R-:W-:-:S03]  /*23460*/  IMAD.MOV.U32 R0, RZ, RZ, R19 ;  /* 0x000000ffff007224 */ /* 0x002fc600078e0013 */
[----:B------:R-:W-:Y:S04]  /*23470*/  STL [R1+0x371c], R12 ;  /* 0x00371c0c01007387 */ /* 0x000fe80000100800 */
[----:B------:R1:W-:Y:S04]  /*23480*/  STL [R1+0x3710], R0 ;  /* 0x0037100001007387 */ /* 0x0003e80000100800 */
[----:B------:R-:W5:Y:S01]  /*23490*/  LDL.LU.64 R18, [R1+0x1030] ;  /* 0x0010300001127983 */ /* 0x000f620000300a00 */
[----:B-1----:R-:W-:-:S03]  /*234a0*/  IMAD.MOV.U32 R0, RZ, RZ, R13 ;  /* 0x000000ffff007224 */ /* 0x002fc600078e000d */
[----:B------:R-:W-:Y:S04]  /*234b0*/  STL [R1+0x3724], R14 ;  /* 0x0037240e01007387 */ /* 0x000fe80000100800 */
[----:B------:R1:W-:Y:S04]  /*234c0*/  STL [R1+0x3718], R0 ;  /* 0x0037180001007387 */ /* 0x0003e80000100800 */
[----:B------:R-:W5:Y:S01]  /*234d0*/  LDL.LU.64 R12, [R1+0x1038] ;  /* 0x00103800010c7983 */ /* 0x000f620000300a00 */
[----:B-1----:R-:W-:-:S03]  /*234e0*/  IMAD.MOV.U32 R0, RZ, RZ, R15 ;  /* 0x000000ffff007224 */ /* 0x002fc600078e000f */
[----:B------:R-:W5:Y:S04]  /*234f0*/  LDL.LU.64 R14, [R1+0x1040] ;  /* 0x00104000010e7983 */ /* 0x000f680000300a00 */
[----:B------:R1:W-:Y:S04]  /*23500*/  STL [R1+0x3720], R0 ;  /* 0x0037200001007387 */ /* 0x0003e80000100800 */
[----:B--2---:R2:W-:Y:S01]  /*23510*/  STL [R1+0x372c], R8 ;  /* 0x00372c0801007387 */ /* 0x0045e20000100800 */
[----:B-1----:R-:W-:-:S03]  /*23520*/  IMAD.MOV.U32 R0, RZ, RZ, R9 ;  /* 0x000000ffff007224 */ /* 0x002fc600078e0009 */
[----:B--2---:R-:W2:Y:S04]  /*23530*/  LDL.LU.64 R8, [R1+0x1048] ;  /* 0x0010480001087983 */ /* 0x004ea80000300a00 */
[----:B------:R1:W-:Y:S04]  /*23540*/  STL [R1+0x3728], R0 ;  /* 0x0037280001007387 */ /* 0x0003e80000100800 */
[----:B------:R3:W-:Y:S01]  /*23550*/  STL [R1+0x3734], R10 ;  /* 0x0037340a01007387 */ /* 0x0007e20000100800 */
[----:B-1----:R-:W-:-:S03]  /*23560*/  IMAD.MOV.U32 R0, RZ, RZ, R11 ;  /* 0x000000ffff007224 */ /* 0x002fc600078e000b */
[----:B---3--:R-:W3:Y:S04]  /*23570*/  LDL.LU.64 R10, [R1+0x1050] ;  /* 0x00105000010a7983 */ /* 0x008ee80000300a00 */
[----:B------:R1:W-:Y:S04]  /*23580*/  STL [R1+0x3730], R0 ;  /* 0x0037300001007387 */ /* 0x0003e80000100800 */
[----:B------:R4:W-:Y:S01]  /*23590*/  STL [R1+0x373c], R24 ;  /* 0x00373c1801007387 */ /* 0x0009e20000100800 */
[----:B-1----:R-:W-:-:S03]  /*235a0*/  IMAD.MOV.U32 R0, RZ, RZ, R25 ;  /* 0x000000ffff007224 */ /* 0x002fc600078e0019 */
[----:B----4-:R-:W4:Y:S04]  /*235b0*/  LDL.LU.64 R24, [R1+0x1058] ;  /* 0x0010580001187983 */ /* 0x010f280000300a00 */
[----:B------:R1:W-:Y:S04]  /*235c0*/  STL [R1+0x3738], R0 ;  /* 0x0037380001007387 */ /* 0x0003e80000100800 */
[----:B------:R1:W-:Y:S02]  /*235d0*/  STL [R1+0x3744], R26 ;  /* 0x0037441a01007387 */ /* 0x0003e40000100800 */
[----:B-1----:R-:W-:-:S02]  /*235e0*/  IMAD.MOV.U32 R0, RZ, RZ, R27 ;  /* 0x000000ffff007224 */ /* 0x002fc400078e001b */
[----:B------:R-:W4:Y:S04]  /*235f0*/  LDL.LU.64 R26, [R1+0x1060] ;  /* 0x00106000011a7983 */ /* 0x000f280000300a00 */
[----:B------:R1:W-:Y:S04]  /*23600*/  STL [R1+0x3740], R0 ;  /* 0x0037400001007387 */ /* 0x0003e80000100800 */
[----:B-----5:R5:W-:Y:S01]  /*23610*/  STL [R1+0x374c], R20 ;  /* 0x00374c1401007387 */ /* 0x020be20000100800 */
[----:B-1----:R-:W-:-:S03]  /*23620*/  IMAD.MOV.U32 R0, RZ, RZ, R21 ;  /* 0x000000ffff007224 */ /* 0x002fc600078e0015 */
[----:B------:R-:W-:Y:S04]  /*23630*/  STL [R1+0x3754], R28 ;  /* 0x0037541c01007387 */ /* 0x000fe80000100800 */
[----:B------:R1:W-:Y:S04]  /*23640*/  STL [R1+0x3748], R0 ;  /* 0x0037480001007387 */ /* 0x0003e80000100800 */
[----:B-----5:R-:W5:Y:S01]  /*23650*/  LDL.LU.64 R20, [R1+0x1068] ;  /* 0x0010680001147983 */ /* 0x020f620000300a00 */
[----:B-1----:R-:W-:-:S03]  /*23660*/  IMAD.MOV.U32 R0, RZ, RZ, R29 ;  /* 0x000000ffff007224 */ /* 0x002fc600078e001d */
[----:B------:R-:W-:Y:S04]  /*23670*/  STL [R1+0x375c], R22 ;  /* 0x00375c1601007387 */ /* 0x000fe80000100800 */
[----:B------:R1:W-:Y:S02]  /*23680*/  STL [R1+0x3750], R0 ;  /* 0x0037500001007387 */ /* 0x0003e40000100800 */
[----:B-1----:R-:W-:Y:S02]  /*23690*/  IMAD.MOV.U32 R0, RZ, RZ, R23 ;  /* 0x000000ffff007224 */ /* 0x002fe400078e0017 */
[----:B------:R-:W5:Y:S04]  /*236a0*/  LDL.LU.64 R22, [R1+0x1070] ;  /* 0x0010700001167983 */ /* 0x000f680000300a00 */
[----:B------:R1:W-:Y:S04]  /*236b0*/  STL [R1+0x3758], R0 ;  /* 0x0037580001007387 */ /* 0x0003e80000100800 */
[----:B------:R1:W-:Y:S02]  /*236c0*/  STL [R1+0x3764], R16 ;  /* 0x0037641001007387 */ /* 0x0003e40000100800 */
[----:B-1----:R-:W-:-:S02]  /*236d0*/  IMAD.MOV.U32 R0, RZ, RZ, R17 ;  /* 0x000000ffff007224 */ /* 0x002fc400078e0011 */
[----:B------:R-:W-:Y:S04]  /*236e0*/  STL [R1+0x376c], R30 ;  /* 0x00376c1e01007387 */ /* 0x000fe80000100800 */
[----:B------:R1:W-:Y:S04]  /*236f0*/  STL [R1+0x3760], R0 ;  /* 0x0037600001007387 */ /* 0x0003e80000100800 */
[----:B------:R-:W5:Y:S01]  /*23700*/  LDL.LU.64 R16, [R1+0x1078] ;  /* 0x0010780001107983 */ /* 0x000f620000300a00 */
        /* <DEDUP_REMOVED lines=12> */
[----:B--2---:R-:W-:Y:S04]  /*237d0*/  STL [R1+0x378c], R8 ;  /* 0x00378c0801007387 */ /* 0x004fe80000100800 */
[----:B------:R1:W-:Y:S04]  /*237e0*/  STL [R1+0x3780], R0 ;  /* 0x0037800001007387 */ /* 0x0003e80000100800 */
[----:B------:R-:W2:Y:S01]  /*237f0*/  LDL.LU.64 R14, [R1+0x1090] ;  /* 0x00109000010e7983 */ /* 0x000ea20000300a00 */
[----:B-1----:R-:W-:-:S03]  /*23800*/  IMAD.MOV.U32 R0, RZ, RZ, R9 ;  /* 0x000000ffff007224 */ /* 0x002fc600078e0009 */
[----:B---3--:R-:W-:Y:S04]  /*23810*/  STL [R1+0x3794], R10 ;  /* 0x0037940a01007387 */ /* 0x008fe80000100800 */
[----:B------:R1:W-:Y:S04]  /*23820*/  STL [R1+0x3788], R0 ;  /* 0x0037880001007387 */ /* 0x0003e80000100800 */
[----:B------:R-:W3:Y:S01]  /*23830*/  LDL.LU.64 R8, [R1+0x960] ;  /* 0x0009600001087983 */ /* 0x000ee20000300a00 */
[----:B-1----:R-:W-:-:S03]  /*23840*/  IMAD.MOV.U32 R0, RZ, RZ, R11 ;  /* 0x000000ffff007224 */ /* 0x002fc600078e000b */
[----:B----4-:R-:W-:Y:S04]  /*23850*/  STL [R1+0x379c], R24 ;  /* 0x00379c1801007387 */ /* 0x010fe80000100800 */
[----:B------:R1:W-:Y:S04]  /*23860*/  STL [R1+0x3790], R0 ;  /* 0x0037900001007387 */ /* 0x0003e80000100800 */
[----:B------:R-:W4:Y:S01]  /*23870*/  LDL.LU.64 R10, [R1+0x968] ;  /* 0x00096800010a7983 */ /* 0x000f220000300a00 */
[----:B-1----:R-:W-:-:S03]  /*23880*/  IMAD.MOV.U32 R0, RZ, RZ, R25 ;  /* 0x000000ffff007224 */ /* 0x002fc600078e0019 */
[----:B------:R-:W-:Y:S04]  /*23890*/  STL [R1+0x37a4], R26 ;  /* 0x0037a41a01007387 */ /* 0x000fe80000100800 */
[----:B------:R1:W-:Y:S04]  /*238a0*/  STL [R1+0x3798], R0 ;  /* 0x0037980001007387 */ /* 0x0003e80000100800 */
[----:B------:R-:W4:Y:S04]  /*238b0*/  LDL.LU.64 R32, [R1+0x970] ;  /* 0x0009700001207983 */ /* 0x000f280000300a00 */
[----:B------:R-:W4:Y:S01]  /*238c0*/  LDL.LU.64 R34, [R1+0x978] ;  /* 0x0009780001227983 */ /* 0x000f220000300a00 */
[----:B-1----:R-:W-:-:S05]  /*238d0*/  IMAD.MOV.U32 R0, RZ, RZ, R27 ;  /* 0x000000ffff007224 */ /* 0x002fca00078e001b */
[----:B------:R1:W-:Y:S04]  /*238e0*/  STL [R1+0x37a0], R0 ;  /* 0x0037a00001007387 */ /* 0x0003e80000100800 */
[----:B-----5:R-:W-:Y:S04]  /*238f0*/  STL [R1+0x37ac], R20 ;  /* 0x0037ac1401007387 */ /* 0x020fe80000100800 */
[----:B------:R-:W5:Y:S01]  /*23900*/  LDL.LU.64 R28, [R1+0x980] ;  /* 0x00098000011c7983 */ /* 0x000f620000300a00 */
[----:B-1----:R-:W-:-:S03]  /*23910*/  IMAD.MOV.U32 R0, RZ, RZ, R21 ;  /* 0x000000ffff007224 */ /* 0x002fc600078e0015 */
[----:B------:R-:W5:Y:S04]  /*23920*/  LDL.LU.64 R30, [R1+0x988] ;  /* 0x00098800011e7983 */ /* 0x000f680000300a00 */
[----:B------:R1:W-:Y:S04]  /*23930*/  STL [R1+0x37a8], R0 ;  /* 0x0037a80001007387 */ /* 0x0003e80000100800 */
[----:B------:R-:W-:Y:S04]  /*23940*/  STL [R1+0x37b4], R22 ;  /* 0x0037b41601007387 */ /* 0x000fe80000100800 */
[----:B------:R-:W5:Y:S01]  /*23950*/  LDL.LU.64 R24, [R1+0xfc8] ;  /* 0x000fc80001187983 */ /* 0x000f620000300a00 */
[----:B-1----:R-:W-:-:S03]  /*23960*/  IMAD.MOV.U32 R0, RZ, RZ, R23 ;  /* 0x000000ffff007224 */ /* 0x002fc600078e0017 */
[----:B------:R-:W5:Y:S04]  /*23970*/  LDL.LU.64 R26, [R1+0xfd0] ;  /* 0x000fd000011a7983 */ /* 0x000f680000300a00 */
[----:B------:R1:W-:Y:S04]  /*23980*/  STL [R1+0x37b0], R0 ;  /* 0x0037b00001007387 */ /* 0x0003e80000100800 */
[----:B------:R1:W-:Y:S04]  /*23990*/  STL [R1+0x37bc], R16 ;  /* 0x0037bc1001007387 */ /* 0x0003e80000100800 */
        /* <DEDUP_REMOVED lines=9> */
[----:B------:R1:W-:Y:S02]  /*23a30*/  STL [R1+0x37cc], R12 ;  /* 0x0037cc0c01007387 */ /* 0x0003e40000100800 */
[----:B-1----:R-:W-:-:S02]  /*23a40*/  IMAD.MOV.U32 R0, RZ, RZ, R13 ;  /* 0x000000ffff007224 */ /* 0x002fc400078e000d */
[----:B------:R-:W5:Y:S04]  /*23a50*/  LDL.LU.64 R12, [R1+0xff8] ;  /* 0x000ff800010c7983 */ /* 0x000f680000300a00 */
[----:B------:R2:W-:Y:S02]  /*23a60*/  STL [R1+0x37c8], R0 ;  /* 0x0037c80001007387 */ /* 0x0005e40000100800 */
[----:B--2---:R-:W-:Y:S02]  /*23a70*/  IMAD.MOV.U32 R0, RZ, RZ, R15 ;  /* 0x000000ffff007224 */ /* 0x004fe400078e000f */
[----:B------:R1:W-:Y:S04]  /*23a80*/  STL [R1+0x37d4], R14 ;  /* 0x0037d40e01007387 */ /* 0x0003e80000100800 */
[----:B-1----:R-:W2:Y:S04]  /*23a90*/  LDL.LU.64 R14, [R1+0x1000] ;  /* 0x00100000010e7983 */ /* 0x002ea80000300a00 */
[----:B------:R1:W-:Y:S04]  /*23aa0*/  STL [R1+0x37d0], R0 ;  /* 0x0037d00001007387 */ /* 0x0003e80000100800 */
[----:B---3--:R3:W-:Y:S01]  /*23ab0*/  STL [R1+0x37dc], R8 ;  /* 0x0037dc0801007387 */ /* 0x0087e20000100800 */
[----:B-1----:R-:W-:-:S03]  /*23ac0*/  IMAD.MOV.U32 R0, RZ, RZ, R9 ;  /* 0x000000ffff007224 */ /* 0x002fc600078e0009 */
[----:B---3--:R-:W3:Y:S04]  /*23ad0*/  LDL.LU.64 R8, [R1+0x1008] ;  /* 0x0010080001087983 */ /* 0x008ee80000300a00 */
[----:B------:R1:W-:Y:S04]  /*23ae0*/  STL [R1+0x37d8], R0 ;  /* 0x0037d80001007387 */ /* 0x0003e80000100800 */
[----:B----4-:R4:W-:Y:S01]  /*23af0*/  STL [R1+0x37e4], R10 ;  /* 0x0037e40a01007387 */ /* 0x0109e20000100800 */
[----:B-1----:R-:W-:-:S03]  /*23b00*/  IMAD.MOV.U32 R0, RZ, RZ, R11 ;  /* 0x000000ffff007224 */ /* 0x002fc600078e000b */
[----:B----4-:R-:W4:Y:S04]  /*23b10*/  LDL.LU.64 R10, [R1+0x1010] ;  /* 0x00101000010a7983 */ /* 0x010f280000300a00 */
[----:B------:R1:W-:Y:S04]  /*23b20*/  STL [R1+0x37e0], R0 ;  /* 0x0037e00001007387 */ /* 0x0003e80000100800 */
[----:B------:R-:W-:Y:S01]  /*23b30*/  STL [R1+0x37ec], R32 ;  /* 0x0037ec2001007387 */ /* 0x000fe20000100800 */
[----:B-1----:R-:W-:-:S03]  /*23b40*/  IMAD.MOV.U32 R0, RZ, RZ, R33 ;  /* 0x000000ffff007224 */ /* 0x002fc600078e0021 */
[----:B------:R-:W-:Y:S04]  /*23b50*/  STL [R1+0x37f4], R34 ;  /* 0x0037f42201007387 */ /* 0x000fe80000100800 */
[----:B------:R1:W-:Y:S02]  /*23b60*/  STL [R1+0x37e8], R0 ;  /* 0x0037e80001007387 */ /* 0x0003e40000100800 */
[----:B-1----:R-:W-:Y:S02]  /*23b70*/  IMAD.MOV.U32 R0, RZ, RZ, R35 ;  /* 0x000000ffff007224 */ /* 0x002fe400078e0023 */
[----:B-----5:R-:W-:Y:S04]  /*23b80*/  STL [R1+0x37fc], R28 ;  /* 0x0037fc1c01007387 */ /* 0x020fe80000100800 */
[----:B------:R1:W-:Y:S04]  /*23b90*/  STL [R1+0x37f0], R0 ;  /* 0x0037f00001007387 */ /* 0x0003e80000100800 */
[----:B------:R-:W-:Y:S01]  /*23ba0*/  STL [R1+0x3804], R30 ;  /* 0x0038041e01007387 */ /* 0x000fe20000100800 */
[----:B-1----:R-:W-:-:S05]  /*23bb0*/  IMAD.MOV.U32 R0, RZ, RZ, R29 ;  /* 0x000000ffff007224 */ /* 0x002fca00078e001d */
        /* <DEDUP_REMOVED lines=19> */
[----:B------:R-:W5:Y:S01]  /*23cf0*/  LDL.LU.64 R20, [R1+0x840] ;  /* 0x0008400001147983 */ /* 0x000f620000300a00 */
[----:B-1----:R-:W-:-:S05]  /*23d00*/  IMAD.MOV.U32 R0, RZ, RZ, R19 ;  /* 0x000000ffff007224 */ /* 0x002fca00078e0013 */
[----:B------:R1:W-:Y:S04]  /*23d10*/  STL [R1+0x3830], R0 ;  /* 0x0038300001007387 */ /* 0x0003e80000100800 */
[----:B------:R-:W-:Y:S04]  /*23d20*/  STL [R1+0x383c], R12 ;  /* 0x00383c0c01007387 */ /* 0x000fe80000100800 */
[----:B------:R-:W5:Y:S01]  /*23d30*/  LDL.LU.64 R22, [R1+0x848] ;  /* 0x0008480001167983 */ /* 0x000f620000300a00 */
[----:B-1----:R-:W-:-:S05]  /*23d40*/  IMAD.MOV.U32 R0, RZ, RZ, R13 ;  /* 0x000000ffff007224 */ /* 0x002fca00078e000d */
[----:B------:R1:W-:Y:S04]  /*23d50*/  STL [R1+0x3838], R0 ;  /* 0x0038380001007387 */ /* 0x0003e80000100800 */
[----:B--2---:R-:W-:Y:S01]  /*23d60*/  STL [R1+0x3844], R14 ;  /* 0x0038440e01007387 */ /* 0x004fe20000100800 */
[----:B-1----:R-:W-:-:S03]  /*23d70*/  IMAD.MOV.U32 R0, RZ, RZ, R15 ;  /* 0x000000ffff007224 */ /* 0x002fc600078e000f */
[----:B------:R-:W2:Y:S04]  /*23d80*/  LDL.LU.64 R30, [R1+0x860] ;  /* 0x00086000011e7983 */ /* 0x000ea80000300a00 */
[----:B------:R1:W-:Y:S04]  /*23d90*/  STL [R1+0x3840], R0 ;  /* 0x0038400001007387 */ /* 0x0003e80000100800 */
[----:B---3--:R-:W-:Y:S01]  /*23da0*/  STL [R1+0x384c], R8 ;  /* 0x00384c0801007387 */ /* 0x008fe20000100800 */
[----:B-1----:R-:W-:-:S03]  /*23db0*/  IMAD.MOV.U32 R0, RZ, RZ, R9 ;  /* 0x000000ffff007224 */ /* 0x002fc600078e0009 */
[----:B------:R-:W3:Y:S04]  /*23dc0*/  LDL.LU.64 R24, [R1+0x868] ;  /* 0x0008680001187983 */ /* 0x000ee80000300a00 */
[----:B------:R4:W-:Y:S02]  /*23dd0*/  STL [R1+0x3848], R0 ;  /* 0x0038480001007387 */ /* 0x0009e40000100800 */
[----:B----4-:R-:W-:Y:S02]  /*23de0*/  IMAD.MOV.U32 R0, RZ, RZ, R11 ;  /* 0x000000ffff007224 */ /* 0x010fe400078e000b */
[----:B------:R1:W-:Y:S04]  /*23df0*/  STL [R1+0x3854], R10 ;  /* 0x0038540a01007387 */ /* 0x0003e80000100800 */
[----:B------:R-:W4:Y:S04]  /*23e00*/  LDL.LU.64 R16, [R1+0x880] ;  /* 0x0008800001107983 */ /* 0x000f280000300a00 */
[----:B------:R5:W-:Y:S04]  /*23e10*/  STL [R1+0x3850], R0 ;  /* 0x0038500001007387 */ /* 0x000be80000100800 */
[----:B------:R-:W-:Y:S04]  /*23e20*/  STL [R1+0x385c], R224 ;  /* 0x00385ce001007387 */ /* 0x000fe80000100800 */
[----:B------:R-:W-:Y:S04]  /*23e30*/  STL [R1+0x3858], R225 ;  /* 0x003858e101007387 */ /* 0x000fe80000100800 */
[----:B------:R-:W4:Y:S04]  /*23e40*/  LDL.LU.64 R18, [R1+0x888] ;  /* 0x0008880001127983 */ /* 0x000f280000300a00 */
        /* <DEDUP_REMOVED lines=11> */
[----:B-1----:R-:W4:Y:S04]  /*23f00*/  LDL.LU.64 R10, [R1+0x8d8] ;  /* 0x0008d800010a7983 */ /* 0x002f280000300a00 */
[----:B------:R-:W-:Y:S04]  /*23f10*/  STL [R1+0x3884], R234 ;  /* 0x003884ea01007387 */ /* 0x000fe80000100800 */
[----:B------:R-:W-:Y:S04]  /*23f20*/  STL [R1+0x3880], R235 ;  /* 0x003880eb01007387 */ /* 0x000fe80000100800 */
[----:B------:R-:W4:Y:S04]  /*23f30*/  LDL.LU.64 R26, [R1+0x1218] ;  /* 0x00121800011a7983 */ /* 0x000f280000300a00 */
[----:B-----5:R1:W-:Y:S01]  /*23f40*/  STL [R1+0x388c], R20 ;  /* 0x00388c1401007387 */ /* 0x0203e20000100800 */
[----:B------:R-:W-:-:S03]  /*23f50*/  IMAD.MOV.U32 R0, RZ, RZ, R21 ;  /* 0x000000ffff007224 */ /* 0x000fc600078e0015 */
[----:B-1----:R-:W5:Y:S04]  /*23f60*/  LDL.LU.64 R20, [R1+0x1220] ;  /* 0x0012200001147983 */ /* 0x002f680000300a00 */
[----:B------:R1:W-:Y:S04]  /*23f70*/  STL [R1+0x3888], R0 ;  /* 0x0038880001007387 */ /* 0x0003e80000100800 */
[----:B------:R1:W-:Y:S02]  /*23f80*/  STL [R1+0x3894], R22 ;  /* 0x0038941601007387 */ /* 0x0003e40000100800 */
[----:B-1----:R-:W-:-:S02]  /*23f90*/  IMAD.MOV.U32 R0, RZ, RZ, R23 ;  /* 0x000000ffff007224 */ /* 0x002fc400078e0017 */
[----:B------:R-:W5:Y:S04]  /*23fa0*/  LDL.LU.64 R22, [R1+0x1228] ;  /* 0x0012280001167983 */ /* 0x000f680000300a00 */
[----:B------:R1:W-:Y:S04]  /*23fb0*/  STL [R1+0x3890], R0 ;  /* 0x0038900001007387 */ /* 0x0003e80000100800 */
[----:B--2---:R2:W-:Y:S01]  /*23fc0*/  STL [R1+0x389c], R30 ;  /* 0x00389c1e01007387 */ /* 0x0045e20000100800 */
[----:B-1----:R-:W-:-:S03]  /*23fd0*/  IMAD.MOV.U32 R0, RZ, RZ, R31 ;  /* 0x000000ffff007224 */ /* 0x002fc600078e001f */
[----:B--2---:R-:W2:Y:S04]  /*23fe0*/  LDL.LU.64 R30, [R1+0x1230] ;  /* 0x00123000011e7983 */ /* 0x004ea80000300a00 */
        /* <DEDUP_REMOVED lines=9> */
[----:B------:R1:W-:Y:S02]  /*24080*/  STL [R1+0x38b4], R18 ;  /* 0x0038b41201007387 */ /* 0x0003e40000100800 */
[----:B-1----:R-:W-:-:S02]  /*24090*/  IMAD.MOV.U32 R0, RZ, RZ, R19 ;  /* 0x000000ffff007224 */ /* 0x002fc400078e0013 */
[----:B------:R-:W4:Y:S04]  /*240a0*/  LDL.LU.64 R18, [R1+0x1248] ;  /* 0x0012480001127983 */ /* 0x000f280000300a00 */
        /* <DEDUP_REMOVED lines=21> */
[----:B-----5:R5:W-:Y:S01]  /*24200*/  STL [R1+0x38e4], R20 ;  /* 0x0038e41401007387 */ /* 0x020be20000100800 */
[----:B-1----:R-:W-:-:S03]  /*24210*/  IMAD.MOV.U32 R0, RZ, RZ, R21 ;  /* 0x000000ffff007224 */ /* 0x002fc600078e0015 */
[----:B-----5:R-:W5:Y:S04]  /*24220*/  LDL.LU.64 R20, [R1+0x1278] ;  /* 0x0012780001147983 */ /* 0x020f680000300a00 */
        /* <DEDUP_REMOVED lines=913> */
[----:B------:R-:W-:Y:S04]  /*27b40*/  STL [R1+0x400c], R10 ;  /* 0x00400c0a01007387 */ /* 0x000fe80000100800 */
[----:B------:R-:W4:Y:S01]  /*27b50*/  LDL.LU.64 R24, [R1+0xe38] ;  /* 0x000e380001187983 */ /* 0x000f220000300a00 */
[----:B-1----:R-:W-:-:S05]  /*27b60*/  IMAD.MOV.U32 R0, RZ, RZ, R11 ;  /* 0x000000ffff007224 */ /* 0x002fca00078e000b */
[----:B------:R1:W-:Y:S04]  /*27b70*/  STL [R1+0x4008], R0 ;  /* 0x0040080001007387 */ /* 0x0003e80000100800 */
[----:B------:R5:W-:Y:S01]  /*27b80*/  STL [R1+0x4014], R26 ;  /* 0x0040141a01007387 */ /* 0x000be20000100800 */
[----:B-1----:R-:W-:-:S03]  /*27b90*/  IMAD.MOV.U32 R0, RZ, RZ, R27 ;  /* 0x000000ffff007224 */ /* 0x002fc600078e001b */
[----:B------:R-:W4:Y:S04]  /*27ba0*/  LDL.LU.64 R10, [R1+0xe30] ;  /* 0x000e3000010a7983 */ /* 0x000f280000300a00 */
[----:B-----5:R-:W-:Y:S04]  /*27bb0*/  STL [R1+0x401c], R20 ;  /* 0x00401c1401007387 */ /* 0x020fe80000100800 */
[----:B------:R1:W-:Y:S04]  /*27bc0*/  STL [R1+0x4010], R0 ;  /* 0x0040100001007387 */ /* 0x0003e80000100800 */
[----:B------:R-:W5:Y:S01]  /*27bd0*/  LDL.LU.64 R26, [R1+0xe28] ;  /* 0x000e2800011a7983 */ /* 0x000f620000300a00 */
[----:B-1----:R-:W-:-:S03]  /*27be0*/  IMAD.MOV.U32 R0, RZ, RZ, R21 ;  /* 0x000000ffff007224 */ /* 0x002fc600078e0015 */
        /* <DEDUP_REMOVED lines=9> */
[----:B------:R1:W-:Y:S02]  /*27c80*/  STL [R1+0x4028], R0 ;  /* 0x0040280001007387 */ /* 0x0003e40000100800 */
[----:B-1----:R-:W-:Y:S02]  /*27c90*/  IMAD.MOV.U32 R0, RZ, RZ, R31 ;  /* 0x000000ffff007224 */ /* 0x002fe400078e001f */
        /* <DEDUP_REMOVED lines=24> */
[----:B------:R-:W-:Y:S04]  /*27e20*/  STL [R1+0x406c], R10 ;  /* 0x00406c0a01007387 */ /* 0x000fe80000100800 */
[----:B------:R1:W-:Y:S04]  /*27e30*/  STL [R1+0x4060], R0 ;  /* 0x0040600001007387 */ /* 0x0003e80000100800 */
[----:B------:R-:W4:Y:S01]  /*27e40*/  LDL.LU.64 R24, [R1+0xde0] ;  /* 0x000de00001187983 */ /* 0x000f220000300a00 */
[----:B-1----:R-:W-:-:S03]  /*27e50*/  IMAD.MOV.U32 R0, RZ, RZ, R11 ;  /* 0x000000ffff007224 */ /* 0x002fc600078e000b */
        /* <DEDUP_REMOVED lines=26> */
[----:B------:R1:W-:Y:S04]  /*28000*/  STL [R1+0x40a4], R12 ;  /* 0x0040a40c01007387 */ /* 0x0003e80000100800 */
[----:B------:R-:W4:Y:S01]  /*28010*/  LDL.LU.64 R30, [R1+0x1750] ;  /* 0x00175000011e7983 */ /* 0x000f220000300a00 */
[----:B-1----:R-:W-:-:S03]  /*28020*/  IMAD.MOV.U32 R0, RZ, RZ, R13 ;  /* 0x000000ffff007224 */ /* 0x002fc600078e000d */
[----:B------:R-:W-:Y:S04]  /*28030*/  STL [R1+0x40ac], R14 ;  /* 0x0040ac0e01007387 */ /* 0x000fe80000100800 */
[----:B------:R1:W-:Y:S04]  /*28040*/  STL [R1+0x40a0], R0 ;  /* 0x0040a00001007387 */ /* 0x0003e80000100800 */
[----:B------:R-:W4:Y:S01]  /*28050*/  LDL.LU.64 R12, [R1+0x1758] ;  /* 0x00175800010c7983 */ /* 0x000f220000300a00 */
[----:B-1----:R-:W-:-:S03]  /*28060*/  IMAD.MOV.U32 R0, RZ, RZ, R15 ;  /* 0x000000ffff007224 */ /* 0x002fc600078e000f */
[----:B------:R-:W-:Y:S04]  /*28070*/  STL [R1+0x40b4], R8 ;  /* 0x0040b40801007387 */ /* 0x000fe80000100800 */
[----:B------:R1:W-:Y:S04]  /*28080*/  STL [R1+0x40a8], R0 ;  /* 0x0040a80001007387 */ /* 0x0003e80000100800 */
[----:B------:R-:W4:Y:S01]  /*28090*/  LDL.LU.64 R14, [R1+0x1760] ;  /* 0x00176000010e7983 */ /* 0x000f220000300a00 */
[----:B-1----:R-:W-:-:S03]  /*280a0*/  IMAD.MOV.U32 R0, RZ, RZ, R9 ;  /* 0x000000ffff007224 */ /* 0x002fc600078e0009 */
        /* <DEDUP_REMOVED lines=13> */
[----:B------:R2:W-:Y:S02]  /*28180*/  STL [R1+0x40c8], R0 ;  /* 0x0040c80001007387 */ /* 0x0005e40000100800 */
[----:B--2---:R-:W-:Y:S02]  /*28190*/  IMAD.MOV.U32 R0, RZ, RZ, R21 ;  /* 0x000000ffff007224 */ /* 0x004fe400078e0015 */
[----:B------:R1:W-:Y:S04]  /*281a0*/  STL [R1+0x40d4], R20 ;  /* 0x0040d41401007387 */ /* 0x0003e80000100800 */
[----:B------:R-:W-:Y:S04]  /*281b0*/  STL [R1+0x40dc], R22 ;  /* 0x0040dc1601007387 */ /* 0x000fe80000100800 */
[----:B------:R2:W-:Y:S04]  /*281c0*/  STL [R1+0x40d0], R0 ;  /* 0x0040d00001007387 */ /* 0x0005e80000100800 */
[----:B-1----:R-:W5:Y:S01]  /*281d0*/  LDL.LU.64 R20, [R1+0x1788] ;  /* 0x0017880001147983 */ /* 0x002f620000300a00 */
[----:B--2---:R-:W-:-:S03]  /*281e0*/  IMAD.MOV.U32 R0, RZ, RZ, R23 ;  /* 0x000000ffff007224 */ /* 0x004fc600078e0017 */
[----:B---3--:R-:W-:Y:S04]  /*281f0*/  STL [R1+0x40e4], R28 ;  /* 0x0040e41c01007387 */ /* 0x008fe80000100800 */
[----:B------:R1:W-:Y:S04]  /*28200*/  STL [R1+0x40d8], R0 ;  /* 0x0040d80001007387 */ /* 0x0003e80000100800 */
[----:B------:R-:W2:Y:S01]  /*28210*/  LDL.LU.64 R22, [R1+0x1790] ;  /* 0x0017900001167983 */ /* 0x000ea20000300a00 */
[----:B-1----:R-:W-:-:S03]  /*28220*/  IMAD.MOV.U32 R0, RZ, RZ, R29 ;  /* 0x000000ffff007224 */ /* 0x002fc600078e001d */
[----:B----4-:R-:W-:Y:S04]  /*28230*/  STL [R1+0x40ec], R16 ;  /* 0x0040ec1001007387 */ /* 0x010fe80000100800 */
[----:B------:R1:W-:Y:S02]  /*28240*/  STL [R1+0x40e0], R0 ;  /* 0x0040e00001007387 */ /* 0x0003e40000100800 */
[----:B-1----:R-:W-:Y:S02]  /*28250*/  IMAD.MOV.U32 R0, RZ, RZ, R17 ;  /* 0x000000ffff007224 */ /* 0x002fe400078e0011 */
[----:B------:R-:W3:Y:S04]  /*28260*/  LDL.LU.64 R16, [R1+0x1798] ;  /* 0x0017980001107983 */ /* 0x000ee80000300a00 */
[----:B------:R1:W-:Y:S04]  /*28270*/  STL [R1+0x40e8], R0 ;  /* 0x0040e80001007387 */ /* 0x0003e80000100800 */
[----:B------:R4:W-:Y:S01]  /*28280*/  STL [R1+0x40f4], R18 ;  /* 0x0040f41201007387 */ /* 0x0009e20000100800 */
[----:B-1----:R-:W-:-:S03]  /*28290*/  IMAD.MOV.U32 R0, RZ, RZ, R19 ;  /* 0x000000ffff007224 */ /* 0x002fc600078e0013 */
[----:B------:R-:W-:Y:S04]  /*282a0*/  STL [R1+0x40fc], R30 ;  /* 0x0040fc1e01007387 */ /* 0x000fe80000100800 */
[----:B------:R1:W-:Y:S04]  /*282b0*/  STL [R1+0x40f0], R0 ;  /* 0x0040f00001007387 */ /* 0x0003e80000100800 */
[----:B----4-:R-:W4:Y:S01]  /*282c0*/  LDL.LU.64 R18, [R1+0x17a0] ;  /* 0x0017a00001127983 */ /* 0x010f220000300a00 */
[----:B-1----:R-:W-:-:S03]  /*282d0*/  IMAD.MOV.U32 R0, RZ, RZ, R31 ;  /* 0x000000ffff007224 */ /* 0x002fc600078e001f */
[----:B------:R-:W-:Y:S04]  /*282e0*/  STL [R1+0x4104], R12 ;  /* 0x0041040c01007387 */ /* 0x000fe80000100800 */
[----:B------:R1:W-:Y:S02]  /*282f0*/  STL [R1+0x40f8], R0 ;  /* 0x0040f80001007387 */ /* 0x0003e40000100800 */
[----:B-1----:R-:W-:Y:S02]  /*28300*/  IMAD.MOV.U32 R0, RZ, RZ, R13 ;  /* 0x000000ffff007224 */ /* 0x002fe400078e000d */
        /* <DEDUP_REMOVED lines=18> */
[----:B------:R-:W5:Y:S04]  /*28430*/  LDL.LU.64 R10, [R1+0x16c8] ;  /* 0x0016c800010a7983 */ /* 0x000f680000300a00 */
[----:B------:R-:W5:Y:S01]  /*28440*/  LDL.LU.64 R32, [R1+0x16d0] ;  /* 0x0016d00001207983 */ /* 0x000f620000300a00 */
[----:B-1----:R-:W-:-:S05]  /*28450*/  IMAD.MOV.U32 R0, RZ, RZ, R27 ;  /* 0x000000ffff007224 */ /* 0x002fca00078e001b */
[----:B------:R1:W-:Y:S04]  /*28460*/  STL [R1+0x4128], R0 ;  /* 0x0041280001007387 */ /* 0x0003e80000100800 */
[----:B------:R-:W-:Y:S01]  /*28470*/  STL [R1+0x4134], R20 ;  /* 0x0041341401007387 */ /* 0x000fe20000100800 */
[----:B-1----:R-:W-:-:S03]  /*28480*/  IMAD.MOV.U32 R0, RZ, RZ, R21 ;  /* 0x000000ffff007224 */ /* 0x002fc600078e0015 */
[----:B------:R-:W5:Y:S04]  /*28490*/  LDL.LU.64 R34, [R1+0x16d8] ;  /* 0x0016d80001227983 */ /* 0x000f680000300a00 */
[----:B------:R1:W-:Y:S04]  /*284a0*/  STL [R1+0x4130], R0 ;  /* 0x0041300001007387 */ /* 0x0003e80000100800 */
[----:B--2---:R-:W-:Y:S04]  /*284b0*/  STL [R1+0x413c], R22 ;  /* 0x00413c1601007387 */ /* 0x004fe80000100800 */
[----:B------:R-:W2:Y:S01]  /*284c0*/  LDL.LU.64 R28, [R1+0x16e0] ;  /* 0x0016e000011c7983 */ /* 0x000ea20000300a00 */
[----:B-1----:R-:W-:-:S03]  /*284d0*/  IMAD.MOV.U32 R0, RZ, RZ, R23 ;  /* 0x000000ffff007224 */ /* 0x002fc600078e0017 */
[----:B------:R-:W2:Y:S04]  /*284e0*/  LDL.LU.64 R30, [R1+0x16e8] ;  /* 0x0016e800011e7983 */ /* 0x000ea80000300a00 */
[----:B------:R1:W-:Y:S04]  /*284f0*/  STL [R1+0x4138], R0 ;  /* 0x0041380001007387 */ /* 0x0003e80000100800 */
[----:B---3--:R-:W-:Y:S04]  /*28500*/  STL [R1+0x4144], R16 ;  /* 0x0041441001007387 */ /* 0x008fe80000100800 */
[----:B------:R-:W3:Y:S01]  /*28510*/  LDL.LU.64 R24, [R1+0x16f0] ;  /* 0x0016f00001187983 */ /* 0x000ee20000300a00 */
[----:B-1----:R-:W-:-:S03]  /*28520*/  IMAD.MOV.U32 R0, RZ, RZ, R17 ;  /* 0x000000ffff007224 */ /* 0x002fc600078e0011 */
[----:B------:R-:W3:Y:S04]  /*28530*/  LDL.LU.64 R26, [R1+0x16f8] ;  /* 0x0016f800011a7983 */ /* 0x000ee80000300a00 */
[----:B------:R1:W-:Y:S04]  /*28540*/  STL [R1+0x4140], R0 ;  /* 0x0041400001007387 */ /* 0x0003e80000100800 */
[----:B----4-:R-:W-:Y:S04]  /*28550*/  STL [R1+0x414c], R18 ;  /* 0x00414c1201007387 */ /* 0x010fe80000100800 */
[----:B------:R-:W4:Y:S01]  /*28560*/  LDL.LU.64 R20, [R1+0x1700] ;  /* 0x0017000001147983 */ /* 0x000f220000300a00 */
[----:B-1----:R-:W-:-:S03]  /*28570*/  IMAD.MOV.U32 R0, RZ, RZ, R19 ;  /* 0x000000ffff007224 */ /* 0x002fc600078e0013 */
[----:B------:R-:W4:Y:S04]  /*28580*/  LDL.LU.64 R22, [R1+0x1708] ;  /* 0x0017080001167983 */ /* 0x000f280000300a00 */
[----:B------:R1:W-:Y:S02]  /*28590*/  STL [R1+0x4148], R0 ;  /* 0x0041480001007387 */ /* 0x0003e40000100800 */
[----:B-1----:R-:W-:Y:S02]  /*285a0*/  IMAD.MOV.U32 R0, RZ, RZ, R13 ;  /* 0x000000ffff007224 */ /* 0x002fe400078e000d */
[----:B------:R-:W-:Y:S04]  /*285b0*/  STL [R1+0x4154], R12 ;  /* 0x0041540c01007387 */ /* 0x000fe80000100800 */
[----:B------:R-:W4:Y:S04]  /*285c0*/  LDL.LU.64 R16, [R1+0x1710] ;  /* 0x0017100001107983 */ /* 0x000f280000300a00 */
[----:B------:R-:W4:Y:S04]  /*285d0*/  LDL.LU.64 R18, [R1+0x1718] ;  /* 0x0017180001127983 */ /* 0x000f280000300a00 */
[----:B------:R1:W-:Y:S02]  /*285e0*/  STL [R1+0x4150], R0 ;  /* 0x0041500001007387 */ /* 0x0003e40000100800 */
[----:B-1----:R-:W-:-:S02]  /*285f0*/  IMAD.MOV.U32 R0, RZ, RZ, R15 ;  /* 0x000000ffff007224 */ /* 0x002fc400078e000f */
[----:B------:R1:W-:Y:S04]  /*28600*/  STL [R1+0x415c], R14 ;  /* 0x00415c0e01007387 */ /* 0x0003e80000100800 */
[----:B------:R-:W4:Y:S04]  /*28610*/  LDL.LU.64 R12, [R1+0x1720] ;  /* 0x00172000010c7983 */ /* 0x000f280000300a00 */
[----:B------:R-:W-:Y:S04]  /*28620*/  STL [R1+0x4164], R8 ;  /* 0x0041640801007387 */ /* 0x000fe80000100800 */
[----:B------:R1:W-:Y:S04]  /*28630*/  STL [R1+0x4158], R0 ;  /* 0x0041580001007387 */ /* 0x0003e80000100800 */
[----:B-1----:R-:W4:Y:S01]  /*28640*/  LDL.LU.64 R14, [R1+0x1728] ;  /* 0x00172800010e7983 */ /* 0x002f220000300a00 */
[----:B------:R-:W-:-:S03]  /*28650*/  IMAD.MOV.U32 R0, RZ, RZ, R9 ;  /* 0x000000ffff007224 */ /* 0x000fc600078e0009 */
[----:B-----5:R-:W-:Y:S04]  /*28660*/  STL [R1+0x416c], R38 ;  /* 0x00416c2601007387 */ /* 0x020fe80000100800 */
[----:B------:R1:W-:Y:S04]  /*28670*/  STL [R1+0x4160], R0 ;  /* 0x0041600001007387 */ /* 0x0003e80000100800 */
[----:B------:R-:W5:Y:S01]  /*28680*/  LDL.LU.64 R8, [R1+0x1620] ;  /* 0x0016200001087983 */ /* 0x000f620000300a00 */
[----:B-1----:R-:W-:-:S03]  /*28690*/  IMAD.MOV.U32 R0, RZ, RZ, R39 ;  /* 0x000000ffff007224 */ /* 0x002fc600078e0027 */
[----:B------:R-:W-:Y:S04]  /*286a0*/  STL [R1+0x4174], R10 ;  /* 0x0041740a01007387 */ /* 0x000fe80000100800 */
[----:B------:R1:W-:Y:S04]  /*286b0*/  STL [R1+0x4168], R0 ;  /* 0x0041680001007387 */ /* 0x0003e80000100800 */
[----:B------:R-:W-:Y:S01]  /*286c0*/  STL [R1+0x417c], R32 ;  /* 0x00417c2001007387 */ /* 0x000fe20000100800 */
[----:B-1----:R-:W-:-:S05]  /*286d0*/  IMAD.MOV.U32 R0, RZ, RZ, R11 ;  /* 0x000000ffff007224 */ /* 0x002fca00078e000b */
[----:B------:R1:W-:Y:S04]  /*286e0*/  STL [R1+0x4170], R0 ;  /* 0x0041700001007387 */ /* 0x0003e80000100800 */
[----:B------:R-:W5:Y:S01]  /*286f0*/  LDL.LU.64 R10, [R1+0x1628] ;  /* 0x00162800010a7983 */ /* 0x000f620000300a00 */
[----:B-1----:R-:W-:Y:S01]  /*28700*/  IMAD.MOV.U32 R0, RZ, RZ, R33 ;  /* 0x000000ffff007224 */ /* 0x002fe200078e0021 */
[----:B------:R-:W1:Y:S02]  /*28710*/  S2R R2, SR_TID.X ;  /* 0x0000000000027919 */ /* 0x000e640000002100 */
[----:B------:R-:W-:Y:S04]  /*28720*/  STL [R1+0x4184], R34 ;  /* 0x0041842201007387 */ /* 0x000fe80000100800 */
[----:B------:R1:W-:Y:S02]  /*28730*/  STL [R1+0x4178], R0 ;  /* 0x0041780001007387 */ /* 0x0003e40000100800 */
[----:B-1----:R-:W-:-:S02]  /*28740*/  IMAD.MOV.U32 R0, RZ, RZ, R35 ;  /* 0x000000ffff007224 */ /* 0x002fc400078e0023 */
[----:B--2---:R-:W-:Y:S04]  /*28750*/  STL [R1+0x418c], R28 ;  /* 0x00418c1c01007387 */ /* 0x004fe80000100800 */
[----:B------:R1:W-:Y:S04]  /*28760*/  STL [R1+0x4180], R0 ;  /* 0x0041800001007387 */ /* 0x0003e80000100800 */
[----:B------:R-:W-:Y:S01]  /*28770*/  STL [R1+0x4194], R30 ;  /* 0x0041941e01007387 */ /* 0x000fe20000100800 */
[----:B-1----:R-:W-:-:S05]  /*28780*/  IMAD.MOV.U32 R0, RZ, RZ, R29 ;  /* 0x000000ffff007224 */ /* 0x002fca00078e001d */
[----:B------:R1:W-:Y:S02]  /*28790*/  STL [R1+0x4188], R0 ;  /* 0x0041880001007387 */ /* 0x0003e40000100800 */
[----:B-1----:R-:W-:Y:S02]  /*287a0*/  IMAD.MOV.U32 R0, RZ, RZ, R31 ;  /* 0x000000ffff007224 */ /* 0x002fe400078e001f */
[----:B---3--:R-:W-:Y:S04]  /*287b0*/  STL [R1+0x419c], R24 ;  /* 0x00419c1801007387 */ /* 0x008fe80000100800 */
[----:B------:R1:W-:Y:S04]  /*287c0*/  STL [R1+0x4190], R0 ;  /* 0x0041900001007387 */ /* 0x0003e80000100800 */
[----:B------:R-:W-:Y:S01]  /*287d0*/  STL [R1+0x41a4], R26 ;  /* 0x0041a41a01007387 */ /* 0x000fe20000100800 */
[----:B-1----:R-:W-:-:S05]  /*287e0*/  IMAD.MOV.U32 R0, RZ, RZ, R25 ;  /* 0x000000ffff007224 */ /* 0x002fca00078e0019 */
[----:B------:R1:W-:Y:S04]  /*287f0*/  STL [R1+0x4198], R0 ;  /* 0x0041980001007387 */ /* 0x0003e80000100800 */
[----:B----4-:R-:W-:Y:S01]  /*28800*/  STL [R1+0x41ac], R20 ;  /* 0x0041ac1401007387 */ /* 0x010fe20000100800 */
[----:B-1----:R-:W-:-:S05]  /*28810*/  IMAD.MOV.U32 R0, RZ, RZ, R27 ;  /* 0x000000ffff007224 */ /* 0x002fca00078e001b */
[----:B------:R1:W-:Y:S04]  /*28820*/  STL [R1+0x41a0], R0 ;  /* 0x0041a00001007387 */ /* 0x0003e80000100800 */
[----:B------:R-:W-:Y:S01]  /*28830*/  STL [R1+0x41b4], R22 ;  /* 0x0041b41601007387 */ /* 0x000fe20000100800 */
[----:B-1----:R-:W-:-:S05]  /*28840*/  IMAD.MOV.U32 R0, RZ, RZ, R21 ;  /* 0x000000ffff007224 */ /* 0x002fca00078e0015 */
[----:B------:R1:W-:Y:S02]  /*28850*/  STL [R1+0x41a8], R0 ;  /* 0x0041a80001007387 */ /* 0x0003e40000100800 */
[----:B-1----:R-:W-:Y:S02]  /*28860*/  IMAD.MOV.U32 R0, RZ, RZ, R23 ;  /* 0x000000ffff007224 */ /* 0x002fe400078e0017 */
[----:B------:R-:W-:Y:S04]  /*28870*/  STL [R1+0x41bc], R16 ;  /* 0x0041bc1001007387 */ /* 0x000fe80000100800 */
[----:B------:R1:W-:Y:S04]  /*28880*/  STL [R1+0x41b0], R0 ;  /* 0x0041b00001007387 */ /* 0x0003e80000100800 */
[----:B------:R-:W-:Y:S01]  /*28890*/  STL [R1+0x41c4], R18 ;  /* 0x0041c41201007387 */ /* 0x000fe20000100800 */
[----:B-1----:R-:W-:-:S05]  /*288a0*/  IMAD.MOV.U32 R0, RZ, RZ, R17 ;  /* 0x000000ffff007224 */ /* 0x002fca00078e0011 */
[----:B------:R1:W-:Y:S04]  /*288b0*/  STL [R1+0x41b8], R0 ;  /* 0x0041b80001007387 */ /* 0x0003e80000100800 */
[----:B------:R-:W-:Y:S01]  /*288c0*/  STL [R1+0x41cc], R12 ;  /* 0x0041cc0c01007387 */ /* 0x000fe20000100800 */
[----:B-1----:R-:W-:-:S05]  /*288d0*/  IMAD.MOV.U32 R0, RZ, RZ, R19 ;  /* 0x000000ffff007224 */ /* 0x002fca00078e0013 */
[----:B------:R1:W-:Y:S02]  /*288e0*/  STL [R1+0x41c0], R0 ;  /* 0x0041c00001007387 */ /* 0x0003e40000100800 */
[----:B-1----:R-:W-:Y:S02]  /*288f0*/  IMAD.MOV.U32 R0, RZ, RZ, R13 ;  /* 0x000000ffff007224 */ /* 0x002fe400078e000d */
[----:B------:R-:W-:Y:S04]  /*28900*/  STL [R1+0x41d4], R14 ;  /* 0x0041d40e01007387 */ /* 0x000fe80000100800 */
[----:B------:R1:W-:Y:S02]  /*28910*/  STL [R1+0x41c8], R0 ;  /* 0x0041c80001007387 */ /* 0x0003e40000100800 */
[----:B-1----:R-:W-:-:S05]  /*28920*/  IMAD.MOV.U32 R0, RZ, RZ, R15 ;  /* 0x000000ffff007224 */ /* 0x002fca00078e000f */
[----:B------:R1:W-:Y:S02]  /*28930*/  STL [R1+0x41d0], R0 ;  /* 0x0041d00001007387 */ /* 0x0003e40000100800 */
[C---:B-1----:R-:W-:Y:S02]  /*28940*/  LOP3.LUT R0, R2.reuse, 0x1c, RZ, 0xc0, !PT ;  /* 0x0000001c02007812 */ /* 0x042fe400078ec0ff */
[----:B-----5:R1:W-:Y:S04]  /*28950*/  STL [R1+0x41dc], R8 ;  /* 0x0041dc0801007387 */ /* 0x0203e80000100800 */
[----:B------:R2:W-:Y:S01]  /*28960*/  STL [R1+0x41d8], R9 ;  /* 0x0041d80901007387 */ /* 0x0005e20000100800 */
[----:B-1----:R-:W-:-:S05]  /*28970*/  LOP3.LUT R8, R2, 0x3, RZ, 0xc0, !PT ;  /* 0x0000000302087812 */ /* 0x002fca00078ec0ff */
[----:B------:R-:W-:Y:S02]  /*28980*/  IMAD R0, R8, 0x820, R0 ;  /* 0x0000082008007824 */ /* 0x000fe400078e0200 */
[----:B--2---:R-:W-:Y:S01]  /*28990*/  IMAD.MOV.U32 R9, RZ, RZ, R11 ;  /* 0x000000ffff097224 */ /* 0x004fe200078e000b */
[----:B------:R1:W-:Y:S04]  /*289a0*/  STL [R1+0x41e4], R10 ;  /* 0x0041e40a01007387 */ /* 0x0003e80000100800 */
[----:B------:R2:W-:Y:S04]  /*289b0*/  STL [R1+0x41e0], R9 ;  /* 0x0041e00901007387 */ /* 0x0005e80000100800 */
[----:B-1----:R-:W3:Y:S04]  /*289c0*/  LDL.LU.64 R10, [R1+0x1bb8] ;  /* 0x001bb800010a7983 */ /* 0x002ee80000300a00 */
[----:B--2---:R-:W2:Y:S04]  /*289d0*/  LDL.LU.64 R8, [R1+0x1bb0] ;  /* 0x001bb00001087983 */ /* 0x004ea80000300a00 */
[----:B---3--:R1:W-:Y:S04]  /*289e0*/  STL.64 [R1+0x3680], R10 ;  /* 0x0036800a01007387 */ /* 0x0083e80000100a00 */
[----:B-1----:R-:W3:Y:S04]  /*289f0*/  LDL.LU.64 R10, [R1+0x1ba8] ;  /* 0x001ba800010a7983 */ /* 0x002ee80000300a00 */
[----:B--2---:R1:W-:Y:S04]  /*28a00*/  STL.64 [R1+0x3678], R8 ;  /* 0x0036780801007387 */ /* 0x0043e80000100a00 */
[----:B-1----:R-:W2:Y:S04]  /*28a10*/  LDL.LU.64 R8, [R1+0x1ba0] ;  /* 0x001ba00001087983 */ /* 0x002ea80000300a00 */
        /* <DEDUP_REMOVED lines=316> */
[----:B---3--:R-:W-:Y:S04]  /*29de0*/  STL.64 [R1+0x3180], R10 ;  /* 0x0031800a01007387 */ /* 0x008fe80000100a00 */
[----:B------:R-:W-:Y:S04]  /*29df0*/  STL.64 [R1+0x3170], R170 ;  /* 0x003170aa01007387 */ /* 0x000fe80000100a00 */
[----:B--2---:R1:W-:Y:S04]  /*29e00*/  STL.64 [R1+0x3178], R8 ;  /* 0x0031780801007387 */ /* 0x0043e80000100a00 */
[----:B------:R-:W-:Y:S04]  /*29e10*/  STL.64 [R1+0x3168], R152 ;  /* 0x0031689801007387 */ /* 0x000fe80000100a00 */
[----:B------:R-:W-:Y:S04]  /*29e20*/  STL.64 [R1+0x3160], R138 ;  /* 0x0031608a01007387 */ /* 0x000fe80000100a00 */
[----:B------:R2:W-:Y:S04]  /*29e30*/  STL.64 [R1+0x3158], R4 ;  /* 0x0031580401007387 */ /* 0x0005e80000100a00 */
[----:B-1----:R-:W3:Y:S04]  /*29e40*/  LDL.LU.64 R8, [R1+0x1b30] ;  /* 0x001b300001087983 */ /* 0x002ee80000300a00 */
[----:B--2---:R-:W2:Y:S04]  /*29e50*/  LDL.LU.64 R4, [R1+0x19c0] ;  /* 0x0019c00001047983 */ /* 0x004ea80000300a00 */
[----:B---3--:R1:W-:Y:S04]  /*29e60*/  STL.64 [R1+0x3150], R8 ;  /* 0x0031500801007387 */ /* 0x0083e80000100a00 */
[----:B-1----:R-:W3:Y:S04]  /*29e70*/  LDL.LU.64 R8, [R1+0x1928] ;  /* 0x0019280001087983 */ /* 0x002ee80000300a00 */
[----:B--2---:R1:W-:Y:S04]  /*29e80*/  STL.64 [R1+0x3148], R4 ;  /* 0x0031480401007387 */ /* 0x0043e80000100a00 */
[----:B-1----:R-:W2:Y:S04]  /*29e90*/  LDL.LU.64 R4, [R1+0x18d8] ;  /* 0x0018d80001047983 */ /* 0x002ea80000300a00 */
[----:B---3--:R1:W-:Y:S04]  /*29ea0*/  STL.64 [R1+0x3140], R8 ;  /* 0x0031400801007387 */ /* 0x0083e80000100a00 */
[----:B------:R-:W-:Y:S04]  /*29eb0*/  STL.64 [R1+0x3130], R184 ;  /* 0x003130b801007387 */ /* 0x000fe80000100a00 */
[----:B--2---:R2:W-:Y:S04]  /*29ec0*/  STL.64 [R1+0x3138], R4 ;  /* 0x0031380401007387 */ /* 0x0045e80000100a00 */
[----:B------:R-:W-:Y:S04]  /*29ed0*/  STL.64 [R1+0x3128], R156 ;  /* 0x0031289c01007387 */ /* 0x000fe80000100a00 */
[----:B------:R-:W-:Y:S04]  /*29ee0*/  STL.64 [R1+0x3120], R142 ;  /* 0x0031208e01007387 */ /* 0x000fe80000100a00 */
[----:B------:R-:W-:Y:S04]  /*29ef0*/  STL.64 [R1+0x3118], R132 ;  /* 0x0031188401007387 */ /* 0x000fe80000100a00 */
[----:B-1----:R-:W3:Y:S04]  /*29f00*/  LDL.LU.64 R8, [R1+0x1bd8] ;  /* 0x001bd80001087983 */ /* 0x002ee80000300a00 */
[----:B--2---:R-:W2:Y:S04]  /*29f10*/  LDL.LU.64 R4, [R1+0x19f0] ;  /* 0x0019f00001047983 */ /* 0x004ea80000300a00 */
        /* <DEDUP_REMOVED lines=9> */
[----:B------:R-:W-:Y:S04]  /*29fb0*/  STL.64 [R1+0x30d8], R136 ;  /* 0x0030d88801007387 */ /* 0x000fe80000100a00 */
[----:B-1----:R-:W2:Y:S04]  /*29fc0*/  LDL.LU.64 R4, [R1+0x1c08] ;  /* 0x001c080001047983 */ /* 0x002ea80000300a00 */
[----:B------:R-:W3:Y:S04]  /*29fd0*/  LDL.LU.64 R8, [R1+0x1ae8] ;  /* 0x001ae80001087983 */ /* 0x000ee80000300a00 */
        /* <DEDUP_REMOVED lines=133> */
[----:B------:R-:W3:Y:S04]  /*2a830*/  LDL.LU R11, [R1+0x12c8] ;  /* 0x0012c800010b7983 */ /* 0x000ee80000300800 */
[----:B-1----:R-:W4:Y:S04]  /*2a840*/  LDL.LU.64 R8, [R1+0x1ae0] ;  /* 0x001ae00001087983 */ /* 0x002f280000300a00 */
[----:B--2---:R1:W-:Y:S04]  /*2a850*/  STL.64 [R1+0x2e70], R4 ;  /* 0x002e700401007387 */ /* 0x0043e80000100a00 */
[----:B-1----:R-:W2:Y:S04]  /*2a860*/  LDL.LU.64 R4, [R1+0x19a8] ;  /* 0x0019a80001047983 */ /* 0x002ea80000300a00 */
[----:B----4-:R-:W-:Y:S04]  /*2a870*/  STL.64 [R1+0x2e68], R8 ;  /* 0x002e680801007387 */ /* 0x010fe80000100a00 */
[----:B------:R-:W-:Y:S04]  /*2a880*/  STL.64 [R1+0x2e58], R166 ;  /* 0x002e58a601007387 */ /* 0x000fe80000100a00 */
[----:B--2---:R1:W-:Y:S04]  /*2a890*/  STL.64 [R1+0x2e60], R4 ;  /* 0x002e600401007387 */ /* 0x0043e80000100a00 */
[----:B-1----:R-:W2:Y:S04]  /*2a8a0*/  LDL.LU.64 R4, [R1+0x2d98] ;  /* 0x002d980001047983 */ /* 0x002ea80000300a00 */
[----:B------:R-:W4:Y:S04]  /*2a8b0*/  LDL.LU.64 R8, [R1+0x1dc0] ;  /* 0x001dc00001087983 */ /* 0x000f280000300a00 */
[----:B--2---:R1:W-:Y:S04]  /*2a8c0*/  STL.64 [R1+0x2e50], R4 ;  /* 0x002e500401007387 */ /* 0x0043e80000100a00 */
[----:B-1----:R-:W2:Y:S04]  /*2a8d0*/  LDL.LU.64 R4, [R1+0x1cf8] ;  /* 0x001cf80001047983 */ /* 0x002ea80000300a00 */
[----:B----4-:R1:W-:Y:S04]  /*2a8e0*/  STL.64 [R1+0x2e48], R8 ;  /* 0x002e480801007387 */ /* 0x0103e80000100a00 */
[----:B-1----:R-:W4:Y:S04]  /*2a8f0*/  LDL.LU.64 R8, [R1+0x1cb0] ;  /* 0x001cb00001087983 */ /* 0x002f280000300a00 */
[----:B--2---:R1:W-:Y:S04]  /*2a900*/  STL.64 [R1+0x2e40], R4 ;  /* 0x002e400401007387 */ /* 0x0043e80000100a00 */
[----:B-1----:R-:W2:Y:S04]  /*2a910*/  LDL.LU.64 R4, [R1+0x1c00] ;  /* 0x001c000001047983 */ /* 0x002ea80000300a00 */
[----:B----4-:R1:W-:Y:S04]  /*2a920*/  STL.64 [R1+0x2e38], R8 ;  /* 0x002e380801007387 */ /* 0x0103e80000100a00 */
        /* <DEDUP_REMOVED lines=1916> */
[C---:B------:R-:W-:Y:S01]  /*320f0*/  LOP3.LUT R252, R2.reuse, 0x7, RZ, 0xc0, !PT ;  /* 0x0000000702fc7812 */ /* 0x040fe200078ec0ff */
[----:B------:R-:W-:Y:S01]  /*32100*/  IMAD.SHL.U32 R2, R2, 0x2, RZ ;  /* 0x0000000202027824 */ /* 0x000fe200078e00ff */
[----:B------:R-:W-:-:S03]  /*32110*/  USHF.R.S32.HI UR8, URZ, 0x1f, UR7 ;  /* 0x0000001f3f087899 */ /* 0x000fc60008011407 */
[----:B------:R-:W-:Y:S01]  /*32120*/  IMAD R252, R252, 0x90, RZ ;  /* 0x00000090fcfc7824 */ /* 0x000fe200078e02ff */
[----:B---3--:R-:W-:Y:S01]  /*32130*/  SHF.R.S32.HI R4, RZ, 0x1f, R11 ;  /* 0x0000001fff047819 */ /* 0x008fe2000001140b */
[----:B------:R-:W-:-:S03]  /*32140*/  ULEA.HI UR7, UR8, UR7, URZ, 0x5 ;  /* 0x0000000708077291 */ /* 0x000fc6000f8f283f */
[----:B------:R-:W-:Y:S02]  /*32150*/  LOP3.LUT R252, R252, 0x30, R2, 0x78, !PT ;  /* 0x00000030fcfc7812 */ /* 0x000fe400078e7802 */
[----:B------:R-:W-:Y:S01]  /*32160*/  SHF.R.S32.HI R2, RZ, 0x1f, R3 ;  /* 0x0000001fff027819 */ /* 0x000fe20000011403 */
[C---:B------:R-:W-:Y:S01]  /*32170*/  IMAD.SHL.U32 R5, R11.reuse, 0x4, RZ ;  /* 0x000000040b057824 */ /* 0x040fe200078e00ff */
[----:B------:R-:W-:Y:S01]  /*32180*/  SHF.L.U64.HI R4, R11, 0x2, R4 ;  /* 0x000000020b047819 */ /* 0x000fe20000010204 */
[----:B------:R-:W-:Y:S01]  /*32190*/  USHF.R.S32.HI UR7, URZ, 0x5, UR7 ;  /* 0x000000053f077899 */ /* 0x000fe20008011407 */
[C---:B------:R-:W-:Y:S01]  /*321a0*/  SHF.L.U64.HI R2, R3.reuse, 0x2, R2 ;  /* 0x0000000203027819 */ /* 0x040fe20000010202 */
[----:B------:R-:W-:Y:S01]  /*321b0*/  IMAD.SHL.U32 R3, R3, 0x4, RZ ;  /* 0x0000000403037824 */ /* 0x000fe200078e00ff */
[----:B------:R-:W-:Y:S02]  /*321c0*/  LOP3.LUT R6, R0, 0x20, RZ, 0x3c, !PT ;  /* 0x0000002000067812 */ /* 0x000fe400078e3cff */
        /* <DEDUP_REMOVED lines=84> */
[----:B------:R-:W-:-:S02]  /*32710*/  LOP3.LUT R132, R0, 0x40, RZ, 0x3c, !PT ;  /* 0x0000004000847812 */ /* 0x000fc400078e3cff */
[----:B------:R-:W-:Y:S02]  /*32720*/  LOP3.LUT R7, R0, 0x60, RZ, 0x3c, !PT ;  /* 0x0000006000077812 */ /* 0x000fe400078e3cff */
[----:B------:R-:W-:Y:S01]  /*32730*/  LOP3.LUT R6, R252, 0x40, RZ, 0x3c, !PT ;  /* 0x00000040fc067812 */ /* 0x000fe200078e3cff */
[----:B------:R-:W-:Y:S01]  /*32740*/  UMOV UR5, URZ ;  /* 0x0000003f00057c82 */ /* 0x000fe20008000000 */
[----:B------:R-:W-:Y:S01]  /*32750*/  UMOV UR9, 0x1 ;  /* 0x0000000100097882 */ /* 0x000fe20000000000 */
[----:B------:R-:W-:Y:S01]  /*32760*/  UIADD3 UR13, UR7, -0x2, URZ ;  /* 0xfffffffe070d7890 */ /* 0x000fe2000fffe03f */
[----:B-1----:R-:W-:-:S11]  /*32770*/  UMOV UR8, 0xffffffff ;  /* 0xffffffff00087882 */ /* 0x002fd60000000000 */
.L_x_1:
[----:B------:R-:W2:Y:S01]  /*32780*/  LDL.LU.64 R232, [R1+0x1f40] ;  /* 0x001f400001e87983 */ /* 0x000ea20000300a00 */
[----:B------:R-:W-:-:S04]  /*32790*/  DEPBAR.LE SB0, 0x2 ;  /* 0x000080800000791a */ /* 0x000fc80000000000 */
[----:B------:R-:W2:Y:S04]  /*327a0*/  LDL.LU.64 R234, [R1+0x1f48] ;  /* 0x001f480001ea7983 */ /* 0x000ea80000300a00 */
[----:B-----5:R-:W-:Y:S04]  /*327b0*/  STL.64 [R1+0x50d8], R74 ;  /* 0x0050d84a01007387 */ /* 0x020fe80000100a00 */
[----:B------:R1:W-:Y:S04]  /*327c0*/  STL.64 [R1+0x50d0], R72 ;  /* 0x0050d04801007387 */ /* 0x0003e80000100a00 */
[----:B-1----:R-:W3:Y:S04]  /*327d0*/  LDL.LU.64 R72, [R1+0x1f50] ;  /* 0x001f500001487983 */ /* 0x002ee80000300a00 */
[----:B------:R-:W3:Y:S04]  /*327e0*/  LDL.LU.64 R74, [R1+0x1f58] ;  /* 0x001f5800014a7983 */ /* 0x000ee80000300a00 */
[----:B------:R-:W-:Y:S04]  /*327f0*/  STL.64 [R1+0x50c8], R70 ;  /* 0x0050c84601007387 */ /* 0x000fe80000100a00 */
[----:B------:R1:W-:Y:S04]  /*32800*/  STL.64 [R1+0x50c0], R68 ;  /* 0x0050c04401007387 */ /* 0x0003e80000100a00 */
[----:B-1----:R-:W4:Y:S04]  /*32810*/  LDL.LU.64 R68, [R1+0x1f60] ;  /* 0x001f600001447983 */ /* 0x002f280000300a00 */
[----:B------:R-:W4:Y:S04]  /*32820*/  LDL.LU.64 R70, [R1+0x1f68] ;  /* 0x001f680001467983 */ /* 0x000f280000300a00 */
[----:B------:R-:W-:Y:S04]  /*32830*/  STL.64 [R1+0x50b8], R66 ;  /* 0x0050b84201007387 */ /* 0x000fe80000100a00 */
[----:B------:R1:W-:Y:S04]  /*32840*/  STL.64 [R1+0x50b0], R64 ;  /* 0x0050b04001007387 */ /* 0x0003e80000100a00 */
[----:B-1----:R-:W2:Y:S04]  /*32850*/  LDL.LU.64 R64, [R1+0x1f70] ;  /* 0x001f700001407983 */ /* 0x002ea80000300a00 */
[----:B------:R-:W2:Y:S04]  /*32860*/  LDL.LU.64 R66, [R1+0x1f78] ;  /* 0x001f780001427983 */ /* 0x000ea80000300a00 */
[----:B------:R-:W-:Y:S04]  /*32870*/  STL.64 [R1+0x50a8], R62 ;  /* 0x0050a83e01007387 */ /* 0x000fe80000100a00 */
[----:B------:R1:W-:Y:S04]  /*32880*/  STL.64 [R1+0x50a0], R60 ;  /* 0x0050a03c01007387 */ /* 0x0003e80000100a00 */
[----:B-1----:R-:W3:Y:S04]  /*32890*/  LDL.LU.64 R60, [R1+0x1f80] ;  /* 0x001f8000013c7983 */ /* 0x002ee80000300a00 */
[----:B------:R-:W3:Y:S01]  /*328a0*/  LDL.LU.64 R62, [R1+0x1f88] ;  /* 0x001f8800013e7983 */ /* 0x000ee20000300a00 */
[----:B------:R-:W-:Y:S01]  /*328b0*/  UIADD3 UR8, UR8, 0x1, URZ ;  /* 0x0000000108087890 */ /* 0x000fe2000fffe03f */
[----:B------:R-:W-:-:S02]  /*328c0*/  LOP3.LUT R6, R0, 0x20, RZ, 0x3c, !PT ;  /* 0x0000002000067812 */ /* 0x000fc400078e3cff */
[----:B------:R-:W-:Y:S01]  /*328d0*/  STL.64 [R1+0x5098], R58 ;  /* 0x0050983a01007387 */ /* 0x000fe20000100a00 */
[----:B------:R-:W-:-:S03]  /*328e0*/  UISETP.GT.AND UP0, UPT, UR8, 0x1, UPT ;  /* 0x000000010800788c */ /* 0x000fc6000bf04270 */
[----:B------:R-:W-:Y:S01]  /*328f0*/  STL.64 [R1+0x5090], R56 ;  /* 0x0050903801007387 */ /* 0x000fe20000100a00 */
[----:B------:R-:W-:-:S03]  /*32900*/  USEL UR8, UR8, URZ, !UP0 ;  /* 0x0000003f08087287 */ /* 0x000fc6000c000000 */
[----:B------:R-:W-:Y:S01]  /*32910*/  STL.64 [R1+0x5088], R54 ;  /* 0x0050883601007387 */ /* 0x000fe20000100a00 */
[----:B------:R-:W-:Y:S02]  /*32920*/  ULEA UR11, UR8, UR4, 0xe ;  /* 0x00000004080b7291 */ /* 0x000fe4000f8e703f */
[----:B------:R-:W-:Y:S01]  /*32930*/  ULEA UR10, UR8, UR4, 0x10 ;  /* 0x00000004080a7291 */ /* 0x000fe2000f8e803f */
[----:B------:R-:W-:Y:S06]  /*32940*/  BAR.SYNC.DEFER_BLOCKING 0x0 ;  /* 0x0000000000007b1d */ /* 0x000fec0000010000 */
[----:B------:R-:W-:Y:S04]  /*32950*/  STL.64 [R1+0x5080], R52 ;  /* 0x0050803401007387 */ /* 0x000fe80000100a00 */
[----:B------:R-:W-:Y:S04]  /*32960*/  STL.64 [R1+0x5078], R50 ;  /* 0x0050783201007387 */ /* 0x000fe80000100a00 */
[----:B------:R-:W-:Y:S04]  /*32970*/  STL.64 [R1+0x5070], R48 ;  /* 0x0050703001007387 */ /* 0x000fe80000100a00 */
[----:B------:R-:W-:Y:S04]  /*32980*/  STL.64 [R1+0x5068], R46 ;  /* 0x0050682e01007387 */ /* 0x000fe80000100a00 */
[----:B------:R-:W1:Y:S04]  /*32990*/  LDSM.16.M88.4 R192, [R252+UR11+0x20000] ;  /* 0x0200000bfcc0783b */ /* 0x000e680008000200 */
[----:B------:R-:W1:Y:S04]  /*329a0*/  LDSM.16.M88.4 R188, [R252+UR11+0x20400] ;  /* 0x0204000bfcbc783b */ /* 0x000e680008000200 */
[----:B------:R-:W1:Y:S04]  /*329b0*/  LDSM.16.M88.4 R184, [R252+UR11+0x20800] ;  /* 0x0208000bfcb8783b */ /* 0x000e680008000200 */
[----:B------:R-:W1:Y:S04]  /*329c0*/  LDSM.16.M88.4 R180, [R252+UR11+0x20c00] ;  /* 0x020c000bfcb4783b */ /* 0x000e680008000200 */
[----:B------:R-:W1:Y:S04]  /*329d0*/  LDSM.16.M88.4 R176, [R252+UR11+0x21000] ;  /* 0x0210000bfcb0783b */ /* 0x000e680008000200 */
[----:B------:R-:W1:Y:S04]  /*329e0*/  LDSM.16.M88.4 R172, [R252+UR11+0x21400] ;  /* 0x0214000bfcac783b */ /* 0x000e680008000200 */
[----:B------:R-:W-:Y:S04]  /*329f0*/  LDS R228, [R0+UR10] ;  /* 0x0000000a00e47984 */ /* 0x000fe80008000800 */
[----:B------:R-:W-:Y:S04]  /*32a00*/  LDS R230, [R0+UR10+0x2000] ;  /* 0x0020000a00e67984 */ /* 0x000fe80008000800 */
[----:B------:R-:W-:Y:S04]  /*32a10*/  LDS R229, [R6+UR10] ;  /* 0x0000000a06e57984 */ /* 0x000fe80008000800 */
[----:B------:R-:W-:Y:S04]  /*32a20*/  LDS R231, [R6+UR10+0x2000] ;  /* 0x0020000a06e77984 */ /* 0x000fe80008000800 */
[----:B------:R-:W1:Y:S04]  /*32a30*/  LDSM.16.M88.4 R168, [R252+UR11+0x21800] ;  /* 0x0218000bfca8783b */ /* 0x000e680008000200 */
[----:B------:R-:W1:Y:S04]  /*32a40*/  LDSM.16.M88.4 R164, [R252+UR11+0x21c00] ;  /* 0x021c000bfca4783b */ /* 0x000e680008000200 */
[----:B------:R-:W1:Y:S04]  /*32a50*/  LDSM.16.M88.4 R160, [R252+UR11+0x22000] ;  /* 0x0220000bfca0783b */ /* 0x000e680008000200 */
[----:B------:R-:W-:Y:S04]  /*32a60*/  STL.64 [R1+0x5060], R44 ;  /* 0x0050602c01007387 */ /* 0x000fe80000100a00 */
[----:B------:R-:W1:Y:S04]  /*32a70*/  LDSM.16.M88.4 R156, [R252+UR11+0x22400] ;  /* 0x0224000bfc9c783b */ /* 0x000e680008000200 */
[----:B------:R-:W-:Y:S04]  /*32a80*/  STL.64 [R1+0x5058], R42 ;  /* 0x0050582a01007387 */ /* 0x000fe80000100a00 */
[----:B------:R-:W-:Y:S04]  /*32a90*/  STL.64 [R1+0x5050], R40 ;  /* 0x0050502801007387 */ /* 0x000fe80000100a00 */
[----:B------:R-:W1:Y:S04]  /*32aa0*/  LDSM.16.M88.4 R152, [R252+UR11+0x22800] ;  /* 0x0228000bfc98783b */ /* 0x000e680008000200 */
[----:B------:R-:W-:Y:S04]  /*32ab0*/  STL.64 [R1+0x5048], R38 ;  /* 0x0050482601007387 */ /* 0x000fe80000100a00 */
[----:B------:R-:W-:Y:S04]  /*32ac0*/  STL.64 [R1+0x5040], R36 ;  /* 0x0050402401007387 */ /* 0x000fe80000100a00 */
[----:B------:R-:W1:Y:S04]  /*32ad0*/  LDSM.16.M88.4 R148, [R252+UR11+0x22c00] ;  /* 0x022c000bfc94783b */ /* 0x000e680008000200 */
[----:B------:R-:W-:Y:S04]  /*32ae0*/  STL.64 [R1+0x5038], R34 ;  /* 0x0050382201007387 */ /* 0x000fe80000100a00 */
[----:B------:R-:W-:Y:S04]  /*32af0*/  STL.64 [R1+0x5030], R32 ;  /* 0x0050302001007387 */ /* 0x000fe80000100a00 */
[----:B------:R-:W3:Y:S04]  /*32b00*/  LDSM.16.M88.4 R144, [R252+UR11+0x23000] ;  /* 0x0230000bfc90783b */ /* 0x000ee80008000200 */
        /* <DEDUP_REMOVED lines=11> */
[----:B------:R-:W-:Y:S04]  /*32bc0*/  STL.64 [R1+0x4fe8], R14 ;  /* 0x004fe80e01007387 */ /* 0x000fe80000100a00 */
[----:B------:R-:W-:Y:S04]  /*32bd0*/  STL.64 [R1+0x4fe0], R12 ;  /* 0x004fe00c01007387 */ /* 0x000fe80000100a00 */
[----:B------:R-:W-:Y:S04]  /*32be0*/  STL.64 [R1+0x4fd8], R10 ;  /* 0x004fd80a01007387 */ /* 0x000fe80000100a00 */
[----:B------:R3:W-:Y:S04]  /*32bf0*/  STL.64 [R1+0x4fd0], R8 ;  /* 0x004fd00801007387 */ /* 0x0007e80000100a00 */
[----:B------:R-:W-:Y:S04]  /*32c00*/  STL [R1+0x45b4], R3 ;  /* 0x0045b40301007387 */ /* 0x000fe80000100800 */
[----:B------:R-:W-:Y:S04]  /*32c10*/  STL [R1+0x45b0], R2 ;  /* 0x0045b00201007387 */ /* 0x000fe80000100800 */
[----:B------:R-:W-:Y:S04]  /*32c20*/  STL.64 [R1+0x4410], R4 ;  /* 0x0044100401007387 */ /* 0x000fe80000100a00 */
[----:B-1----:R-:W-:Y:S04]  /*32c30*/  STL [R1+0x4fc4], R194 ;  /* 0x004fc4c201007387 */ /* 0x002fe80000100800 */
[----:B------:R-:W-:Y:S04]  /*32c40*/  STL [R1+0x4fc0], R195 ;  /* 0x004fc0c301007387 */ /* 0x000fe80000100800 */
        /* <DEDUP_REMOVED lines=20> */
[----:B------:R-:W-:Y:S01]  /*32d90*/  STL [R1+0x4ecc], R150 ;  /* 0x004ecc9601007387 */ /* 0x000fe20000100800 */
[C---:B---3--:R-:W-:Y:S03]  /*32da0*/  HMMA.1688.F32.TF32 R8, R228.reuse, R192, R60 ;  /* 0x000000c0e408723c */ /* 0x048fe6000008103c */
        /* <DEDUP_REMOVED lines=10> */
[----:B------:R-:W3:Y:S04]  /*32e50*/  LDL.LU.64 R12, [R1+0x1f30] ;  /* 0x001f3000010c7983 */ /* 0x000ee80000300a00 */
[----:B------:R-:W3:Y:S04]  /*32e60*/  LDL.LU.64 R14, [R1+0x1f38] ;  /* 0x001f3800010e7983 */ /* 0x000ee80000300a00 */
[----:B------:R-:W-:Y:S04]  /*32e70*/  STL.64 [R1+0x1db0], R8 ;  /* 0x001db00801007387 */ /* 0x000fe80000100a00 */
[----:B------:R2:W-:Y:S04]  /*32e80*/  STL.64 [R1+0x1db8], R10 ;  /* 0x001db80a01007387 */ /* 0x0005e80000100a00 */
[----:B------:R-:W-:Y:S04]  /*32e90*/  LDS R224, [R0+UR10+0x80] ;  /* 0x0000800a00e07984 */ /* 0x000fe80008000800 */
[----:B------:R-:W-:Y:S01]  /*32ea0*/  LDS R226, [R0+UR10+0x2080] ;  /* 0x0020800a00e27984 */ /* 0x000fe20008000800 */
[----:B--2---:R-:W-:Y:S03]  /*32eb0*/  HMMA.1688.F32.TF32 R8, R228, R188, R64 ;  /* 0x000000bce408723c */ /* 0x004fe60000081040 */
[----:B------:R-:W-:Y:S04]  /*32ec0*/  LDS R225, [R6+UR10+0x80] ;  /* 0x0000800a06e17984 */ /* 0x000fe80008000800 */
[----:B------:R-:W1:-:S15]  /*32ed0*/  LDS R227, [R6+UR10+0x2080] ;  /* 0x0020800a06e37984 */ /* 0x000e5e0008000800 */
[----:B------:R-:W-:-:S02]  /*32ee0*/  NOP ;  /* 0x0000000000007918 */ /* 0x000fc40000000000 */
[----:B------:R-:W-:Y:S02]  /*32ef0*/  IMAD.MOV.U32 R190, RZ, RZ, R8 ;  /* 0x000000ffffbe7224 */ /* 0x000fe400078e0008 */
[----:B------:R-:W-:Y:S02]  /*32f00*/  IMAD.MOV.U32 R191, RZ, RZ, R9 ;  /* 0x000000ffffbf7224 */ /* 0x000fe400078e0009 */
[----:B------:R-:W-:Y:S01]  /*32f10*/  IMAD.MOV.U32 R194, RZ, RZ, R10 ;  /* 0x000000ffffc27224 */ /* 0x000fe200078e000a */
[----:B------:R-:W2:Y:S01]  /*32f20*/  LDL.LU.64 R8, [R1+0x1f20] ;  /* 0x001f200001087983 */ /* 0x000ea20000300a00 */
[----:B------:R-:W-:-:S03]  /*32f30*/  IMAD.MOV.U32 R195, RZ, RZ, R11 ;  /* 0x000000ffffc37224 */ /* 0x000fc600078e000b */
[----:B------:R-:W2:Y:S01]  /*32f40*/  LDL.LU.64 R10, [R1+0x1f28] ;  /* 0x001f2800010a7983 */ /* 0x000ea20000300a00 */
[C---:B----4-:R-:W-:Y:S06]  /*32f50*/  HMMA.1688.F32.TF32 R16, R228.reuse, R184, R68 ;  /* 0x000000b8e410723c */ /* 0x050fec0000081044 */
[----:B------:R-:W-:-:S15]  /*32f60*/  HMMA.1688.F32.TF32 R20, R228, R180, R72 ;  /* 0x000000b4e414723c */ /* 0x000fde0000081048 */
[----:B------:R-:W-:-:S02]  /*32f70*/  NOP ;  /* 0x0000000000007918 */ /* 0x000fc40000000000 */
[----:B------:R-:W-:Y:S04]  /*32f80*/  STL.64 [R1+0x1d80], R16 ;  /* 0x001d801001007387 */ /* 0x000fe80000100a00 */
[----:B------:R4:W-:Y:S02]  /*32f90*/  STL.64 [R1+0x1d88], R18 ;  /* 0x001d881201007387 */ /* 0x0009e40000100a00 */
[----:B----4-:R-:W-:Y:S02]  /*32fa0*/  HMMA.1688.F32.TF32 R16, R228, R176, R232 ;  /* 0x000000b0e410723c */ /* 0x010fe400000810e8 */
[----:B------:R-:W-:Y:S04]  /*32fb0*/  STL.64 [R1+0x1d70], R20 ;  /* 0x001d701401007387 */ /* 0x000fe80000100a00 */
[----:B------:R-:W-:Y:S04]  /*32fc0*/  STL.64 [R1+0x1d78], R22 ;  /* 0x001d781601007387 */ /* 0x000fe80000100a00 */
[----:B------:R-:W-:Y:S04]  /*32fd0*/  LDS R232, [R0+UR10+0x180] ;  /* 0x0001800a00e87984 */ /* 0x000fe80008000800 */
[----:B------:R-:W-:Y:S04]  /*32fe0*/  LDS R234, [R0+UR10+0x2180] ;  /* 0x0021800a00ea7984 */ /* 0x000fe80008000800 */
[----:B------:R-:W-:Y:S04]  /*32ff0*/  LDS R233, [R6+UR10+0x180] ;  /* 0x0001800a06e97984 */ /* 0x000fe80008000800 */
[----:B------:R-:W-:Y:S02]  /*33000*/  LDS R235, [R6+UR10+0x2180] ;  /* 0x0021800a06eb7984 */ /* 0x000fe40008000800 */
[----:B------:R-:W-:-:S02]  /*33010*/  IMAD.MOV.U32 R142, RZ, RZ, R16 ;  /* 0x000000ffff8e7224 */ /* 0x000fc400078e0010 */
[----:B------:R-:W-:Y:S02]  /*33020*/  IMAD.MOV.U32 R143, RZ, RZ, R17 ;  /* 0x000000ffff8f7224 */ /* 0x000fe400078e0011 */
[----:B------:R-:W-:Y:S01]  /*33030*/  IMAD.MOV.U32 R146, RZ, RZ, R18 ;  /* 0x000000ffff927224 */ /* 0x000fe200078e0012 */
[----:B------:R-:W4:Y:S01]  /*33040*/  LDL.LU.64 R16, [R1+0x1f10] ;  /* 0x001f100001107983 */ /* 0x000f220000300a00 */
[----:B------:R-:W-:-:S03]  /*33050*/  IMAD.MOV.U32 R147, RZ, RZ, R19 ;  /* 0x000000ffff937224 */ /* 0x000fc600078e0013 */
[----:B------:R-:W4:Y:S04]  /*33060*/  LDL.LU.64 R18, [R1+0x1f18] ;  /* 0x001f180001127983 */ /* 0x000f280000300a00 */
[----:B------:R1:W-:Y:S04]  /*33070*/  STL [R1+0x4efc], R147 ;  /* 0x004efc9301007387 */ /* 0x0003e80000100800 */
[----:B------:R1:W-:Y:S04]  /*33080*/  STL [R1+0x4ef8], R146 ;  /* 0x004ef89201007387 */ /* 0x0003e80000100800 */
[----:B------:R1:W-:Y:S04]  /*33090*/  STL [R1+0x4ef4], R143 ;  /* 0x004ef48f01007387 */ /* 0x0003e80000100800 */
[----:B------:R1:W-:Y:S01]  /*330a0*/  STL [R1+0x4ef0], R142 ;  /* 0x004ef08e01007387 */ /* 0x0003e20000100800 */
[----:B---3--:R-:W-:-:S15]  /*330b0*/  HMMA.1688.F32.TF32 R12, R228, R172, R12 ;  /* 0x000000ace40c723c */ /* 0x008fde000008100c */
[----:B------:R-:W-:-:S09]  /*330c0*/  NOP ;  /* 0x0000000000007918 */ /* 0x000fd20000000000 */
[----:B------:R-:W-:Y:S02]  /*330d0*/  IMAD.MOV.U32 R134, RZ, RZ, R12 ;  /* 0x000000ffff867224 */ /* 0x000fe400078e000c */
[----:B------:R-:W-:Y:S02]  /*330e0*/  IMAD.MOV.U32 R135, RZ, RZ, R13 ;  /* 0x000000ffff877224 */ /* 0x000fe400078e000d */
[----:B------:R-:W-:Y:S01]  /*330f0*/  IMAD.MOV.U32 R138, RZ, RZ, R14 ;  /* 0x000000ffff8a7224 */ /* 0x000fe200078e000e */
[----:B------:R-:W3:Y:S01]  /*33100*/  LDL.LU.64 R12, [R1+0x1f00] ;  /* 0x001f0000010c7983 */ /* 0x000ee20000300a00 */
[----:B------:R-:W-:-:S03]  /*33110*/  IMAD.MOV.U32 R139, RZ, RZ, R15 ;  /* 0x000000ffff8b7224 */ /* 0x000fc600078e000f */
[----:B------:R-:W3:Y:S01]  /*33120*/  LDL.LU.64 R14, [R1+0x1f08] ;  /* 0x001f0800010e7983 */ /* 0x000ee20000300a00 */
[----:B--2---:R-:W-:Y:S03]  /*33130*/  HMMA.1688.F32.TF32 R8, R228, R168, R8 ;  /* 0x000000a8e408723c */ /* 0x004fe60000081008 */
[----:B------:R2:W-:Y:S04]  /*33140*/  STL [R1+0x4f0c], R139 ;  /* 0x004f0c8b01007387 */ /* 0x0005e80000100800 */
[----:B------:R2:W-:Y:S04]  /*33150*/  STL [R1+0x4f08], R138 ;  /* 0x004f088a01007387 */ /* 0x0005e80000100800 */
[----:B------:R2:W-:Y:S04]  /*33160*/  STL [R1+0x4f04], R135 ;  /* 0x004f048701007387 */ /* 0x0005e80000100800 */
[----:B------:R2:W-:Y:S09]  /*33170*/  STL [R1+0x4f00], R134 ;  /* 0x004f008601007387 */ /* 0x0005f20000100800 */
[----:B-1----:R-:W-:-:S02]  /*33180*/  IMAD.MOV.U32 R147, RZ, RZ, R8 ;  /* 0x000000ffff937224 */ /* 0x002fc400078e0008 */
[----:B------:R-:W-:Y:S02]  /*33190*/  IMAD.MOV.U32 R146, RZ, RZ, R9 ;  /* 0x000000ffff927224 */ /* 0x000fe400078e0009 */
[----:B------:R-:W-:Y:S01]  /*331a0*/  IMAD.MOV.U32 R143, RZ, RZ, R10 ;  /* 0x000000ffff8f7224 */ /* 0x000fe200078e000a */
[----:B------:R-:W3:Y:S01]  /*331b0*/  LDL.LU.64 R8, [R1+0x1ef0] ;  /* 0x001ef00001087983 */ /* 0x000ee20000300a00 */
[----:B------:R-:W-:-:S03]  /*331c0*/  IMAD.MOV.U32 R142, RZ, RZ, R11 ;  /* 0x000000ffff8e7224 */ /* 0x000fc600078e000b */
[----:B------:R-:W3:Y:S04]  /*331d0*/  LDL.LU.64 R10, [R1+0x1ef8] ;  /* 0x001ef800010a7983 */ /* 0x000ee80000300a00 */
[----:B------:R1:W-:Y:S04]  /*331e0*/  STL [R1+0x4f1c], R142 ;  /* 0x004f1c8e01007387 */ /* 0x0003e80000100800 */
[----:B------:R1:W-:Y:S04]  /*331f0*/  STL [R1+0x4f18], R143 ;  /* 0x004f188f01007387 */ /* 0x0003e80000100800 */
[----:B------:R1:W-:Y:S04]  /*33200*/  STL [R1+0x4f14], R147 ;  /* 0x004f149301007387 */ /* 0x0003e80000100800 */
[----:B------:R1:W-:Y:S01]  /*33210*/  STL [R1+0x4f10], R146 ;  /* 0x004f109201007387 */ /* 0x0003e20000100800 */
[----:B----4-:R-:W-:-:S15]  /*33220*/  HMMA.1688.F32.TF32 R16, R228, R164, R16 ;  /* 0x000000a4e410723c */ /* 0x010fde0000081010 */
[----:B------:R-:W-:-:S09]  /*33230*/  NOP ;  /* 0x0000000000007918 */ /* 0x000fd20000000000 */
[----:B--2---:R-:W-:Y:S02]  /*33240*/  IMAD.MOV.U32 R139, RZ, RZ, R16 ;  /* 0x000000ffff8b7224 */ /* 0x004fe400078e0010 */
[----:B------:R-:W-:Y:S02]  /*33250*/  IMAD.MOV.U32 R138, RZ, RZ, R17 ;  /* 0x000000ffff8a7224 */ /* 0x000fe400078e0011 */
[----:B------:R-:W-:Y:S01]  /*33260*/  IMAD.MOV.U32 R135, RZ, RZ, R18 ;  /* 0x000000ffff877224 */ /* 0x000fe200078e0012 */
[----:B------:R-:W2:Y:S01]  /*33270*/  LDL.LU.64 R16, [R1+0x1ee0] ;  /* 0x001ee00001107983 */ /* 0x000ea20000300a00 */
[----:B------:R-:W-:-:S03]  /*33280*/  IMAD.MOV.U32 R134, RZ, RZ, R19 ;  /* 0x000000ffff867224 */ /* 0x000fc600078e0013 */
[----:B------:R-:W2:Y:S04]  /*33290*/  LDL.LU.64 R18, [R1+0x1ee8] ;  /* 0x001ee80001127983 */ /* 0x000ea80000300a00 */
        /* <DEDUP_REMOVED lines=12> */
[----:B------:R-:W-:Y:S03]  /*33360*/  HMMA.1688.F32.TF32 R8, R228, R156, R8 ;  /* 0x0000009ce408723c */ /* 0x000fe60000081008 */
        /* <DEDUP_REMOVED lines=10> */
[----:B------:R-:W-:Y:S04]  /*33410*/  STL [R1+0x4f4c], R146 ;  /* 0x004f4c9201007387 */ /* 0x000fe80000100800 */
[----:B------:R-:W-:Y:S04]  /*33420*/  STL [R1+0x4f48], R147 ;  /* 0x004f489301007387 */ /* 0x000fe80000100800 */
[----:B------:R-:W-:Y:S04]  /*33430*/  STL [R1+0x4f44], R143 ;  /* 0x004f448f01007387 */ /* 0x000fe80000100800 */
[----:B------:R1:W-:Y:S01]  /*33440*/  STL [R1+0x4f40], R142 ;  /* 0x004f408e01007387 */ /* 0x0003e20000100800 */
[----:B--2---:R-:W-:-:S15]  /*33450*/  HMMA.1688.F32.TF32 R16, R228, R152, R16 ;  /* 0x00000098e410723c */ /* 0x004fde0000081010 */
[----:B------:R-:W-:-:S09]  /*33460*/  NOP ;  /* 0x0000000000007918 */ /* 0x000fd20000000000 */
[----:B----4-:R-:W-:Y:S02]  /*33470*/  IMAD.MOV.U32 R134, RZ, RZ, R16 ;  /* 0x000000ffff867224 */ /* 0x010fe400078e0010 */
        /* <DEDUP_REMOVED lines=22> */
[----:B------:R-:W-:-:S02]  /*335e0*/  IMAD.MOV.U32 R158, RZ, RZ, R8 ;  /* 0x000000ffff9e7224 */ /* 0x000fc400078e0008 */
[----:B------:R-:W-:Y:S02]  /*335f0*/  IMAD.MOV.U32 R159, RZ, RZ, R9 ;  /* 0x000000ffff9f7224 */ /* 0x000fe400078e0009 */
[----:B------:R-:W-:Y:S01]  /*33600*/  IMAD.MOV.U32 R162, RZ, RZ, R10 ;  /* 0x000000ffffa27224 */ /* 0x000fe200078e000a */
[----:B------:R-:W4:Y:S01]  /*33610*/  LDL.LU.64 R8, [R1+0x1e90] ;  /* 0x001e900001087983 */ /* 0x000f220000300a00 */
[----:B------:R-:W-:-:S03]  /*33620*/  IMAD.MOV.U32 R163, RZ, RZ, R11 ;  /* 0x000000ffffa37224 */ /* 0x000fc600078e000b */
[----:B------:R-:W4:Y:S04]  /*33630*/  LDL.LU.64 R10, [R1+0x1e98] ;  /* 0x001e9800010a7983 */ /* 0x000f280000300a00 */
[----:B------:R-:W-:Y:S04]  /*33640*/  STL [R1+0x4f7c], R163 ;  /* 0x004f7ca301007387 */ /* 0x000fe80000100800 */
[----:B------:R-:W-:Y:S04]  /*33650*/  STL [R1+0x4f78], R162 ;  /* 0x004f78a201007387 */ /* 0x000fe80000100800 */
[----:B------:R-:W-:Y:S01]  /*33660*/  STL [R1+0x4f74], R159 ;  /* 0x004f749f01007387 */ /* 0x000fe20000100800 */
[----:B--2---:R-:W-:Y:S03]  /*33670*/  HMMA.1688.F32.TF32 R16, R228, R140, R16 ;  /* 0x0000008ce410723c */ /* 0x004fe60000081010 */
[----:B------:R-:W-:-:S15]  /*33680*/  STL [R1+0x4f70], R158 ;  /* 0x004f709e01007387 */ /* 0x000fde0000100800 */
[----:B------:R-:W-:-:S06]  /*33690*/  NOP ;  /* 0x0000000000007918 */ /* 0x000fcc0000000000 */
[----:B-1----:R-:W-:Y:S02]  /*336a0*/  IMAD.MOV.U32 R142, RZ, RZ, R19 ;  /* 0x000000ffff8e7224 */ /* 0x002fe400078e0013 */
[----:B------:R-:W-:Y:S02]  /*336b0*/  IMAD.MOV.U32 R143, RZ, RZ, R18 ;  /* 0x000000ffff8f7224 */ /* 0x000fe400078e0012 */
[----:B------:R-:W-:Y:S02]  /*336c0*/  IMAD.MOV.U32 R146, RZ, RZ, R16 ;  /* 0x000000ffff927224 */ /* 0x000fe400078e0010 */
[----:B------:R-:W-:Y:S02]  /*336d0*/  IMAD.MOV.U32 R147, RZ, RZ, R17 ;  /* 0x000000ffff937224 */ /* 0x000fe400078e0011 */
[----:B------:R-:W2:Y:S04]  /*336e0*/  LDL.LU.64 R16, [R1+0x1ab0] ;  /* 0x001ab00001107983 */ /* 0x000ea80000300a00 */
[----:B------:R-:W2:Y:S04]  /*336f0*/  LDL.LU.64 R18, [R1+0x1ab8] ;  /* 0x001ab80001127983 */ /* 0x000ea80000300a00 */
[----:B------:R1:W-:Y:S04]  /*33700*/  STL [R1+0x4f8c], R142 ;  /* 0x004f8c8e01007387 */ /* 0x0003e80000100800 */
[----:B------:R1:W-:Y:S04]  /*33710*/  STL [R1+0x4f88], R143 ;  /* 0x004f888f01007387 */ /* 0x0003e80000100800 */
[----:B------:R1:W-:Y:S04]  /*33720*/  STL [R1+0x4f84], R147 ;  /* 0x004f849301007387 */ /* 0x0003e80000100800 */
[----:B------:R1:W-:Y:S04]  /*33730*/  STL [R1+0x4f80], R146 ;  /* 0x004f809201007387 */ /* 0x0003e80000100800 */
[----:B------:R-:W2:Y:S04]  /*33740*/  LDL.LU.64 R20, [R1+0x1aa0] ;  /* 0x001aa00001147983 */ /* 0x000ea80000300a00 */
[----:B------:R-:W2:Y:S01]  /*33750*/  LDL.LU.64 R22, [R1+0x1aa8] ;  /* 0x001aa80001167983 */ /* 0x000ea20000300a00 */
[----:B---3--:R-:W-:-:S15]  /*33760*/  HMMA.1688.F32.TF32 R12, R228, R136, R12 ;  /* 0x00000088e40c723c */ /* 0x008fde000008100c */
[----:B------:R-:W-:-:S09]  /*33770*/  NOP ;  /* 0x0000000000007918 */ /* 0x000fd20000000000 */
[----:B----4-:R-:W-:Y:S02]  /*33780*/  IMAD.MOV.U32 R138, RZ, RZ, R12 ;  /* 0x000000ffff8a7224 */ /* 0x010fe400078e000c */
        /* <DEDUP_REMOVED lines=9> */
[----:B------:R4:W-:Y:S04]  /*33820*/  STL [R1+0x4f90], R138 ;  /* 0x004f908a01007387 */ /* 0x0009e80000100800 */
[----:B------:R-:W-:Y:S04]  /*33830*/  LDS R228, [R0+UR10+0x100] ;  /* 0x0001000a00e47984 */ /* 0x000fe80008000800 */
[----:B------:R-:W-:Y:S01]  /*33840*/  LDS R230, [R0+UR10+0x2100] ;  /* 0x0021000a00e67984 */ /* 0x000fe20008000800 */
[----:B------:R-:W-:-:S03]  /*33850*/  IMAD.MOV.U32 R150, RZ, RZ, R8 ;  /* 0x000000ffff967224 */ /* 0x000fc600078e0008 */
[----:B------:R-:W-:Y:S01]  /*33860*/  LDS R229, [R6+UR10+0x100] ;  /* 0x0001000a06e57984 */ /* 0x000fe20008000800 */
        /* <DEDUP_REMOVED lines=8> */
[----:B------:R4:W-:Y:S04]  /*338f0*/  STL [R1+0x4fa0], R150 ;  /* 0x004fa09601007387 */ /* 0x0009e80000100800 */
[----:B------:R-:W4:Y:S01]  /*33900*/  LDS R231, [R6+UR10+0x2100] ;  /* 0x0021000a06e77984 */ /* 0x000f220008000800 */
[----:B--2---:R-:W-:-:S15]  /*33910*/  HMMA.1688.F32.TF32 R16, R224, R192, R16 ;  /* 0x000000c0e010723c */ /* 0x004fde0000081010 */
[----:B------:R-:W-:-:S09]  /*33920*/  NOP ;  /* 0x0000000000007918 */ /* 0x000fd20000000000 */
[----:B------:R-:W-:Y:S02]  /*33930*/  IMAD.MOV.U32 R171, RZ, RZ, R19 ;  /* 0x000000ffffab7224 */ /* 0x000fe400078e0013 */
[----:B------:R-:W-:Y:S02]  /*33940*/  IMAD.MOV.U32 R170, RZ, RZ, R18 ;  /* 0x000000ffffaa7224 */ /* 0x000fe400078e0012 */
[----:B------:R-:W-:Y:S02]  /*33950*/  IMAD.MOV.U32 R166, RZ, RZ, R16 ;  /* 0x000000ffffa67224 */ /* 0x000fe400078e0010 */
[----:B------:R-:W-:Y:S02]  /*33960*/  IMAD.MOV.U32 R167, RZ, RZ, R17 ;  /* 0x000000ffffa77224 */ /* 0x000fe400078e0011 */
[----:B------:R-:W2:Y:S04]  /*33970*/  LDL.LU.64 R16, [R1+0x1a40] ;  /* 0x001a400001107983 */ /* 0x000ea80000300a00 */
[----:B------:R-:W2:Y:S04]  /*33980*/  LDL.LU.64 R18, [R1+0x1a48] ;  /* 0x001a480001127983 */ /* 0x000ea80000300a00 */
[----:B------:R-:W-:Y:S04]  /*33990*/  STL [R1+0x4fbc], R171 ;  /* 0x004fbcab01007387 */ /* 0x000fe80000100800 */
[----:B------:R-:W-:Y:S04]  /*339a0*/  STL [R1+0x4fb8], R170 ;  /* 0x004fb8aa01007387 */ /* 0x000fe80000100800 */
[----:B------:R-:W-:Y:S04]  /*339b0*/  STL [R1+0x4fb4], R167 ;  /* 0x004fb4a701007387 */ /* 0x000fe80000100800 */
[----:B------:R-:W-:Y:S01]  /*339c0*/  STL [R1+0x4fb0], R166 ;  /* 0x004fb0a601007387 */ /* 0x000fe20000100800 */
[----:B---3--:R-:W-:-:S15]  /*339d0*/  HMMA.1688.F32.TF32 R12, R224, R184, R12 ;  /* 0x000000b8e00c723c */ /* 0x008fde000008100c */
[----:B------:R-:W-:-:S09]  /*339e0*/  NOP ;  /* 0x0000000000007918 */ /* 0x000fd20000000000 */
[----:B-1----:R-:W-:Y:S02]  /*339f0*/  IMAD.MOV.U32 R142, RZ, RZ, R12 ;  /* 0x000000ffff8e7224 */ /* 0x002fe400078e000c */
[----:B------:R-:W-:Y:S02]  /*33a00*/  IMAD.MOV.U32 R143, RZ, RZ, R13 ;  /* 0x000000ffff8f7224 */ /* 0x000fe400078e000d */
[----:B------:R-:W-:Y:S01]  /*33a10*/  IMAD.MOV.U32 R147, RZ, RZ, R14 ;  /* 0x000000ffff937224 */ /* 0x000fe200078e000e */
[----:B------:R-:W3:Y:S01]  /*33a20*/  LDL.LU.64 R12, [R1+0x1a30] ;  /* 0x001a3000010c7983 */ /* 0x000ee20000300a00 */
[----:B------:R-:W-:-:S03]  /*33a30*/  IMAD.MOV.U32 R146, RZ, RZ, R15 ;  /* 0x000000ffff927224 */ /* 0x000fc600078e000f */
[----:B------:R-:W3:Y:S01]  /*33a40*/  LDL.LU.64 R14, [R1+0x1a38] ;  /* 0x001a3800010e7983 */ /* 0x000ee20000300a00 */
[----:B----4-:R-:W-:-:S15]  /*33a50*/  HMMA.1688.F32.TF32 R8, R224, R180, R8 ;  /* 0x000000b4e008723c */ /* 0x010fde0000081008 */
[----:B------:R-:W-:-:S09]  /*33a60*/  NOP ;  /* 0x0000000000007918 */ /* 0x000fd20000000000 */
[----:B------:R-:W-:Y:S02]  /*33a70*/  IMAD.MOV.U32 R134, RZ, RZ, R8 ;  /* 0x000000ffff867224 */ /* 0x000fe400078e0008 */
[----:B------:R-:W-:Y:S02]  /*33a80*/  IMAD.MOV.U32 R135, RZ, RZ, R9 ;  /* 0x000000ffff877224 */ /* 0x000fe400078e0009 */
[----:B------:R-:W-:Y:S01]  /*33a90*/  IMAD.MOV.U32 R139, RZ, RZ, R10 ;  /* 0x000000ffff8b7224 */ /* 0x000fe200078e000a */
[----:B------:R-:W4:Y:S01]  /*33aa0*/  LDL.LU.64 R8, [R1+0x1a20] ;  /* 0x001a200001087983 */ /* 0x000f220000300a00 */
[----:B------:R-:W-:-:S03]  /*33ab0*/  IMAD.MOV.U32 R138, RZ, RZ, R11 ;  /* 0x000000ffff8a7224 */ /* 0x000fc600078e000b */
[----:B------:R-:W4:Y:S04]  /*33ac0*/  LDL.LU.64 R10, [R1+0x1a28] ;  /* 0x001a2800010a7983 */ /* 0x000f280000300a00 */
[----:B------:R-:W4:Y:S04]  /*33ad0*/  LDL.LU.64 R40, [R1+0x1a10] ;  /* 0x001a100001287983 */ /* 0x000f280000300a00 */
[----:B------:R-:W4:Y:S04]  /*33ae0*/  LDL.LU.64 R42, [R1+0x1a18] ;  /* 0x001a1800012a7983 */ /* 0x000f280000300a00 */
[----:B------:R-:W4:Y:S04]  /*33af0*/  LDL.LU.64 R36, [R1+0xd80] ;  /* 0x000d800001247983 */ /* 0x000f280000300a00 */
[----:B------:R-:W4:Y:S04]  /*33b00*/  LDL.LU.64 R38, [R1+0xd88] ;  /* 0x000d880001267983 */ /* 0x000f280000300a00 */
[----:B------:R-:W4:Y:S01]  /*33b10*/  LDL.LU.64 R32, [R1+0xd70] ;  /* 0x000d700001207983 */ /* 0x000f220000300a00 */
[C---:B------:R-:W-:Y:S03]  /*33b20*/  HMMA.1688.F32.TF32 R20, R224.reuse, R188, R20 ;  /* 0x000000bce014723c */ /* 0x040fe60000081014 */
[----:B------:R-:W4:Y:S04]  /*33b30*/  LDL.LU.64 R34, [R1+0xd78] ;  /* 0x000d780001227983 */ /* 0x000f280000300a00 */
[----:B------:R-:W4:Y:S04]  /*33b40*/  LDL.LU.64 R28, [R1+0xd60] ;  /* 0x000d6000011c7983 */ /* 0x000f280000300a00 */
[----:B------:R-:W4:Y:S04]  /*33b50*/  LDL.LU.64 R30, [R1+0xd68] ;  /* 0x000d6800011e7983 */ /* 0x000f280000300a00 */
[----:B------:R-:W4:Y:S04]  /*33b60*/  LDL.LU.64 R24, [R1+0xd50] ;  /* 0x000d500001187983 */ /* 0x000f280000300a00 */
[----:B------:R-:W4:Y:S01]  /*33b70*/  LDL.LU.64 R26, [R1+0xd58] ;  /* 0x000d5800011a7983 */ /* 0x000f220000300a00 */
[----:B--2---:R-:W-:Y:S04]  /*33b80*/  HMMA.1688.F32.TF32 R16, R224, R176, R16 ;  /* 0x000000b0e010723c */ /* 0x004fe80000081010 */
[----:B------:R-:W-:-:S02]  /*33b90*/  IMAD.MOV.U32 R163, RZ, RZ, R20 ;  /* 0x000000ffffa37224 */ /* 0x000fc400078e0014 */
[----:B------:R-:W-:Y:S02]  /*33ba0*/  IMAD.MOV.U32 R162, RZ, RZ, R21 ;  /* 0x000000ffffa27224 */ /* 0x000fe400078e0015 */
[----:B------:R-:W-:Y:S01]  /*33bb0*/  IMAD.MOV.U32 R159, RZ, RZ, R22 ;  /* 0x000000ffff9f7224 */ /* 0x000fe200078e0016 */
[----:B------:R-:W2:Y:S01]  /*33bc0*/  LDL.LU.64 R20, [R1+0xd40] ;  /* 0x000d400001147983 */ /* 0x000ea20000300a00 */
[----:B------:R-:W-:-:S03]  /*33bd0*/  IMAD.MOV.U32 R158, RZ, RZ, R23 ;  /* 0x000000ffff9e7224 */ /* 0x000fc600078e0017 */
[----:B------:R-:W2:Y:S11]  /*33be0*/  LDL.LU.64 R22, [R1+0xd48] ;  /* 0x000d480001167983 */ /* 0x000eb60000300a00 */
[----:B------:R-:W-:-:S02]  /*33bf0*/  IMAD.MOV.U32 R183, RZ, RZ, R16 ;  /* 0x000000ffffb77224 */ /* 0x000fc400078e0010 */
[----:B------:R-:W-:Y:S02]  /*33c00*/  IMAD.MOV.U32 R175, RZ, RZ, R17 ;  /* 0x000000ffffaf7224 */ /* 0x000fe400078e0011 */
[----:B------:R-:W-:Y:S01]  /*33c10*/  IMAD.MOV.U32 R178, RZ, RZ, R18 ;  /* 0x000000ffffb27224 */ /* 0x000fe200078e0012 */
[----:B------:R-:W2:Y:S01]  /*33c20*/  LDL.LU.64 R16, [R1+0xd30] ;  /* 0x000d300001107983 */ /* 0x000ea20000300a00 */
[----:B------:R-:W-:-:S03]  /*33c30*/  IMAD.MOV.U32 R179, RZ, RZ, R19 ;  /* 0x000000ffffb37224 */ /* 0x000fc600078e0013 */
[----:B------:R-:W2:Y:S01]  /*33c40*/  LDL.LU.64 R18, [R1+0xd38] ;  /* 0x000d380001127983 */ /* 0x000ea20000300a00 */
        /* <DEDUP_REMOVED lines=15> */
[----:B------:R-:W4:Y:S01]  /*33d40*/  LDL.LU.64 R10, [R1+0xd18] ;  /* 0x000d1800010a7983 */ /* 0x000f220000300a00 */
[C---:B------:R-:W-:Y:S06]  /*33d50*/  HMMA.1688.F32.TF32 R36, R224.reuse, R160, R36 ;  /* 0x000000a0e024723c */ /* 0x040fec0000081024 */
[----:B------:R-:W-:-:S15]  /*33d60*/  HMMA.1688.F32.TF32 R32, R224, R156, R32 ;  /* 0x0000009ce020723c */ /* 0x000fde0000081020 */
[----:B------:R-:W-:-:S02]  /*33d70*/  NOP ;  /* 0x0000000000007918 */ /* 0x000fc40000000000 */
[----:B------:R-:W-:Y:S04]  /*33d80*/  STL.64 [R1+0x1bd0], R36 ;  /* 0x001bd02401007387 */ /* 0x000fe80000100a00 */
[----:B------:R-:W-:Y:S04]  /*33d90*/  STL.64 [R1+0x1bd8], R38 ;  /* 0x001bd82601007387 */ /* 0x000fe80000100a00 */
[----:B------:R-:W-:Y:S04]  /*33da0*/  STL.64 [R1+0x1bc0], R32 ;  /* 0x001bc02001007387 */ /* 0x000fe80000100a00 */
[----:B------:R1:W-:Y:S02]  /*33db0*/  STL.64 [R1+0x1bc8], R34 ;  /* 0x001bc82201007387 */ /* 0x0003e40000100a00 */
[C---:B-1----:R-:W-:Y:S06]  /*33dc0*/  HMMA.1688.F32.TF32 R32, R224.reuse, R152, R28 ;  /* 0x00000098e020723c */ /* 0x042fec000008101c */
[C---:B------:R-:W-:Y:S06]  /*33dd0*/  HMMA.1688.F32.TF32 R28, R224.reuse, R148, R24 ;  /* 0x00000094e01c723c */ /* 0x040fec0000081018 */
[C---:B--2---:R-:W-:Y:S06]  /*33de0*/  HMMA.1688.F32.TF32 R24, R224.reuse, R144, R20 ;  /* 0x00000090e018723c */ /* 0x044fec0000081014 */
[C---:B------:R-:W-:Y:S05]  /*33df0*/  HMMA.1688.F32.TF32 R20, R224.reuse, R140, R16 ;  /* 0x0000008ce014723c */ /* 0x040fea0000081010 */
[----:B------:R1:W-:Y:S04]  /*33e00*/  STL.64 [R1+0x1bb0], R32 ;  /* 0x001bb02001007387 */ /* 0x0003e80000100a00 */
[----:B------:R2:W-:Y:S04]  /*33e10*/  STL.64 [R1+0x1bb8], R34 ;  /* 0x001bb82201007387 */ /* 0x0005e80000100a00 */
[----:B------:R2:W-:Y:S04]  /*33e20*/  STL.64 [R1+0x1ba0], R28 ;  /* 0x001ba01c01007387 */ /* 0x0005e80000100a00 */
[----:B------:R2:W-:Y:S04]  /*33e30*/  STL.64 [R1+0x1ba8], R30 ;  /* 0x001ba81e01007387 */ /* 0x0005e80000100a00 */
[----:B------:R2:W-:Y:S04]  /*33e40*/  STL.64 [R1+0x1b90], R24 ;  /* 0x001b901801007387 */ /* 0x0005e80000100a00 */
[----:B------:R2:W-:Y:S04]  /*33e50*/  STL.64 [R1+0x1b98], R26 ;  /* 0x001b981a01007387 */ /* 0x0005e80000100a00 */
[----:B------:R2:W-:Y:S04]  /*33e60*/  STL.64 [R1+0x1b80], R20 ;  /* 0x001b801401007387 */ /* 0x0005e80000100a00 */
[----:B------:R2:W-:Y:S01]  /*33e70*/  STL.64 [R1+0x1b88], R22 ;  /* 0x001b881601007387 */ /* 0x0005e20000100a00 */
[C---:B---3--:R-:W-:Y:S06]  /*33e80*/  HMMA.1688.F32.TF32 R16, R224.reuse, R136, R12 ;  /* 0x00000088e010723c */ /* 0x048fec000008100c */
[----:B----4-:R-:W-:Y:S01]  /*33e90*/  HMMA.1688.F32.TF32 R12, R224, R132, R8 ;  /* 0x00000084e00c723c */ /* 0x010fe20000081008 */
[----:B------:R-:W3:-:S15]  /*33ea0*/  LDL.LU.64 R8, [R1+0xd00] ;  /* 0x000d000001087983 */ /* 0x000ede0000300a00 */
[----:B------:R-:W-:-:S01]  /*33eb0*/  NOP ;  /* 0x0000000000007918 */ /* 0x000fc20000000000 */
[----:B------:R4:W-:Y:S04]  /*33ec0*/  STL.64 [R1+0x1b70], R16 ;  /* 0x001b701001007387 */ /* 0x0009e80000100a00 */
[----:B------:R4:W-:Y:S04]  /*33ed0*/  STL.64 [R1+0x1b78], R18 ;  /* 0x001b781201007387 */ /* 0x0009e80000100a00 */
[----:B------:R-:W3:Y:S01]  /*33ee0*/  LDL.LU.64 R10, [R1+0xd08] ;  /* 0x000d0800010a7983 */ /* 0x000ee20000300a00 */
[----:B------:R-:W-:Y:S03]  /*33ef0*/  HMMA.1688.F32.TF32 R40, R224, R164, R40 ;  /* 0x000000a4e028723c */ /* 0x000fe60000081028 */
[----:B------:R-:W-:Y:S04]  /*33f00*/  LDS R224, [R0+UR10+0x200] ;  /* 0x0002000a00e07984 */ /* 0x000fe80008000800 */
[----:B------:R-:W-:Y:S04]  /*33f10*/  LDS R226, [R0+UR10+0x2200] ;  /* 0x0022000a00e27984 */ /* 0x000fe80008000800 */
[----:B------:R4:W-:Y:S04]  /*33f20*/  STL.64 [R1+0x1b60], R12 ;  /* 0x001b600c01007387 */ /* 0x0009e80000100a00 */
[----:B------:R4:W-:Y:S04]  /*33f30*/  STL.64 [R1+0x1b68], R14 ;  /* 0x001b680e01007387 */ /* 0x0009e80000100a00 */
[----:B------:R-:W3:Y:S04]  /*33f40*/  LDL.LU.64 R64, [R1+0xbf0] ;  /* 0x000bf00001407983 */ /* 0x000ee80000300a00 */
[----:B------:R-:W3:Y:S04]  /*33f50*/  LDL.LU.64 R66, [R1+0xbf8] ;  /* 0x000bf80001427983 */ /* 0x000ee80000300a00 */
[----:B------:R-:W3:Y:S04]  /*33f60*/  LDL.LU.64 R60, [R1+0xbe0] ;  /* 0x000be000013c7983 */ /* 0x000ee80000300a00 */
[----:B------:R-:W3:Y:S04]  /*33f70*/  LDL.LU.64 R62, [R1+0xbe8] ;  /* 0x000be800013e7983 */ /* 0x000ee80000300a00 */
[----:B------:R-:W3:Y:S04]  /*33f80*/  LDL.LU.64 R56, [R1+0xbd0] ;  /* 0x000bd00001387983 */ /* 0x000ee80000300a00 */
[----:B------:R-:W3:Y:S04]  /*33f90*/  LDL.LU.64 R58, [R1+0xbd8] ;  /* 0x000bd800013a7983 */ /* 0x000ee80000300a00 */
[----:B------:R-:W3:Y:S04]  /*33fa0*/  LDL.LU.64 R52, [R1+0xbc0] ;  /* 0x000bc00001347983 */ /* 0x000ee80000300a00 */
[----:B------:R-:W3:Y:S01]  /*33fb0*/  LDL.LU.64 R54, [R1+0xbc8] ;  /* 0x000bc80001367983 */ /* 0x000ee20000300a00 */
[----:B------:R-:W-:-:S03]  /*33fc0*/  IMAD.MOV.U32 R171, RZ, RZ, R40 ;  /* 0x000000ffffab7224 */ /* 0x000fc600078e0028 */
[----:B------:R-:W3:Y:S01]  /*33fd0*/  LDL.LU.64 R48, [R1+0xbb0] ;  /* 0x000bb00001307983 */ /* 0x000ee20000300a00 */
[----:B------:R-:W-:-:S03]  /*33fe0*/  IMAD.MOV.U32 R170, RZ, RZ, R41 ;  /* 0x000000ffffaa7224 */ /* 0x000fc600078e0029 */
[----:B------:R-:W3:Y:S01]  /*33ff0*/  LDL.LU.64 R50, [R1+0xbb8] ;  /* 0x000bb80001327983 */ /* 0x000ee20000300a00 */
[----:B------:R-:W-:-:S03]  /*34000*/  IMAD.MOV.U32 R167, RZ, RZ, R42 ;  /* 0x000000ffffa77224 */ /* 0x000fc600078e002a */
[----:B------:R-:W3:Y:S01]  /*34010*/  LDL.LU.64 R44, [R1+0xba0] ;  /* 0x000ba000012c7983 */ /* 0x000ee20000300a00 */
[----:B------:R-:W-:-:S03]  /*34020*/  IMAD.MOV.U32 R166, RZ, RZ, R43 ;  /* 0x000000ffffa67224 */ /* 0x000fc600078e002b */
[----:B------:R-:W3:Y:S04]  /*34030*/  LDL.LU.64 R46, [R1+0xba8] ;  /* 0x000ba800012e7983 */ /* 0x000ee80000300a00 */
[----:B------:R-:W3:Y:S04]  /*34040*/  LDL.LU.64 R40, [R1+0xb90] ;  /* 0x000b900001287983 */ /* 0x000ee80000300a00 */
[----:B------:R-:W3:Y:S04]  /*34050*/  LDL.LU.64 R42, [R1+0xb98] ;  /* 0x000b9800012a7983 */ /* 0x000ee80000300a00 */
[----:B------:R-:W3:Y:S04]  /*34060*/  LDL.LU.64 R36, [R1+0xb80] ;  /* 0x000b800001247983 */ /* 0x000ee80000300a00 */
[----:B------:R-:W3:Y:S04]  /*34070*/  LDL.LU.64 R38, [R1+0xb88] ;  /* 0x000b880001267983 */ /* 0x000ee80000300a00 */
[----:B-1----:R-:W3:Y:S04]  /*34080*/  LDL.LU.64 R32, [R1+0xb70] ;  /* 0x000b700001207983 */ /* 0x002ee80000300a00 */
[----:B--2---:R-:W2:Y:S04]  /*34090*/  LDL.LU.64 R34, [R1+0xb78] ;  /* 0x000b780001227983 */ /* 0x004ea80000300a00 */
[----:B------:R-:W2:Y:S04]  /*340a0*/  LDL.LU.64 R28, [R1+0xb60] ;  /* 0x000b6000011c7983 */ /* 0x000ea80000300a00 */
[----:B------:R-:W2:Y:S04]  /*340b0*/  LDL.LU.64 R30, [R1+0xb68] ;  /* 0x000b6800011e7983 */ /* 0x000ea80000300a00 */
[----:B------:R-:W2:Y:S04]  /*340c0*/  LDL.LU.64 R24, [R1+0xb50] ;  /* 0x000b500001187983 */ /* 0x000ea80000300a00 */
[----:B------:R-:W2:Y:S04]  /*340d0*/  LDL.LU.64 R26, [R1+0xb58] ;  /* 0x000b5800011a7983 */ /* 0x000ea80000300a00 */
[----:B------:R-:W2:Y:S04]  /*340e0*/  LDL.LU.64 R20, [R1+0xb40] ;  /* 0x000b400001147983 */ /* 0x000ea80000300a00 */
[----:B------:R-:W2:Y:S04]  /*340f0*/  LDL.LU.64 R22, [R1+0xb48] ;  /* 0x000b480001167983 */ /* 0x000ea80000300a00 */
[----:B----4-:R-:W4:Y:S04]  /*34100*/  LDL.LU.64 R16, [R1+0xb30] ;  /* 0x000b300001107983 */ /* 0x010f280000300a00 */
[----:B------:R-:W4:Y:S04]  /*34110*/  LDL.LU.64 R18, [R1+0xb38] ;  /* 0x000b380001127983 */ /* 0x000f280000300a00 */
[----:B------:R-:W4:Y:S04]  /*34120*/  LDL.LU.64 R12, [R1+0xb20] ;  /* 0x000b2000010c7983 */ /* 0x000f280000300a00 */
[----:B------:R-:W4:Y:S04]  /*34130*/  LDL.LU.64 R14, [R1+0xb28] ;  /* 0x000b2800010e7983 */ /* 0x000f280000300a00 */
[----:B------:R-:W-:Y:S04]  /*34140*/  LDS R225, [R6+UR10+0x200] ;  /* 0x0002000a06e17984 */ /* 0x000fe80008000800 */
[----:B------:R-:W1:Y:S01]  /*34150*/  LDS R227, [R6+UR10+0x2200] ;  /* 0x0022000a06e37984 */ /* 0x000e620008000800 */
[C---:B---3--:R-:W-:Y:S03]  /*34160*/  HMMA.1688.F32.TF32 R68, R228.reuse, R192, R8 ;  /* 0x000000c0e444723c */ /* 0x048fe60000081008 */
[----:B------:R-:W3:Y:S04]  /*34170*/  LDL.LU.64 R8, [R1+0xb10] ;  /* 0x000b100001087983 */ /* 0x000ee80000300a00 */
[----:B------:R-:W3:Y:S01]  /*34180*/  LDL.LU.64 R10, [R1+0xb18] ;  /* 0x000b1800010a7983 */ /* 0x000ee20000300a00 */
[C---:B------:R-:W-:Y:S06]  /*34190*/  HMMA.1688.F32.TF32 R64, R228.reuse, R188, R64 ;  /* 0x000000bce440723c */ /* 0x040fec0000081040 */
[C---:B------:R-:W-:Y:S06]  /*341a0*/  HMMA.1688.F32.TF32 R60, R228.reuse, R184, R60 ;  /* 0x000000b8e43c723c */ /* 0x040fec000008103c */
[C---:B------:R-:W-:Y:S06]  /*341b0*/  HMMA.1688.F32.TF32 R56, R228.reuse, R180, R56 ;  /* 0x000000b4e438723c */ /* 0x040fec0000081038 */
[C---:B------:R-:W-:Y:S06]  /*341c0*/  HMMA.1688.F32.TF32 R52, R228.reuse, R176, R52 ;  /* 0x000000b0e434723c */ /* 0x040fec0000081034 */
[C---:B------:R-:W-:Y:S06]  /*341d0*/  HMMA.1688.F32.TF32 R48, R228.reuse, R172, R48 ;  /* 0x000000ace430723c */ /* 0x040fec0000081030 */
[C---:B------:R-:W-:Y:S06]  /*341e0*/  HMMA.1688.F32.TF32 R44, R228.reuse, R168, R44 ;  /* 0x000000a8e42c723c */ /* 0x040fec000008102c */
[C---:B------:R-:W-:Y:S01]  /*341f0*/  HMMA.1688.F32.TF32 R40, R228.reuse, R164, R40 ;  /* 0x000000a4e428723c */ /* 0x040fe20000081028 */
[----:B------:R-:W-:Y:S05]  /*34200*/  STL.64 [R1+0x1b50], R68 ;  /* 0x001b504401007387 */ /* 0x000fea0000100a00 */
[C---:B------:R-:W-:Y:S01]  /*34210*/  HMMA.1688.F32.TF32 R36, R228.reuse, R160, R36 ;  /* 0x000000a0e424723c */ /* 0x040fe20000081024 */
[----:B------:R-:W-:Y:S05]  /*34220*/  STL.64 [R1+0x1b58], R70 ;  /* 0x001b584601007387 */ /* 0x000fea0000100a00 */
[C---:B--2---:R-:W-:Y:S01]  /*34230*/  HMMA.1688.F32.TF32 R32, R228.reuse, R156, R32 ;  /* 0x0000009ce420723c */ /* 0x044fe20000081020 */
[----:B------:R-:W-:Y:S05]  /*34240*/  STL.64 [R1+0x1b40], R64 ;  /* 0x001b404001007387 */ /* 0x000fea0000100a00 */
[C---:B------:R-:W-:Y:S01]  /*34250*/  HMMA.1688.F32.TF32 R28, R228.reuse, R152, R28 ;  /* 0x00000098e41c723c */ /* 0x040fe2000008101c */
[----:B------:R-:W-:Y:S05]  /*34260*/  STL.64 [R1+0x1b48], R66 ;  /* 0x001b484201007387 */ /* 0x000fea0000100a00 */
[C---:B------:R-:W-:Y:S01]  /*34270*/  HMMA.1688.F32.TF32 R24, R228.reuse, R148, R24 ;  /* 0x00000094e418723c */ /* 0x040fe20000081018 */
[----:B------:R-:W-:Y:S05]  /*34280*/  STL.64 [R1+0x1b30], R60 ;  /* 0x001b303c01007387 */ /* 0x000fea0000100a00 */
[C---:B------:R-:W-:Y:S01]  /*34290*/  HMMA.1688.F32.TF32 R20, R228.reuse, R144, R20 ;  /* 0x00000090e414723c */ /* 0x040fe20000081014 */
[----:B------:R-:W-:Y:S04]  /*342a0*/  STL.64 [R1+0x1b38], R62 ;  /* 0x001b383e01007387 */ /* 0x000fe80000100a00 */
[----:B------:R2:W-:Y:S01]  /*342b0*/  STL.64 [R1+0x1b20], R56 ;  /* 0x001b203801007387 */ /* 0x0005e20000100a00 */
[C---:B----4-:R-:W-:Y:S03]  /*342c0*/  HMMA.1688.F32.TF32 R16, R228.reuse, R140, R16 ;  /* 0x0000008ce410723c */ /* 0x050fe60000081010 */
[----:B------:R4:W-:Y:S04]  /*342d0*/  STL.64 [R1+0x1b28], R58 ;  /* 0x001b283a01007387 */ /* 0x0009e80000100a00 */
[----:B------:R1:W-:Y:S01]  /*342e0*/  STL.64 [R1+0x1b10], R52 ;  /* 0x001b103401007387 */ /* 0x0003e20000100a00 */
[C---:B------:R-:W-:Y:S03]  /*342f0*/  HMMA.1688.F32.TF32 R12, R228.reuse, R136, R12 ;  /* 0x00000088e40c723c */ /* 0x040fe6000008100c */
[----:B------:R1:W-:Y:S04]  /*34300*/  STL.64 [R1+0x1b18], R54 ;  /* 0x001b183601007387 */ /* 0x0003e80000100a00 */
        /* <DEDUP_REMOVED lines=8> */
[----:B------:R-:W-:Y:S04]  /*34390*/  STL.64 [R1+0x1ac0], R32 ;  /* 0x001ac02001007387 */ /* 0x000fe80000100a00 */
[----:B------:R-:W-:Y:S04]  /*343a0*/  STL.64 [R1+0x1ac8], R34 ;  /* 0x001ac82201007387 */ /* 0x000fe80000100a00 */
[----:B------:R-:W-:Y:S04]  /*343b0*/  STL.64 [R1+0x1ab0], R28 ;  /* 0x001ab01c01007387 */ /* 0x000fe80000100a00 */
[----:B------:R-:W-:Y:S04]  /*343c0*/  STL.64 [R1+0x1ab8], R30 ;  /* 0x001ab81e01007387 */ /* 0x000fe80000100a00 */
[----:B------:R-:W-:Y:S04]  /*343d0*/  STL.64 [R1+0x1aa0], R24 ;  /* 0x001aa01801007387 */ /* 0x000fe80000100a00 */
[----:B------:R-:W-:Y:S04]  /*343e0*/  STL.64 [R1+0x1aa8], R26 ;  /* 0x001aa81a01007387 */ /* 0x000fe80000100a00 */
[----:B------:R-:W-:Y:S04]  /*343f0*/  STL.64 [R1+0x1a90], R20 ;  /* 0x001a901401007387 */ /* 0x000fe80000100a00 */
[----:B------:R-:W-:Y:S04]  /*34400*/  STL.64 [R1+0x1a98], R22 ;  /* 0x001a981601007387 */ /* 0x000fe80000100a00 */
[----:B--2---:R-:W2:Y:S04]  /*34410*/  LDL.LU.64 R56, [R1+0xb00] ;  /* 0x000b000001387983 */ /* 0x004ea80000300a00 */
[----:B------:R3:W-:Y:S04]  /*34420*/  STL.64 [R1+0x1a80], R16 ;  /* 0x001a801001007387 */ /* 0x0007e80000100a00 */
[----:B------:R3:W-:Y:S04]  /*34430*/  STL.64 [R1+0x1a88], R18 ;  /* 0x001a881201007387 */ /* 0x0007e80000100a00 */
[----:B----4-:R-:W2:Y:S04]  /*34440*/  LDL.LU.64 R58, [R1+0xb08] ;  /* 0x000b0800013a7983 */ /* 0x010ea80000300a00 */
[----:B------:R-:W-:Y:S04]  /*34450*/  STL.64 [R1+0x1a70], R12 ;  /* 0x001a700c01007387 */ /* 0x000fe80000100a00 */
[----:B------:R-:W-:Y:S04]  /*34460*/  STL.64 [R1+0x1a78], R14 ;  /* 0x001a780e01007387 */ /* 0x000fe80000100a00 */
[----:B-1----:R-:W4:Y:S04]  /*34470*/  LDL.LU.64 R52, [R1+0xaf0] ;  /* 0x000af00001347983 */ /* 0x002f280000300a00 */
[----:B------:R-:W4:Y:S01]  /*34480*/  LDL.LU.64 R54, [R1+0xaf8] ;  /* 0x000af80001367983 */ /* 0x000f220000300a00 */
[----:B---3--:R-:W-:Y:S03]  /*34490*/  HMMA.1688.F32.TF32 R8, R228, R132, R8 ;  /* 0x00000084e408723c */ /* 0x008fe60000081008 */
[----:B------:R-:W-:Y:S04]  /*344a0*/  LDS R228, [R0+UR10+0x300] ;  /* 0x0003000a00e47984 */ /* 0x000fe80008000800 */
[----:B------:R-:W-:Y:S04]  /*344b0*/  LDS R230, [R0+UR10+0x2300] ;  /* 0x0023000a00e67984 */ /* 0x000fe80008000800 */
[----:B------:R-:W-:Y:S04]  /*344c0*/  LDS R229, [R6+UR10+0x300] ;  /* 0x0003000a06e57984 */ /* 0x000fe80008000800 */
[----:B------:R-:W-:Y:S08]  /*344d0*/  LDS R231, [R6+UR10+0x2300] ;  /* 0x0023000a06e77984 */ /* 0x000ff00008000800 */
[----:B------:R1:W-:Y:S04]  /*344e0*/  STL.64 [R1+0x1a60], R8 ;  /* 0x001a600801007387 */ /* 0x0003e80000100a00 */
[----:B------:R3:W-:Y:S04]  /*344f0*/  STL.64 [R1+0x1a68], R10 ;  /* 0x001a680a01007387 */ /* 0x0007e80000100a00 */
        /* <DEDUP_REMOVED lines=10> */
[----:B-1----:R-:W4:Y:S04]  /*345a0*/  LDL.LU.64 R8, [R1+0xa90] ;  /* 0x000a900001087983 */ /* 0x002f280000300a00 */
[----:B---3--:R-:W3:Y:S04]  /*345b0*/  LDL.LU.64 R10, [R1+0xa98] ;  /* 0x000a9800010a7983 */ /* 0x008ee80000300a00 */
[----:B------:R-:W3:Y:S04]  /*345c0*/  LDL.LU.64 R32, [R1+0xa80] ;  /* 0x000a800001207983 */ /* 0x000ee80000300a00 */
        /* <DEDUP_REMOVED lines=9> */
[C---:B--2---:R-:W-:Y:S06]  /*34660*/  HMMA.1688.F32.TF32 R60, R232.reuse, R192, R56 ;  /* 0x000000c0e83c723c */ /* 0x044fec0000081038 */
[----:B----4-:R-:W-:-:S15]  /*34670*/  HMMA.1688.F32.TF32 R56, R232, R188, R52 ;  /* 0x000000bce838723c */ /* 0x010fde0000081034 */
[----:B------:R-:W-:-:S02]  /*34680*/  NOP ;  /* 0x0000000000007918 */ /* 0x000fc40000000000 */
[----:B------:R-:W-:Y:S04]  /*34690*/  STL.64 [R1+0x1a50], R60 ;  /* 0x001a503c01007387 */ /* 0x000fe80000100a00 */
[----:B------:R-:W-:Y:S04]  /*346a0*/  STL.64 [R1+0x1a58], R62 ;  /* 0x001a583e01007387 */ /* 0x000fe80000100a00 */
[----:B------:R-:W-:Y:S04]  /*346b0*/  STL.64 [R1+0x1a40], R56 ;  /* 0x001a403801007387 */ /* 0x000fe80000100a00 */
[----:B------:R-:W-:Y:S01]  /*346c0*/  STL.64 [R1+0x1a48], R58 ;  /* 0x001a483a01007387 */ /* 0x000fe20000100a00 */
[C---:B------:R-:W-:Y:S06]  /*346d0*/  HMMA.1688.F32.TF32 R52, R232.reuse, R184, R48 ;  /* 0x000000b8e834723c */ /* 0x040fec0000081030 */
[C---:B------:R-:W-:Y:S06]  /*346e0*/  HMMA.1688.F32.TF32 R48, R232.reuse, R180, R44 ;  /* 0x000000b4e830723c */ /* 0x040fec000008102c */
[C---:B------:R-:W-:Y:S06]  /*346f0*/  HMMA.1688.F32.TF32 R44, R232.reuse, R176, R40 ;  /* 0x000000b0e82c723c */ /* 0x040fec0000081028 */
[C---:B------:R-:W-:Y:S06]  /*34700*/  HMMA.1688.F32.TF32 R40, R232.reuse, R172, R36 ;  /* 0x000000ace828723c */ /* 0x040fec0000081024 */
[C---:B------:R-:W-:Y:S01]  /*34710*/  HMMA.1688.F32.TF32 R36, R232.reuse, R168, R16 ;  /* 0x000000a8e824723c */ /* 0x040fe20000081010 */
[----:B------:R-:W-:Y:S04]  /*34720*/  STL.64 [R1+0x1a30], R52 ;  /* 0x001a303401007387 */ /* 0x000fe80000100a00 */
[----:B------:R-:W-:Y:S04]  /*34730*/  STL.64 [R1+0x1a38], R54 ;  /* 0x001a383601007387 */ /* 0x000fe80000100a00 */
[----:B------:R-:W-:Y:S01]  /*34740*/  STL.64 [R1+0x1a20], R48 ;  /* 0x001a203001007387 */ /* 0x000fe20000100a00 */
[C---:B---3--:R-:W-:Y:S03]  /*34750*/  HMMA.1688.F32.TF32 R8, R232.reuse, R164, R8 ;  /* 0x000000a4e808723c */ /* 0x048fe60000081008 */
[----:B------:R-:W-:Y:S04]  /*34760*/  STL.64 [R1+0x1a28], R50 ;  /* 0x001a283201007387 */ /* 0x000fe80000100a00 */
[----:B------:R-:W-:Y:S04]  /*34770*/  STL.64 [R1+0x1a10], R44 ;  /* 0x001a102c01007387 */ /* 0x000fe80000100a00 */
[----:B------:R-:W-:Y:S04]  /*34780*/  STL.64 [R1+0x1a18], R46 ;  /* 0x001a182e01007387 */ /* 0x000fe80000100a00 */
[----:B------:R-:W-:Y:S04]  /*34790*/  STL.64 [R1+0x1a00], R40 ;  /* 0x001a002801007387 */ /* 0x000fe80000100a00 */
[----:B------:R-:W-:Y:S04]  /*347a0*/  STL.64 [R1+0x1a08], R42 ;  /* 0x001a082a01007387 */ /* 0x000fe80000100a00 */
[----:B------:R-:W2:Y:S04]  /*347b0*/  LDL.LU.64 R16, [R1+0xa30] ;  /* 0x000a300001107983 */ /* 0x000ea80000300a00 */
[----:B------:R-:W-:Y:S04]  /*347c0*/  STL.64 [R1+0x19f0], R36 ;  /* 0x0019f02401007387 */ /* 0x000fe80000100a00 */
[----:B------:R-:W-:Y:S04]  /*347d0*/  STL.64 [R1+0x19f8], R38 ;  /* 0x0019f82601007387 */ /* 0x000fe80000100a00 */
[----:B------:R-:W2:Y:S04]  /*347e0*/  LDL.LU.64 R18, [R1+0xa38] ;  /* 0x000a380001127983 */ /* 0x000ea80000300a00 */
[----:B------:R1:W-:Y:S04]  /*347f0*/  STL.64 [R1+0x19e0], R8 ;  /* 0x0019e00801007387 */ /* 0x0003e80000100a00 */
[----:B------:R3:W-:Y:S04]  /*34800*/  STL.64 [R1+0x19e8], R10 ;  /* 0x0019e80a01007387 */ /* 0x0007e80000100a00 */
[----:B-1----:R-:W4:Y:S04]  /*34810*/  LDL.LU.64 R8, [R1+0xa20] ;  /* 0x000a200001087983 */ /* 0x002f280000300a00 */
[----:B---3--:R-:W4:Y:S01]  /*34820*/  LDL.LU.64 R10, [R1+0xa28] ;  /* 0x000a2800010a7983 */ /* 0x008f220000300a00 */
[C---:B------:R-:W-:Y:S06]  /*34830*/  HMMA.1688.F32.TF32 R36, R232.reuse, R160, R32 ;  /* 0x000000a0e824723c */ /* 0x040fec0000081020 */
[C---:B------:R-:W-:Y:S06]  /*34840*/  HMMA.1688.F32.TF32 R32, R232.reuse, R156, R28 ;  /* 0x0000009ce820723c */ /* 0x040fec000008101c */
[C---:B------:R-:W-:Y:S06]  /*34850*/  HMMA.1688.F32.TF32 R28, R232.reuse, R152, R24 ;  /* 0x00000098e81c723c */ /* 0x040fec0000081018 */
[C---:B------:R-:W-:Y:S06]  /*34860*/  HMMA.1688.F32.TF32 R24, R232.reuse, R148, R20 ;  /* 0x00000094e818723c */ /* 0x040fec0000081014 */
[C---:B------:R-:W-:Y:S01]  /*34870*/  HMMA.1688.F32.TF32 R20, R232.reuse, R144, R12 ;  /* 0x00000090e814723c */ /* 0x040fe2000008100c */
[----:B------:R1:W-:Y:S04]  /*34880*/  STL.64 [R1+0x19d0], R36 ;  /* 0x0019d02401007387 */ /* 0x0003e80000100a00 */
[----:B------:R3:W-:Y:S04]  /*34890*/  STL.64 [R1+0x19d8], R38 ;  /* 0x0019d82601007387 */ /* 0x0007e80000100a00 */
[----:B------:R3:W-:Y:S04]  /*348a0*/  STL.64 [R1+0x19c0], R32 ;  /* 0x0019c02001007387 */ /* 0x0007e80000100a00 */
[----:B------:R3:W-:Y:S04]  /*348b0*/  STL.64 [R1+0x19c8], R34 ;  /* 0x0019c82201007387 */ /* 0x0007e80000100a00 */
[----:B------:R3:W-:Y:S04]  /*348c0*/  STL.64 [R1+0x19b0], R28 ;  /* 0x0019b01c01007387 */ /* 0x0007e80000100a00 */
[----:B------:R3:W-:Y:S04]  /*348d0*/  STL.64 [R1+0x19b8], R30 ;  /* 0x0019b81e01007387 */ /* 0x0007e80000100a00 */
[----:B------:R-:W4:Y:S04]  /*348e0*/  LDL.LU.64 R12, [R1+0xa10] ;  /* 0x000a1000010c7983 */ /* 0x000f280000300a00 */
[----:B------:R-:W-:Y:S04]  /*348f0*/  STL.64 [R1+0x19a0], R24 ;  /* 0x0019a01801007387 */ /* 0x000fe80000100a00 */
[----:B------:R-:W-:Y:S04]  /*34900*/  STL.64 [R1+0x19a8], R26 ;  /* 0x0019a81a01007387 */ /* 0x000fe80000100a00 */
[----:B------:R-:W4:Y:S04]  /*34910*/  LDL.LU.64 R14, [R1+0xa18] ;  /* 0x000a1800010e7983 */ /* 0x000f280000300a00 */
[----:B------:R-:W-:Y:S04]  /*34920*/  STL.64 [R1+0x1990], R20 ;  /* 0x0019901401007387 */ /* 0x000fe80000100a00 */
[----:B------:R2:W-:Y:S04]  /*34930*/  STL.64 [R1+0x1998], R22 ;  /* 0x0019981601007387 */ /* 0x0005e80000100a00 */
[----:B------:R-:W4:Y:S04]  /*34940*/  LDL.LU.64 R40, [R1+0xa00] ;  /* 0x000a000001287983 */ /* 0x000f280000300a00 */
[----:B------:R-:W4:Y:S04]  /*34950*/  LDL.LU.64 R42, [R1+0xa08] ;  /* 0x000a0800012a7983 */ /* 0x000f280000300a00 */
[----:B-1----:R-:W4:Y:S04]  /*34960*/  LDL.LU.64 R36, [R1+0x9f0] ;  /* 0x0009f00001247983 */ /* 0x002f280000300a00 */
[----:B---3--:R-:W3:Y:S04]  /*34970*/  LDL.LU.64 R38, [R1+0x9f8] ;  /* 0x0009f80001267983 */ /* 0x008ee80000300a00 */
[----:B------:R-:W3:Y:S04]  /*34980*/  LDL.LU.64 R32, [R1+0x9e0] ;  /* 0x0009e00001207983 */ /* 0x000ee80000300a00 */
[----:B------:R-:W3:Y:S04]  /*34990*/  LDL.LU.64 R34, [R1+0x9e8] ;  /* 0x0009e80001227983 */ /* 0x000ee80000300a00 */
[----:B------:R-:W3:Y:S04]  /*349a0*/  LDL.LU.64 R28, [R1+0x9d0] ;  /* 0x0009d000011c7983 */ /* 0x000ee80000300a00 */
[----:B------:R-:W3:Y:S01]  /*349b0*/  LDL.LU.64 R30, [R1+0x9d8] ;  /* 0x0009d800011e7983 */ /* 0x000ee20000300a00 */
[C---:B--2---:R-:W-:Y:S06]  /*349c0*/  HMMA.1688.F32.TF32 R20, R232.reuse, R140, R16 ;  /* 0x0000008ce814723c */ /* 0x044fec0000081010 */
[----:B----4-:R-:W-:Y:S01]  /*349d0*/  HMMA.1688.F32.TF32 R16, R232, R136, R8 ;  /* 0x00000088e810723c */ /* 0x010fe20000081008 */
[----:B------:R-:W2:-:S15]  /*349e0*/  LDL.LU.64 R8, [R1+0x9c0] ;  /* 0x0009c00001087983 */ /* 0x000e9e0000300a00 */
[----:B------:R-:W-:-:S01]  /*349f0*/  NOP ;  /* 0x0000000000007918 */ /* 0x000fc20000000000 */
[----:B------:R1:W-:Y:S04]  /*34a00*/  STL.64 [R1+0x1980], R20 ;  /* 0x0019801401007387 */ /* 0x0003e80000100a00 */
[----:B------:R4:W-:Y:S04]  /*34a10*/  STL.64 [R1+0x1988], R22 ;  /* 0x0019881601007387 */ /* 0x0009e80000100a00 */
[----:B------:R-:W2:Y:S04]  /*34a20*/  LDL.LU.64 R10, [R1+0x9c8] ;  /* 0x0009c800010a7983 */ /* 0x000ea80000300a00 */
[----:B------:R4:W-:Y:S04]  /*34a30*/  STL.64 [R1+0x1970], R16 ;  /* 0x0019701001007387 */ /* 0x0009e80000100a00 */
[----:B------:R4:W-:Y:S04]  /*34a40*/  STL.64 [R1+0x1978], R18 ;  /* 0x0019781201007387 */ /* 0x0009e80000100a00 */
[----:B------:R-:W2:Y:S04]  /*34a50*/  LDL.LU.64 R24, [R1+0x9b0] ;  /* 0x0009b00001187983 */ /* 0x000ea80000300a00 */
[----:B------:R-:W2:Y:S04]  /*34a60*/  LDL.LU.64 R26, [R1+0x9b8] ;  /* 0x0009b800011a7983 */ /* 0x000ea80000300a00 */
[----:B-1----:R-:W2:Y:S04]  /*34a70*/  LDL.LU.64 R20, [R1+0x9a0] ;  /* 0x0009a00001147983 */ /* 0x002ea80000300a00 */
[----:B----4-:R-:W4:Y:S04]  /*34a80*/  LDL.LU.64 R22, [R1+0x9a8] ;  /* 0x0009a80001167983 */ /* 0x010f280000300a00 */
[----:B------:R-:W4:Y:S04]  /*34a90*/  LDL.LU.64 R16, [R1+0x990] ;  /* 0x0009900001107983 */ /* 0x000f280000300a00 */
[----:B------:R-:W4:Y:S01]  /*34aa0*/  LDL.LU.64 R18, [R1+0x998] ;  /* 0x0009980001127983 */ /* 0x000f220000300a00 */
[----:B------:R-:W-:Y:S03]  /*34ab0*/  HMMA.1688.F32.TF32 R44, R232, R132, R12 ;  /* 0x00000084e82c723c */ /* 0x000fe6000008100c */
[----:B------:R-:W4:Y:S04]  /*34ac0*/  LDL.LU.64 R12, [R1+0x950] ;  /* 0x00095000010c7983 */ /* 0x000f280000300a00 */
[----:B------:R-:W4:Y:S04]  /*34ad0*/  LDL.LU.64 R14, [R1+0x958] ;  /* 0x00095800010e7983 */ /* 0x000f280000300a00 */
[----:B------:R-:W-:Y:S04]  /*34ae0*/  LDS R232, [R0+UR10+0x280] ;  /* 0x0002800a00e87984 */ /* 0x000fe80008000800 */
[----:B------:R-:W-:Y:S01]  /*34af0*/  LDS R234, [R0+UR10+0x2280] ;  /* 0x0022800a00ea7984 */ /* 0x000fe20008000800 */
[C---:B------:R-:W-:Y:S03]  /*34b00*/  HMMA.1688.F32.TF32 R40, R224.reuse, R192, R40 ;  /* 0x000000c0e028723c */ /* 0x040fe60000081028 */
[----:B------:R-:W-:Y:S04]  /*34b10*/  LDS R233, [R6+UR10+0x280] ;  /* 0x0002800a06e97984 */ /* 0x000fe80008000800 */
[----:B------:R-:W1:Y:S01]  /*34b20*/  LDS R235, [R6+UR10+0x2280] ;  /* 0x0022800a06eb7984 */ /* 0x000e620008000800 */
[C---:B---3--:R-:W-:Y:S06]  /*34b30*/  HMMA.1688.F32.TF32 R36, R224.reuse, R188, R36 ;  /* 0x000000bce024723c */ /* 0x048fec0000081024 */
[C---:B------:R-:W-:Y:S06]  /*34b40*/  HMMA.1688.F32.TF32 R32, R224.reuse, R184, R32 ;  /* 0x000000b8e020723c */ /* 0x040fec0000081020 */
[C---:B------:R-:W-:Y:S01]  /*34b50*/  HMMA.1688.F32.TF32 R28, R224.reuse, R180, R28 ;  /* 0x000000b4e01c723c */ /* 0x040fe2000008101c */
        /* <DEDUP_REMOVED lines=9> */
[----:B------:R2:W-:Y:S02]  /*34bf0*/  STL.64 [R1+0x1928], R30 ;  /* 0x0019281e01007387 */ /* 0x0005e40000100a00 */
[C---:B--2---:R-:W-:Y:S02]  /*34c00*/  HMMA.1688.F32.TF32 R28, R224.reuse, R176, R8 ;  /* 0x000000b0e01c723c */ /* 0x044fe40000081008 */
[----:B------:R-:W2:Y:S04]  /*34c10*/  LDL.LU.64 R8, [R1+0x940] ;  /* 0x0009400001087983 */ /* 0x000ea80000300a00 */
[----:B------:R-:W2:Y:S01]  /*34c20*/  LDL.LU.64 R10, [R1+0x948] ;  /* 0x00094800010a7983 */ /* 0x000ea20000300a00 */
[C---:B------:R-:W-:Y:S06]  /*34c30*/  HMMA.1688.F32.TF32 R24, R224.reuse, R172, R24 ;  /* 0x000000ace018723c */ /* 0x040fec0000081018 */
[C---:B----4-:R-:W-:Y:S06]  /*34c40*/  HMMA.1688.F32.TF32 R20, R224.reuse, R168, R20 ;  /* 0x000000a8e014723c */ /* 0x050fec0000081014 */
[C---:B------:R-:W-:Y:S04]  /*34c50*/  HMMA.1688.F32.TF32 R16, R224.reuse, R164, R16 ;  /* 0x000000a4e010723c */ /* 0x040fe80000081010 */
[----:B------:R3:W-:Y:S02]  /*34c60*/  STL.64 [R1+0x1910], R28 ;  /* 0x0019101c01007387 */ /* 0x0007e40000100a00 */
[C---:B------:R-:W-:Y:S02]  /*34c70*/  HMMA.1688.F32.TF32 R12, R224.reuse, R160, R12 ;  /* 0x000000a0e00c723c */ /* 0x040fe4000008100c */
[----:B------:R4:W-:Y:S04]  /*34c80*/  STL.64 [R1+0x1918], R30 ;  /* 0x0019181e01007387 */ /* 0x0009e80000100a00 */
[----:B------:R1:W-:Y:S04]  /*34c90*/  STL.64 [R1+0x1900], R24 ;  /* 0x0019001801007387 */ /* 0x0003e80000100a00 */
[----:B------:R1:W-:Y:S04]  /*34ca0*/  STL.64 [R1+0x1908], R26 ;  /* 0x0019081a01007387 */ /* 0x0003e80000100a00 */
[----:B------:R-:W2:Y:S04]  /*34cb0*/  LDL.LU.64 R40, [R1+0x920] ;  /* 0x0009200001287983 */ /* 0x000ea80000300a00 */
[----:B------:R1:W-:Y:S04]  /*34cc0*/  STL.64 [R1+0x18f0], R20 ;  /* 0x0018f01401007387 */ /* 0x0003e80000100a00 */
[----:B------:R1:W-:Y:S04]  /*34cd0*/  STL.64 [R1+0x18f8], R22 ;  /* 0x0018f81601007387 */ /* 0x0003e80000100a00 */
[----:B------:R-:W2:Y:S04]  /*34ce0*/  LDL.LU.64 R42, [R1+0x928] ;  /* 0x00092800012a7983 */ /* 0x000ea80000300a00 */
[----:B------:R1:W-:Y:S04]  /*34cf0*/  STL.64 [R1+0x18e0], R16 ;  /* 0x0018e01001007387 */ /* 0x0003e80000100a00 */
[----:B------:R1:W-:Y:S04]  /*34d00*/  STL.64 [R1+0x18e8], R18 ;  /* 0x0018e81201007387 */ /* 0x0003e80000100a00 */
[----:B------:R-:W2:Y:S04]  /*34d10*/  LDL.LU.64 R36, [R1+0x900] ;  /* 0x0009000001247983 */ /* 0x000ea80000300a00 */
[----:B------:R-:W2:Y:S04]  /*34d20*/  LDL.LU.64 R38, [R1+0x908] ;  /* 0x0009080001267983 */ /* 0x000ea80000300a00 */
[----:B------:R2:W-:Y:S04]  /*34d30*/  STL.64 [R1+0x18d0], R12 ;  /* 0x0018d00c01007387 */ /* 0x0005e80000100a00 */
[----:B------:R2:W-:Y:S04]  /*34d40*/  STL.64 [R1+0x18d8], R14 ;  /* 0x0018d80e01007387 */ /* 0x0005e80000100a00 */
[----:B------:R-:W2:Y:S04]  /*34d50*/  LDL.LU.64 R32, [R1+0x8e0] ;  /* 0x0008e00001207983 */ /* 0x000ea80000300a00 */
[----:B------:R-:W2:Y:S04]  /*34d60*/  LDL.LU.64 R34, [R1+0x8e8] ;  /* 0x0008e80001227983 */ /* 0x000ea80000300a00 */
[----:B---3--:R-:W3:Y:S04]  /*34d70*/  LDL.LU.64 R28, [R1+0x8c0] ;  /* 0x0008c000011c7983 */ /* 0x008ee80000300a00 */
[----:B----4-:R-:W3:Y:S04]  /*34d80*/  LDL.LU.64 R30, [R1+0x8c8] ;  /* 0x0008c800011e7983 */ /* 0x010ee80000300a00 */
[----:B-1----:R-:W4:Y:S04]  /*34d90*/  LDL.LU.64 R24, [R1+0x8b0] ;  /* 0x0008b00001187983 */ /* 0x002f280000300a00 */
[----:B------:R-:W4:Y:S04]  /*34da0*/  LDL.LU.64 R26, [R1+0x8b8] ;  /* 0x0008b800011a7983 */ /* 0x000f280000300a00 */
[----:B------:R-:W4:Y:S04]  /*34db0*/  LDL.LU.64 R20, [R1+0x890] ;  /* 0x0008900001147983 */ /* 0x000f280000300a00 */
[----:B------:R-:W4:Y:S04]  /*34dc0*/  LDL.LU.64 R22, [R1+0x898] ;  /* 0x0008980001167983 */ /* 0x000f280000300a00 */
[----:B------:R-:W4:Y:S04]  /*34dd0*/  LDL.LU.64 R16, [R1+0x870] ;  /* 0x0008700001107983 */ /* 0x000f280000300a00 */
[----:B------:R-:W4:Y:S01]  /*34de0*/  LDL.LU.64 R18, [R1+0x878] ;  /* 0x0008780001127983 */ /* 0x000f220000300a00 */
[----:B--2---:R-:W-:-:S15]  /*34df0*/  HMMA.1688.F32.TF32 R8, R224, R156, R8 ;  /* 0x0000009ce008723c */ /* 0x004fde0000081008 */
[----:B------:R-:W-:-:S08]  /*34e00*/  NOP ;  /* 0x0000000000007918 */ /* 0x000fd00000000000 */
[----:B------:R1:W-:Y:S04]  /*34e10*/  STL.64 [R1+0x18c0], R8 ;  /* 0x0018c00801007387 */ /* 0x0003e80000100a00 */
[----:B------:R2:W-:Y:S04]  /*34e20*/  STL.64 [R1+0x18c8], R10 ;  /* 0x0018c80a01007387 */ /* 0x0005e80000100a00 */
[----:B------:R-:W4:Y:S04]  /*34e30*/  LDL.LU.64 R12, [R1+0x850] ;  /* 0x00085000010c7983 */ /* 0x000f280000300a00 */
[----:B------:R-:W4:Y:S04]  /*34e40*/  LDL.LU.64 R14, [R1+0x858] ;  /* 0x00085800010e7983 */ /* 0x000f280000300a00 */
[----:B-1----:R-:W4:Y:S04]  /*34e50*/  LDL.LU.64 R8, [R1+0x830] ;  /* 0x0008300001087983 */ /* 0x002f280000300a00 */
[----:B--2---:R-:W2:Y:S01]  /*34e60*/  LDL.LU.64 R10, [R1+0x838] ;  /* 0x00083800010a7983 */ /* 0x004ea20000300a00 */
[C---:B------:R-:W-:Y:S06]  /*34e70*/  HMMA.1688.F32.TF32 R40, R224.reuse, R152, R40 ;  /* 0x00000098e028723c */ /* 0x040fec0000081028 */
[C---:B------:R-:W-:Y:S06]  /*34e80*/  HMMA.1688.F32.TF32 R36, R224.reuse, R148, R36 ;  /* 0x00000094e024723c */ /* 0x040fec0000081024 */
[C---:B------:R-:W-:Y:S06]  /*34e90*/  HMMA.1688.F32.TF32 R32, R224.reuse, R144, R32 ;  /* 0x00000090e020723c */ /* 0x040fec0000081020 */
[C---:B---3--:R-:W-:Y:S06]  /*34ea0*/  HMMA.1688.F32.TF32 R28, R224.reuse, R140, R28 ;  /* 0x0000008ce01c723c */ /* 0x048fec000008101c */
[C---:B----4-:R-:W-:Y:S06]  /*34eb0*/  HMMA.1688.F32.TF32 R24, R224.reuse, R136, R24 ;  /* 0x00000088e018723c */ /* 0x050fec0000081018 */
[----:B------:R-:W-:Y:S06]  /*34ec0*/  HMMA.1688.F32.TF32 R20, R224, R132, R20 ;  /* 0x00000084e014723c */ /* 0x000fec0000081014 */
[C---:B------:R-:W-:Y:S01]  /*34ed0*/  HMMA.1688.F32.TF32 R16, R232.reuse, R192, R16 ;  /* 0x000000c0e810723c */ /* 0x040fe20000081010 */
        /* <DEDUP_REMOVED lines=14> */
[----:B------:R-:W4:Y:S04]  /*34fc0*/  LDL.LU.64 R72, [R1+0x820] ;  /* 0x0008200001487983 */ /* 0x000f280000300a00 */
[----:B------:R-:W-:Y:S04]  /*34fd0*/  LDS R224, [R0+UR10+0x380] ;  /* 0x0003800a00e07984 */ /* 0x000fe80008000800 */
[----:B------:R-:W-:Y:S04]  /*34fe0*/  LDS R226, [R0+UR10+0x2380] ;  /* 0x0023800a00e27984 */ /* 0x000fe80008000800 */
[----:B------:R-:W-:Y:S04]  /*34ff0*/  LDS R225, [R6+UR10+0x380] ;  /* 0x0003800a06e17984 */ /* 0x000fe80008000800 */
[----:B------:R-:W4:Y:S01]  /*35000*/  LDS R227, [R6+UR10+0x2380] ;  /* 0x0023800a06e37984 */ /* 0x000f220008000800 */
[C---:B------:R-:W-:Y:S06]  /*35010*/  HMMA.1688.F32.TF32 R12, R232.reuse, R188, R12 ;  /* 0x000000bce80c723c */ /* 0x040fec000008100c */
[----:B--2---:R-:W-:-:S15]  /*35020*/  HMMA.1688.F32.TF32 R8, R232, R184, R8 ;  /* 0x000000b8e808723c */ /* 0x004fde0000081008 */
[----:B------:R-:W-:-:S02]  /*35030*/  NOP ;  /* 0x0000000000007918 */ /* 0x000fc40000000000 */
[----:B------:R2:W-:Y:S04]  /*35040*/  STL.64 [R1+0x1840], R12 ;  /* 0x0018400c01007387 */ /* 0x0005e80000100a00 */
[----:B------:R2:W-:Y:S04]  /*35050*/  STL.64 [R1+0x1848], R14 ;  /* 0x0018480e01007387 */ /* 0x0005e80000100a00 */
[----:B------:R-:W2:Y:S04]  /*35060*/  LDL.LU.64 R74, [R1+0x828] ;  /* 0x00082800014a7983 */ /* 0x000ea80000300a00 */
[----:B------:R2:W-:Y:S04]  /*35070*/  STL.64 [R1+0x1830], R8 ;  /* 0x0018300801007387 */ /* 0x0005e80000100a00 */
[----:B------:R2:W-:Y:S04]  /*35080*/  STL.64 [R1+0x1838], R10 ;  /* 0x0018380a01007387 */ /* 0x0005e80000100a00 */
        /* <DEDUP_REMOVED lines=14> */
[----:B-1----:R-:W2:Y:S04]  /*35170*/  LDL.LU.64 R40, [R1+0x7a0] ;  /* 0x0007a00001287983 */ /* 0x002ea80000300a00 */
[----:B---3--:R-:W3:Y:S04]  /*35180*/  LDL.LU.64 R42, [R1+0x7a8] ;  /* 0x0007a800012a7983 */ /* 0x008ee80000300a00 */
[----:B----4-:R-:W4:Y:S04]  /*35190*/  LDL.LU.64 R36, [R1+0x790] ;  /* 0x0007900001247983 */ /* 0x010f280000300a00 */
        /* <DEDUP_REMOVED lines=11> */
[----:B--2---:R-:W2:Y:S04]  /*35250*/  LDL.LU.64 R12, [R1+0x730] ;  /* 0x00073000010c7983 */ /* 0x004ea80000300a00 */
[----:B------:R-:W2:Y:S04]  /*35260*/  LDL.LU.64 R14, [R1+0x738] ;  /* 0x00073800010e7983 */ /* 0x000ea80000300a00 */
[----:B------:R-:W2:Y:S04]  /*35270*/  LDL.LU.64 R8, [R1+0x720] ;  /* 0x0007200001087983 */ /* 0x000ea80000300a00 */
[----:B------:R-:W2:Y:S01]  /*35280*/  LDL.LU.64 R10, [R1+0x728] ;  /* 0x00072800010a7983 */ /* 0x000ea20000300a00 */
[C---:B------:R-:W-:Y:S06]  /*35290*/  HMMA.1688.F32.TF32 R72, R232.reuse, R180, R72 ;  /* 0x000000b4e848723c */ /* 0x040fec0000081048 */
[C---:B------:R-:W-:Y:S06]  /*352a0*/  HMMA.1688.F32.TF32 R68, R232.reuse, R176, R68 ;  /* 0x000000b0e844723c */ /* 0x040fec0000081044 */
[C---:B------:R-:W-:Y:S06]  /*352b0*/  HMMA.1688.F32.TF32 R64, R232.reuse, R172, R64 ;  /* 0x000000ace840723c */ /* 0x040fec0000081040 */
[C---:B------:R-:W-:Y:S05]  /*352c0*/  HMMA.1688.F32.TF32 R60, R232.reuse, R168, R60 ;  /* 0x000000a8e83c723c */ /* 0x040fea000008103c */
[----:B------:R-:W-:Y:S04]  /*352d0*/  STL.64 [R1+0x1820], R72 ;  /* 0x0018204801007387 */ /* 0x000fe80000100a00 */
[----:B------:R1:W-:Y:S04]  /*352e0*/  STL.64 [R1+0x1828], R74 ;  /* 0x0018284a01007387 */ /* 0x0003e80000100a00 */
[----:B-1----:R-:W2:Y:S04]  /*352f0*/  LDL.LU.64 R74, [R1+0x50d8] ;  /* 0x0050d800014a7983 */ /* 0x002ea80000300a00 */
[----:B------:R-:W2:Y:S04]  /*35300*/  LDL.LU.64 R72, [R1+0x50d0] ;  /* 0x0050d00001487983 */ /* 0x000ea80000300a00 */
        /* <DEDUP_REMOVED lines=9> */
[----:B------:R1:W-:Y:S02]  /*353a0*/  STL.64 [R1+0x17f8], R62 ;  /* 0x0017f83e01007387 */ /* 0x0003e40000100a00 */
[C---:B-1----:R-:W-:Y:S06]  /*353b0*/  HMMA.1688.F32.TF32 R60, R232.reuse, R164, R56 ;  /* 0x000000a4e83c723c */ /* 0x042fec0000081038 */
[C---:B------:R-:W-:Y:S06]  /*353c0*/  HMMA.1688.F32.TF32 R56, R232.reuse, R160, R52 ;  /* 0x000000a0e838723c */ /* 0x040fec0000081034 */
[C---:B------:R-:W-:Y:S06]  /*353d0*/  HMMA.1688.F32.TF32 R52, R232.reuse, R156, R48 ;  /* 0x0000009ce834723c */ /* 0x040fec0000081030 */
[C---:B------:R-:W-:Y:S06]  /*353e0*/  HMMA.1688.F32.TF32 R48, R232.reuse, R152, R44 ;  /* 0x00000098e830723c */ /* 0x040fec000008102c */
[C---:B---3--:R-:W-:Y:S06]  /*353f0*/  HMMA.1688.F32.TF32 R44, R232.reuse, R148, R40 ;  /* 0x00000094e82c723c */ /* 0x048fec0000081028 */
[C---:B----4-:R-:W-:Y:S06]  /*35400*/  HMMA.1688.F32.TF32 R40, R232.reuse, R144, R36 ;  /* 0x00000090e828723c */ /* 0x050fec0000081024 */
[C---:B------:R-:W-:Y:S06]  /*35410*/  HMMA.1688.F32.TF32 R36, R232.reuse, R140, R32 ;  /* 0x0000008ce824723c */ /* 0x040fec0000081020 */
[C---:B------:R-:W-:Y:S06]  /*35420*/  HMMA.1688.F32.TF32 R32, R232.reuse, R136, R28 ;  /* 0x00000088e820723c */ /* 0x040fec000008101c */
[----:B------:R-:W-:Y:S01]  /*35430*/  HMMA.1688.F32.TF32 R28, R232, R132, R24 ;  /* 0x00000084e81c723c */ /* 0x000fe20000081018 */
[----:B------:R1:W-:Y:S05]  /*35440*/  STL.64 [R1+0x17e0], R60 ;  /* 0x0017e03c01007387 */ /* 0x0003ea0000100a00 */
[C---:B------:R-:W-:Y:S01]  /*35450*/  HMMA.1688.F32.TF32 R24, R228.reuse, R192, R20 ;  /* 0x000000c0e418723c */ /* 0x040fe20000081014 */
[----:B------:R3:W-:Y:S05]  /*35460*/  STL.64 [R1+0x17e8], R62 ;  /* 0x0017e83e01007387 */ /* 0x0007ea0000100a00 */
[C---:B------:R-:W-:Y:S01]  /*35470*/  HMMA.1688.F32.TF32 R20, R228.reuse, R188, R16 ;  /* 0x000000bce414723c */ /* 0x040fe20000081010 */
[----:B------:R4:W-:Y:S05]  /*35480*/  STL.64 [R1+0x17d0], R56 ;  /* 0x0017d03801007387 */ /* 0x0009ea0000100a00 */
[C---:B--2---:R-:W-:Y:S01]  /*35490*/  HMMA.1688.F32.TF32 R16, R228.reuse, R184, R12 ;  /* 0x000000b8e410723c */ /* 0x044fe2000008100c */
        /* <DEDUP_REMOVED lines=15> */
[C---:B------:R-:W-:Y:S03]  /*35590*/  HMMA.1688.F32.TF32 R12, R228.reuse, R180, R8 ;  /* 0x000000b4e40c723c */ /* 0x040fe60000081008 */
[----:B------:R2:W-:Y:S04]  /*355a0*/  STL.64 [R1+0x1750], R24 ;  /* 0x0017501801007387 */ /* 0x0005e80000100a00 */
        /* <DEDUP_REMOVED lines=9> */
[----:B-1----:R-:W2:Y:S04]  /*35640*/  LDL.LU.64 R60, [R1+0x700] ;  /* 0x00070000013c7983 */ /* 0x002ea80000300a00 */
[----:B---3--:R-:W3:Y:S04]  /*35650*/  LDL.LU.64 R62, [R1+0x708] ;  /* 0x00070800013e7983 */ /* 0x008ee80000300a00 */
[----:B----4-:R-:W4:Y:S04]  /*35660*/  LDL.LU.64 R56, [R1+0x6f0] ;  /* 0x0006f00001387983 */ /* 0x010f280000300a00 */
[----:B--2---:R-:W4:Y:S04]  /*35670*/  LDL.LU.64 R58, [R1+0x6f8] ;  /* 0x0006f800013a7983 */ /* 0x004f280000300a00 */
        /* <DEDUP_REMOVED lines=24> */
[----:B------:R-:W-:-:S15]  /*35800*/  HMMA.1688.F32.TF32 R8, R228, R176, R8 ;  /* 0x000000b0e408723c */ /* 0x000fde0000081008 */
[----:B------:R-:W-:-:S08]  /*35810*/  NOP ;  /* 0x0000000000007918 */ /* 0x000fd00000000000 */
[----:B------:R1:W-:Y:S04]  /*35820*/  STL.64 [R1+0x1710], R8 ;  /* 0x0017100801007387 */ /* 0x0003e80000100a00 */
[----:B------:R3:W-:Y:S04]  /*35830*/  STL.64 [R1+0x1718], R10 ;  /* 0x0017180a01007387 */ /* 0x0007e80000100a00 */
[----:B-1----:R-:W2:Y:S04]  /*35840*/  LDL.LU.64 R8, [R1+0x470] ;  /* 0x0004700001087983 */ /* 0x002ea80000300a00 */
[----:B---3--:R-:W3:Y:S01]  /*35850*/  LDL.LU.64 R10, [R1+0x478] ;  /* 0x00047800010a7983 */ /* 0x008ee20000300a00 */
[C---:B------:R-:W-:Y:S06]  /*35860*/  HMMA.1688.F32.TF32 R60, R228.reuse, R172, R60 ;  /* 0x000000ace43c723c */ /* 0x040fec000008103c */
[C---:B----4-:R-:W-:Y:S06]  /*35870*/  HMMA.1688.F32.TF32 R56, R228.reuse, R168, R56 ;  /* 0x000000a8e438723c */ /* 0x050fec0000081038 */
[C---:B--2---:R-:W-:Y:S06]  /*35880*/  HMMA.1688.F32.TF32 R232, R228.reuse, R164, R232 ;  /* 0x000000a4e4e8723c */ /* 0x044fec00000810e8 */
[C---:B------:R-:W-:Y:S06]  /*35890*/  HMMA.1688.F32.TF32 R52, R228.reuse, R160, R52 ;  /* 0x000000a0e434723c */ /* 0x040fec0000081034 */
[C---:B------:R-:W-:Y:S06]  /*358a0*/  HMMA.1688.F32.TF32 R48, R228.reuse, R156, R48 ;  /* 0x0000009ce430723c */ /* 0x040fec0000081030 */
[C---:B------:R-:W-:Y:S06]  /*358b0*/  HMMA.1688.F32.TF32 R44, R228.reuse, R152, R44 ;  /* 0x00000098e42c723c */ /* 0x040fec000008102c */
[C---:B------:R-:W-:Y:S01]  /*358c0*/  HMMA.1688.F32.TF32 R40, R228.reuse, R148, R40 ;  /* 0x00000094e428723c */ /* 0x040fe20000081028 */
[----:B------:R-:W-:Y:S05]  /*358d0*/  STL.64 [R1+0x1700], R60 ;  /* 0x0017003c01007387 */ /* 0x000fea0000100a00 */
[C---:B------:R-:W-:Y:S01]  /*358e0*/  HMMA.1688.F32.TF32 R36, R228.reuse, R144, R36 ;  /* 0x00000090e424723c */ /* 0x040fe20000081024 */
[----:B------:R1:W-:Y:S05]  /*358f0*/  STL.64 [R1+0x1708], R62 ;  /* 0x0017083e01007387 */ /* 0x0003ea0000100a00 */
[C---:B------:R-:W-:Y:S06]  /*35900*/  HMMA.1688.F32.TF32 R32, R228.reuse, R140, R32 ;  /* 0x0000008ce420723c */ /* 0x040fec0000081020 */
[C---:B------:R-:W-:Y:S01]  /*35910*/  HMMA.1688.F32.TF32 R28, R228.reuse, R136, R28 ;  /* 0x00000088e41c723c */ /* 0x040fe2000008101c */
[----:B-1----:R-:W2:Y:S04]  /*35920*/  LDL.LU.64 R62, [R1+0x50a8] ;  /* 0x0050a800013e7983 */ /* 0x002ea80000300a00 */
[----:B------:R-:W2:Y:S01]  /*35930*/  LDL.LU.64 R60, [R1+0x50a0] ;  /* 0x0050a000013c7983 */ /* 0x000ea20000300a00 */
[----:B------:R-:W-:Y:S03]  /*35940*/  HMMA.1688.F32.TF32 R24, R228, R132, R24 ;  /* 0x00000084e418723c */ /* 0x000fe60000081018 */
[----:B------:R-:W-:Y:S03]  /*35950*/  STL.64 [R1+0x16f0], R56 ;  /* 0x0016f03801007387 */ /* 0x000fe60000100a00 */
[C---:B------:R-:W-:Y:S01]  /*35960*/  HMMA.1688.F32.TF32 R20, R224.reuse, R192, R20 ;  /* 0x000000c0e014723c */ /* 0x040fe20000081014 */
[----:B------:R1:W-:Y:S04]  /*35970*/  STL.64 [R1+0x16f8], R58 ;  /* 0x0016f83a01007387 */ /* 0x0003e80000100a00 */
[----:B------:R-:W-:Y:S01]  /*35980*/  LDS R228, [R0+UR10+0x400] ;  /* 0x0004000a00e47984 */ /* 0x000fe20008000800 */
[C---:B------:R-:W-:Y:S03]  /*35990*/  HMMA.1688.F32.TF32 R16, R224.reuse, R188, R16 ;  /* 0x000000bce010723c */ /* 0x040fe60000081010 */
[----:B------:R-:W-:Y:S04]  /*359a0*/  LDS R230, [R0+UR10+0x2400] ;  /* 0x0024000a00e67984 */ /* 0x000fe80008000800 */
[----:B-1----:R-:W4:Y:S01]  /*359b0*/  LDL.LU.64 R58, [R1+0x5098] ;  /* 0x00509800013a7983 */ /* 0x002f220000300a00 */
[C---:B------:R-:W-:Y:S03]  /*359c0*/  HMMA.1688.F32.TF32 R12, R224.reuse, R184, R12 ;  /* 0x000000b8e00c723c */ /* 0x040fe6000008100c */
[----:B------:R-:W4:Y:S04]  /*359d0*/  LDL.LU.64 R56, [R1+0x5090] ;  /* 0x0050900001387983 */ /* 0x000f280000300a00 */
        /* <DEDUP_REMOVED lines=20> */
[----:B-1----:R-:W2:Y:S04]  /*35b20*/  LDL.LU.64 R36, [R1+0x460] ;  /* 0x0004600001247983 */ /* 0x002ea80000300a00 */
[----:B------:R1:W-:Y:S04]  /*35b30*/  STL.64 [R1+0x1640], R16 ;  /* 0x0016401001007387 */ /* 0x0003e80000100a00 */
[----:B------:R1:W-:Y:S04]  /*35b40*/  STL.64 [R1+0x1648], R18 ;  /* 0x0016481201007387 */ /* 0x0003e80000100a00 */
[----:B------:R-:W2:Y:S04]  /*35b50*/  LDL.LU.64 R38, [R1+0x468] ;  /* 0x0004680001267983 */ /* 0x000ea80000300a00 */
[----:B------:R1:W-:Y:S04]  /*35b60*/  STL.64 [R1+0x1630], R12 ;  /* 0x0016300c01007387 */ /* 0x0003e80000100a00 */
[----:B------:R1:W-:Y:S04]  /*35b70*/  STL.64 [R1+0x1638], R14 ;  /* 0x0016380e01007387 */ /* 0x0003e80000100a00 */
[----:B------:R-:W4:Y:S04]  /*35b80*/  LDL.LU.64 R32, [R1+0x60] ;  /* 0x0000600001207983 */ /* 0x000f280000300a00 */
[----:B------:R-:W4:Y:S04]  /*35b90*/  LDL.LU.64 R34, [R1+0x68] ;  /* 0x0000680001227983 */ /* 0x000f280000300a00 */
[----:B------:R-:W-:Y:S04]  /*35ba0*/  LDS R229, [R6+UR10+0x400] ;  /* 0x0004000a06e57984 */ /* 0x000fe80008000800 */
[----:B------:R-:W4:Y:S04]  /*35bb0*/  LDS R231, [R6+UR10+0x2400] ;  /* 0x0024000a06e77984 */ /* 0x000f280008000800 */
[----:B------:R-:W-:Y:S04]  /*35bc0*/  LDS R232, [R0+UR10+0x480] ;  /* 0x0004800a00e87984 */ /* 0x000fe80008000800 */
[----:B------:R-:W-:Y:S04]  /*35bd0*/  LDS R234, [R0+UR10+0x2480] ;  /* 0x0024800a00ea7984 */ /* 0x000fe80008000800 */
[----:B------:R-:W-:Y:S04]  /*35be0*/  LDS R233, [R6+UR10+0x480] ;  /* 0x0004800a06e97984 */ /* 0x000fe80008000800 */
[----:B------:R-:W4:Y:S01]  /*35bf0*/  LDS R235, [R6+UR10+0x2480] ;  /* 0x0024800a06eb7984 */ /* 0x000f220008000800 */
[----:B---3--:R-:W-:-:S15]  /*35c00*/  HMMA.1688.F32.TF32 R8, R224, R180, R8 ;  /* 0x000000b4e008723c */ /* 0x008fde0000081008 */
[----:B------:R-:W-:-:S08]  /*35c10*/  NOP ;  /* 0x0000000000007918 */ /* 0x000fd00000000000 */
        /* <DEDUP_REMOVED lines=8> */
[----:B-1----:R-:W4:Y:S04]  /*35ca0*/  LDL.LU.64 R16, [R1+0x20] ;  /* 0x0000200001107983 */ /* 0x002f280000300a00 */
[----:B------:R-:W4:Y:S04]  /*35cb0*/  LDL.LU.64 R18, [R1+0x28] ;  /* 0x0000280001127983 */ /* 0x000f280000300a00 */
[----:B------:R-:W4:Y:S04]  /*35cc0*/  LDL.LU.64 R12, [R1+0x10] ;  /* 0x00001000010c7983 */ /* 0x000f280000300a00 */
[----:B------:R-:W4:Y:S04]  /*35cd0*/  LDL.LU.64 R14, [R1+0x18] ;  /* 0x00001800010e7983 */ /* 0x000f280000300a00 */
[----:B---3--:R-:W3:Y:S04]  /*35ce0*/  LDL.LU.64 R8, [R1] ;  /* 0x0000000001087983 */ /* 0x008ee80000300a00 */
[----:B------:R-:W3:Y:S01]  /*35cf0*/  LDL.LU.64 R10, [R1+0x8] ;  /* 0x00000800010a7983 */ /* 0x000ee20000300a00 */
[C---:B--2---:R-:W-:Y:S06]  /*35d00*/  HMMA.1688.F32.TF32 R40, R224.reuse, R176, R36 ;  /* 0x000000b0e028723c */ /* 0x044fec0000081024 */
[C---:B----4-:R-:W-:Y:S06]  /*35d10*/  HMMA.1688.F32.TF32 R36, R224.reuse, R172, R32 ;  /* 0x000000ace024723c */ /* 0x050fec0000081020 */
[C---:B------:R-:W-:Y:S11]  /*35d20*/  HMMA.1688.F32.TF32 R32, R224.reuse, R168, R248 ;  /* 0x000000a8e020723c */ /* 0x040ff600000810f8 */
[----:B------:R-:W-:Y:S04]  /*35d30*/  STL.64 [R1+0x1610], R40 ;  /* 0x0016102801007387 */ /* 0x000fe80000100a00 */
[----:B------:R1:W-:Y:S02]  /*35d40*/  STL.64 [R1+0x1618], R42 ;  /* 0x0016182a01007387 */ /* 0x0003e40000100a00 */
[C---:B-1----:R-:W-:Y:S02]  /*35d50*/  HMMA.1688.F32.TF32 R40, R224.reuse, R164, R244 ;  /* 0x000000a4e028723c */ /* 0x042fe400000810f4 */
[----:B------:R-:W-:Y:S04]  /*35d60*/  STL.64 [R1+0x1600], R36 ;  /* 0x0016002401007387 */ /* 0x000fe80000100a00 */
[----:B------:R1:W-:Y:S04]  /*35d70*/  STL.64 [R1+0x1608], R38 ;  /* 0x0016082601007387 */ /* 0x0003e80000100a00 */
[----:B------:R-:W-:Y:S04]  /*35d80*/  STL.64 [R1+0x15f0], R32 ;  /* 0x0015f02001007387 */ /* 0x000fe80000100a00 */
[----:B------:R2:W-:Y:S01]  /*35d90*/  STL.64 [R1+0x15f8], R34 ;  /* 0x0015f82201007387 */ /* 0x0005e20000100a00 */
[C---:B-1----:R-:W-:Y:S06]  /*35da0*/  HMMA.1688.F32.TF32 R36, R224.reuse, R160, R240 ;  /* 0x000000a0e024723c */ /* 0x042fec00000810f0 */
[C---:B--2---:R-:W-:Y:S02]  /*35db0*/  HMMA.1688.F32.TF32 R32, R224.reuse, R156, R236 ;  /* 0x0000009ce020723c */ /* 0x044fe400000810ec */
[----:B------:R1:W-:Y:S04]  /*35dc0*/  STL.64 [R1+0x15e0], R40 ;  /* 0x0015e02801007387 */ /* 0x0003e80000100a00 */
[----:B------:R2:W-:Y:S11]  /*35dd0*/  STL.64 [R1+0x15e8], R42 ;  /* 0x0015e82a01007387 */ /* 0x0005f60000100a00 */
[----:B------:R4:W-:Y:S04]  /*35de0*/  STL.64 [R1+0x15d0], R36 ;  /* 0x0015d02401007387 */ /* 0x0009e80000100a00 */
[----:B------:R4:W-:Y:S04]  /*35df0*/  STL.64 [R1+0x15d8], R38 ;  /* 0x0015d82601007387 */ /* 0x0009e80000100a00 */
[----:B------:R4:W-:Y:S04]  /*35e00*/  STL.64 [R1+0x15c0], R32 ;  /* 0x0015c02001007387 */ /* 0x0009e80000100a00 */
[----:B------:R4:W-:Y:S01]  /*35e10*/  STL.64 [R1+0x15c8], R34 ;  /* 0x0015c82201007387 */ /* 0x0009e20000100a00 */
[C---:B------:R-:W-:Y:S06]  /*35e20*/  HMMA.1688.F32.TF32 R28, R224.reuse, R152, R28 ;  /* 0x00000098e01c723c */ /* 0x040fec000008101c */
[C---:B------:R-:W-:Y:S06]  /*35e30*/  HMMA.1688.F32.TF32 R24, R224.reuse, R148, R24 ;  /* 0x00000094e018723c */ /* 0x040fec0000081018 */
[C---:B------:R-:W-:Y:S06]  /*35e40*/  HMMA.1688.F32.TF32 R20, R224.reuse, R144, R20 ;  /* 0x00000090e014723c */ /* 0x040fec0000081014 */
[C---:B------:R-:W-:Y:S06]  /*35e50*/  HMMA.1688.F32.TF32 R16, R224.reuse, R140, R16 ;  /* 0x0000008ce010723c */ /* 0x040fec0000081010 */
[C---:B------:R-:W-:Y:S06]  /*35e60*/  HMMA.1688.F32.TF32 R12, R224.reuse, R136, R12 ;  /* 0x00000088e00c723c */ /* 0x040fec000008100c */
[----:B---3--:R-:W-:Y:S01]  /*35e70*/  HMMA.1688.F32.TF32 R8, R224, R132, R8 ;  /* 0x00000084e008723c */ /* 0x008fe20000081008 */
        /* <DEDUP_REMOVED lines=8> */
[----:B------:R-:W3:Y:S04]  /*35f00*/  LDL.LU.64 R244, [R1+0x450] ;  /* 0x0004500001f47983 */ /* 0x000ee80000300a00 */
[----:B------:R3:W-:Y:S04]  /*35f10*/  STL.64 [R1+0x1570], R12 ;  /* 0x0015700c01007387 */ /* 0x0007e80000100a00 */
[----:B------:R3:W-:Y:S04]  /*35f20*/  STL.64 [R1+0x1578], R14 ;  /* 0x0015780e01007387 */ /* 0x0007e80000100a00 */
[----:B------:R-:W3:Y:S04]  /*35f30*/  LDL.LU.64 R246, [R1+0x458] ;  /* 0x0004580001f67983 */ /* 0x000ee80000300a00 */
        /* <DEDUP_REMOVED lines=12> */
[----:B-1----:R-:W3:Y:S04]  /*36000*/  LDL.LU.64 R40, [R1+0x230] ;  /* 0x0002300001287983 */ /* 0x002ee80000300a00 */
[----:B--2---:R-:W2:Y:S04]  /*36010*/  LDL.LU.64 R42, [R1+0x238] ;  /* 0x00023800012a7983 */ /* 0x004ea80000300a00 */
[----:B----4-:R-:W4:Y:S04]  /*36020*/  LDL.LU.64 R36, [R1+0x220] ;  /* 0x0002200001247983 */ /* 0x010f280000300a00 */
[----:B------:R-:W4:Y:S04]  /*36030*/  LDL.LU.64 R38, [R1+0x228] ;  /* 0x0002280001267983 */ /* 0x000f280000300a00 */
[----:B------:R-:W4:Y:S04]  /*36040*/  LDL.LU.64 R32, [R1+0x210] ;  /* 0x0002100001207983 */ /* 0x000f280000300a00 */
[----:B------:R-:W4:Y:S04]  /*36050*/  LDL.LU.64 R34, [R1+0x218] ;  /* 0x0002180001227983 */ /* 0x000f280000300a00 */
        /* <DEDUP_REMOVED lines=12> */
[----:B------:R-:W-:Y:S04]  /*36120*/  LDS R224, [R0+UR10+0x500] ;  /* 0x0005000a00e07984 */ /* 0x000fe80008000800 */
[----:B------:R-:W-:Y:S04]  /*36130*/  LDS R226, [R0+UR10+0x2500] ;  /* 0x0025000a00e27984 */ /* 0x000fe80008000800 */
[----:B------:R-:W-:Y:S04]  /*36140*/  LDS R225, [R6+UR10+0x500] ;  /* 0x0005000a06e17984 */ /* 0x000fe80008000800 */
[----:B------:R-:W1:Y:S01]  /*36150*/  LDS R227, [R6+UR10+0x2500] ;  /* 0x0025000a06e37984 */ /* 0x000e620008000800 */
[C---:B------:R-:W-:Y:S06]  /*36160*/  HMMA.1688.F32.TF32 R244, R228.reuse, R192, R244 ;  /* 0x000000c0e4f4723c */ /* 0x040fec00000810f4 */
[C---:B------:R-:W-:Y:S06]  /*36170*/  HMMA.1688.F32.TF32 R240, R228.reuse, R188, R240 ;  /* 0x000000bce4f0723c */ /* 0x040fec00000810f0 */
[C---:B------:R-:W-:Y:S06]  /*36180*/  HMMA.1688.F32.TF32 R236, R228.reuse, R184, R236 ;  /* 0x000000b8e4ec723c */ /* 0x040fec00000810ec */
[C---:B------:R-:W-:Y:S06]  /*36190*/  HMMA.1688.F32.TF32 R52, R228.reuse, R180, R52 ;  /* 0x000000b4e434723c */ /* 0x040fec0000081034 */
[C---:B------:R-:W-:Y:S06]  /*361a0*/  HMMA.1688.F32.TF32 R48, R228.reuse, R176, R48 ;  /* 0x000000b0e430723c */ /* 0x040fec0000081030 */
[C---:B------:R-:W-:Y:S06]  /*361b0*/  HMMA.1688.F32.TF32 R44, R228.reuse, R172, R44 ;  /* 0x000000ace42c723c */ /* 0x040fec000008102c */
[C---:B--2---:R-:W-:Y:S06]  /*361c0*/  HMMA.1688.F32.TF32 R40, R228.reuse, R168, R40 ;  /* 0x000000a8e428723c */ /* 0x044fec0000081028 */
[C---:B----4-:R-:W-:Y:S01]  /*361d0*/  HMMA.1688.F32.TF32 R36, R228.reuse, R164, R36 ;  /* 0x000000a4e424723c */ /* 0x050fe20000081024 */
[----:B------:R-:W-:Y:S05]  /*361e0*/  STL.64 [R1+0x1550], R244 ;  /* 0x001550f401007387 */ /* 0x000fea0000100a00 */
[C---:B------:R-:W-:Y:S01]  /*361f0*/  HMMA.1688.F32.TF32 R32, R228.reuse, R160, R32 ;  /* 0x000000a0e420723c */ /* 0x040fe20000081020 */
[----:B------:R-:W-:Y:S05]  /*36200*/  STL.64 [R1+0x1558], R246 ;  /* 0x001558f601007387 */ /* 0x000fea0000100a00 */
[C---:B---3--:R-:W-:Y:S01]  /*36210*/  HMMA.1688.F32.TF32 R28, R228.reuse, R156, R28 ;  /* 0x0000009ce41c723c */ /* 0x048fe2000008101c */
        /* <DEDUP_REMOVED lines=28> */
[----:B--2---:R-:W2:Y:S04]  /*363e0*/  LDL.LU.64 R52, [R1+0x180] ;  /* 0x0001800001347983 */ /* 0x004ea80000300a00 */
[----:B------:R1:W-:Y:S04]  /*363f0*/  STL.64 [R1+0x1480], R12 ;  /* 0x0014800c01007387 */ /* 0x0003e80000100a00 */
[----:B------:R1:W-:Y:S04]  /*36400*/  STL.64 [R1+0x1488], R14 ;  /* 0x0014880e01007387 */ /* 0x0003e80000100a00 */
[----:B---3--:R-:W2:Y:S01]  /*36410*/  LDL.LU.64 R54, [R1+0x188] ;  /* 0x0001880001367983 */ /* 0x008ea20000300a00 */
[----:B------:R-:W-:-:S15]  /*36420*/  HMMA.1688.F32.TF32 R8, R228, R136, R8 ;  /* 0x00000088e408723c */ /* 0x000fde0000081008 */
[----:B------:R-:W-:-:S08]  /*36430*/  NOP ;  /* 0x0000000000007918 */ /* 0x000fd00000000000 */
[----:B------:R3:W-:Y:S04]  /*36440*/  STL.64 [R1+0x1470], R8 ;  /* 0x0014700801007387 */ /* 0x0007e80000100a00 */
[----:B------:R3:W-:Y:S04]  /*36450*/  STL.64 [R1+0x1478], R10 ;  /* 0x0014780a01007387 */ /* 0x0007e80000100a00 */
[----:B----4-:R-:W4:Y:S04]  /*36460*/  LDL.LU.64 R48, [R1+0x170] ;  /* 0x0001700001307983 */ /* 0x010f280000300a00 */
[----:B-1----:R-:W4:Y:S04]  /*36470*/  LDL.LU.64 R50, [R1+0x178] ;  /* 0x0001780001327983 */ /* 0x002f280000300a00 */
        /* <DEDUP_REMOVED lines=26> */
[----:B---3--:R-:W3:Y:S04]  /*36620*/  LDL.LU.64 R8, [R1+0x70] ;  /* 0x0000700001087983 */ /* 0x008ee80000300a00 */
[----:B------:R-:W3:Y:S01]  /*36630*/  LDL.LU.64 R10, [R1+0x78] ;  /* 0x00007800010a7983 */ /* 0x000ee20000300a00 */
[----:B--2---:R-:W-:Y:S03]  /*36640*/  HMMA.1688.F32.TF32 R228, R228, R132, R52 ;  /* 0x00000084e4e4723c */ /* 0x004fe60000081034 */
[----:B------:R-:W2:Y:S04]  /*36650*/  LDL.LU.64 R54, [R1+0x5088] ;  /* 0x0050880001367983 */ /* 0x000ea80000300a00 */
[----:B------:R-:W2:-:S15]  /*36660*/  LDL.LU.64 R52, [R1+0x5080] ;  /* 0x0050800001347983 */ /* 0x000e9e0000300a00 */
[----:B------:R-:W-:-:S01]  /*36670*/  NOP ;  /* 0x0000000000007918 */ /* 0x000fc20000000000 */
[----:B------:R1:W-:Y:S04]  /*36680*/  STL.64 [R1+0x1460], R228 ;  /* 0x001460e401007387 */ /* 0x0003e80000100a00 */
[----:B------:R4:W-:Y:S04]  /*36690*/  STL.64 [R1+0x1468], R230 ;  /* 0x001468e601007387 */ /* 0x0009e80000100a00 */
[----:B-1----:R-:W2:Y:S04]  /*366a0*/  LDL.LU.64 R228, [R1+0x130] ;  /* 0x0001300001e47983 */ /* 0x002ea80000300a00 */
[----:B----4-:R-:W2:Y:S01]  /*366b0*/  LDL.LU.64 R230, [R1+0x138] ;  /* 0x0001380001e67983 */ /* 0x010ea20000300a00 */
[C---:B------:R-:W-:Y:S06]  /*366c0*/  HMMA.1688.F32.TF32 R48, R232.reuse, R192, R48 ;  /* 0x000000c0e830723c */ /* 0x040fec0000081030 */
[C---:B------:R-:W-:Y:S06]  /*366d0*/  HMMA.1688.F32.TF32 R44, R232.reuse, R188, R44 ;  /* 0x000000bce82c723c */ /* 0x040fec000008102c */
[C---:B------:R-:W-:Y:S06]  /*366e0*/  HMMA.1688.F32.TF32 R40, R232.reuse, R184, R40 ;  /* 0x000000b8e828723c */ /* 0x040fec0000081028 */
[C---:B------:R-:W-:Y:S05]  /*366f0*/  HMMA.1688.F32.TF32 R36, R232.reuse, R180, R36 ;  /* 0x000000b4e824723c */ /* 0x040fea0000081024 */
[----:B------:R-:W-:Y:S04]  /*36700*/  STL.64 [R1+0x1450], R48 ;  /* 0x0014503001007387 */ /* 0x000fe80000100a00 */
[----:B------:R1:W-:Y:S04]  /*36710*/  STL.64 [R1+0x1458], R50 ;  /* 0x0014583201007387 */ /* 0x0003e80000100a00 */
[----:B-1----:R-:W4:Y:S04]  /*36720*/  LDL.LU.64 R50, [R1+0x5078] ;  /* 0x0050780001327983 */ /* 0x002f280000300a00 */
[----:B------:R-:W4:Y:S04]  /*36730*/  LDL.LU.64 R48, [R1+0x5070] ;  /* 0x0050700001307983 */ /* 0x000f280000300a00 */
        /* <DEDUP_REMOVED lines=11> */
[----:B------:R-:W4:Y:S01]  /*367f0*/  LDL.LU.64 R36, [R1+0x5040] ;  /* 0x0050400001247983 */ /* 0x000f220000300a00 */
[C---:B------:R-:W-:Y:S06]  /*36800*/  HMMA.1688.F32.TF32 R244, R232.reuse, R168, R244 ;  /* 0x000000a8e8f4723c */ /* 0x040fec00000810f4 */
[C---:B------:R-:W-:Y:S06]  /*36810*/  HMMA.1688.F32.TF32 R240, R232.reuse, R164, R240 ;  /* 0x000000a4e8f0723c */ /* 0x040fec00000810f0 */
[C---:B------:R-:W-:Y:S06]  /*36820*/  HMMA.1688.F32.TF32 R32, R232.reuse, R156, R32 ;  /* 0x0000009ce820723c */ /* 0x040fec0000081020 */
[C---:B------:R-:W-:Y:S06]  /*36830*/  HMMA.1688.F32.TF32 R28, R232.reuse, R152, R28 ;  /* 0x00000098e81c723c */ /* 0x040fec000008101c */
[C---:B------:R-:W-:Y:S06]  /*36840*/  HMMA.1688.F32.TF32 R24, R232.reuse, R148, R24 ;  /* 0x00000094e818723c */ /* 0x040fec0000081018 */
[C---:B------:R-:W-:Y:S06]  /*36850*/  HMMA.1688.F32.TF32 R20, R232.reuse, R144, R20 ;  /* 0x00000090e814723c */ /* 0x040fec0000081014 */
[C---:B------:R-:W-:Y:S06]  /*36860*/  HMMA.1688.F32.TF32 R16, R232.reuse, R140, R16 ;  /* 0x0000008ce810723c */ /* 0x040fec0000081010 */
[C---:B------:R-:W-:Y:S06]  /*36870*/  HMMA.1688.F32.TF32 R12, R232.reuse, R136, R12 ;  /* 0x00000088e80c723c */ /* 0x040fec000008100c */
[C---:B---3--:R-:W-:Y:S06]  /*36880*/  HMMA.1688.F32.TF32 R8, R232.reuse, R132, R8 ;  /* 0x00000084e808723c */ /* 0x048fec0000081008 */
[----:B--2---:R-:W-:-:S15]  /*36890*/  HMMA.1688.F32.TF32 R228, R232, R176, R228 ;  /* 0x000000b0e8e4723c */ /* 0x004fde00000810e4 */
[----:B------:R-:W-:-:S08]  /*368a0*/  NOP ;  /* 0x0000000000007918 */ /* 0x000fd00000000000 */
[----:B------:R-:W-:Y:S04]  /*368b0*/  STL.64 [R1+0x1410], R228 ;  /* 0x001410e401007387 */ /* 0x000fe80000100a00 */
[----:B------:R1:W-:Y:S02]  /*368c0*/  STL.64 [R1+0x1418], R230 ;  /* 0x001418e601007387 */ /* 0x0003e40000100a00 */
[----:B-1----:R-:W-:-:S15]  /*368d0*/  HMMA.1688.F32.TF32 R228, R232, R172, R248 ;  /* 0x000000ace8e4723c */ /* 0x002fde00000810f8 */
[----:B------:R-:W-:-:S08]  /*368e0*/  NOP ;  /* 0x0000000000007918 */ /* 0x000fd00000000000 */
[----:B------:R-:W-:Y:S04]  /*368f0*/  STL.64 [R1+0x1400], R228 ;  /* 0x001400e401007387 */ /* 0x000fe80000100a00 */
[----:B------:R1:W-:Y:S02]  /*36900*/  STL.64 [R1+0x1408], R230 ;  /* 0x001408e601007387 */ /* 0x0003e40000100a00 */
[----:B-1----:R-:W-:Y:S02]  /*36910*/  HMMA.1688.F32.TF32 R228, R232, R160, R236 ;  /* 0x000000a0e8e4723c */ /* 0x002fe400000810ec */
[----:B------:R-:W-:Y:S04]  /*36920*/  STL.64 [R1+0x13f0], R244 ;  /* 0x0013f0f401007387 */ /* 0x000fe80000100a00 */
[----:B------:R-:W-:Y:S04]  /*36930*/  STL.64 [R1+0x13f8], R246 ;  /* 0x0013f8f601007387 */ /* 0x000fe80000100a00 */
[----:B------:R-:W-:Y:S04]  /*36940*/  STL.64 [R1+0x13e0], R240 ;  /* 0x0013e0f001007387 */ /* 0x000fe80000100a00 */
[----:B------:R-:W-:Y:S09]  /*36950*/  STL.64 [R1+0x13e8], R242 ;  /* 0x0013e8f201007387 */ /* 0x000ff20000100a00 */
        /* <DEDUP_REMOVED lines=12> */
[----:B------:R-:W3:Y:S04]  /*36a20*/  LDL.LU.64 R236, [R1+0x3a0] ;  /* 0x0003a00001ec7983 */ /* 0x000ee80000300a00 */
[----:B------:R-:W-:Y:S04]  /*36a30*/  STL.64 [R1+0x1370], R12 ;  /* 0x0013700c01007387 */ /* 0x000fe80000100a00 */
[----:B------:R-:W-:Y:S04]  /*36a40*/  STL.64 [R1+0x1378], R14 ;  /* 0x0013780e01007387 */ /* 0x000fe80000100a00 */
[----:B------:R-:W3:Y:S04]  /*36a50*/  LDL.LU.64 R238, [R1+0x3a8] ;  /* 0x0003a80001ee7983 */ /* 0x000ee80000300a00 */
[----:B------:R-:W-:Y:S04]  /*36a60*/  STL.64 [R1+0x1360], R8 ;  /* 0x0013600801007387 */ /* 0x000fe80000100a00 */
[----:B------:R4:W-:Y:S04]  /*36a70*/  STL.64 [R1+0x1368], R10 ;  /* 0x0013680a01007387 */ /* 0x0009e80000100a00 */
[----:B-1----:R-:W3:Y:S04]  /*36a80*/  LDL.LU.64 R228, [R1+0x390] ;  /* 0x0003900001e47983 */ /* 0x002ee80000300a00 */
[----:B--2---:R-:W2:Y:S01]  /*36a90*/  LDL.LU.64 R230, [R1+0x398] ;  /* 0x0003980001e67983 */ /* 0x004ea20000300a00 */
[----:B----4-:R-:W-:-:S15]  /*36aa0*/  HMMA.1688.F32.TF32 R8, R224, R192, R220 ;  /* 0x000000c0e008723c */ /* 0x010fde00000810dc */
[----:B------:R-:W-:-:S08]  /*36ab0*/  NOP ;  /* 0x0000000000007918 */ /* 0x000fd00000000000 */
[----:B------:R-:W-:Y:S04]  /*36ac0*/  STL.64 [R1+0x1350], R8 ;  /* 0x0013500801007387 */ /* 0x000fe80000100a00 */
[----:B------:R1:W-:Y:S04]  /*36ad0*/  STL.64 [R1+0x1358], R10 ;  /* 0x0013580a01007387 */ /* 0x0003e80000100a00 */
[----:B------:R-:W4:Y:S04]  /*36ae0*/  LDL.LU.64 R220, [R1+0x380] ;  /* 0x0003800001dc7983 */ /* 0x000f280000300a00 */
[----:B------:R-:W4:Y:S01]  /*36af0*/  LDL.LU.64 R222, [R1+0x388] ;  /* 0x0003880001de7983 */ /* 0x000f220000300a00 */
[----:B-1----:R-:W-:-:S15]  /*36b00*/  HMMA.1688.F32.TF32 R8, R224, R188, R216 ;  /* 0x000000bce008723c */ /* 0x002fde00000810d8 */
        /* <DEDUP_REMOVED lines=11> */
[C---:B-1----:R-:W-:Y:S03]  /*36bc0*/  HMMA.1688.F32.TF32 R8, R224.reuse, R180, R208 ;  /* 0x000000b4e008723c */ /* 0x042fe600000810d0 */
[----:B------:R-:W-:Y:S04]  /*36bd0*/  LDS R208, [R0+UR10+0x580] ;  /* 0x0005800a00d07984 */ /* 0x000fe80008000800 */
[----:B------:R-:W-:Y:S04]  /*36be0*/  LDS R210, [R0+UR10+0x2580] ;  /* 0x0025800a00d27984 */ /* 0x000fe80008000800 */
[----:B------:R-:W-:Y:S04]  /*36bf0*/  LDS R209, [R6+UR10+0x580] ;  /* 0x0005800a06d17984 */ /* 0x000fe80008000800 */
[----:B------:R-:W1:Y:S08]  /*36c00*/  LDS R211, [R6+UR10+0x2580] ;  /* 0x0025800a06d37984 */ /* 0x000e700008000800 */
        /* <DEDUP_REMOVED lines=15> */
[----:B------:R-:W4:Y:S01]  /*36d00*/  LDL.LU.64 R10, [R1+0x348] ;  /* 0x00034800010a7983 */ /* 0x000f220000300a00 */
[C---:B---3--:R-:W-:Y:S06]  /*36d10*/  HMMA.1688.F32.TF32 R236, R224.reuse, R176, R236 ;  /* 0x000000b0e0ec723c */ /* 0x048fec00000810ec */
[----:B--2---:R-:W-:-:S15]  /*36d20*/  HMMA.1688.F32.TF32 R232, R224, R172, R228 ;  /* 0x000000ace0e8723c */ /* 0x004fde00000810e4 */
[----:B------:R-:W-:-:S02]  /*36d30*/  NOP ;  /* 0x0000000000007918 */ /* 0x000fc40000000000 */
[----:B------:R-:W-:Y:S04]  /*36d40*/  STL.64 [R1+0x1310], R236 ;  /* 0x001310ec01007387 */ /* 0x000fe80000100a00 */
[----:B------:R-:W-:Y:S01]  /*36d50*/  STL.64 [R1+0x1318], R238 ;  /* 0x001318ee01007387 */ /* 0x000fe20000100a00 */
[C---:B----4-:R-:W-:Y:S03]  /*36d60*/  HMMA.1688.F32.TF32 R228, R224.reuse, R168, R220 ;  /* 0x000000a8e0e4723c */ /* 0x050fe600000810dc */
[----:B------:R-:W-:Y:S04]  /*36d70*/  STL.64 [R1+0x1300], R232 ;  /* 0x001300e801007387 */ /* 0x000fe80000100a00 */
[----:B------:R-:W-:Y:S01]  /*36d80*/  STL.64 [R1+0x1308], R234 ;  /* 0x001308ea01007387 */ /* 0x000fe20000100a00 */
[----:B------:R-:W-:-:S15]  /*36d90*/  HMMA.1688.F32.TF32 R220, R224, R164, R216 ;  /* 0x000000a4e0dc723c */ /* 0x000fde00000810d8 */
[----:B------:R-:W-:Y:S04]  /*36da0*/  STL.64 [R1+0x12f0], R228 ;  /* 0x0012f0e401007387 */ /* 0x000fe80000100a00 */
[----:B------:R-:W-:Y:S01]  /*36db0*/  STL.64 [R1+0x12f8], R230 ;  /* 0x0012f8e601007387 */ /* 0x000fe20000100a00 */
[C---:B------:R-:W-:Y:S03]  /*36dc0*/  HMMA.1688.F32.TF32 R216, R224.reuse, R160, R212 ;  /* 0x000000a0e0d8723c */ /* 0x040fe600000810d4 */
[----:B------:R-:W-:Y:S04]  /*36dd0*/  STL.64 [R1+0x12e0], R220 ;  /* 0x0012e0dc01007387 */ /* 0x000fe80000100a00 */
[----:B------:R-:W-:Y:S04]  /*36de0*/  STL.64 [R1+0x12e8], R222 ;  /* 0x0012e8de01007387 */ /* 0x000fe80000100a00 */
        /* <DEDUP_REMOVED lines=9> */
[C---:B------:R-:W-:Y:S01]  /*36e80*/  HMMA.1688.F32.TF32 R12, R224.reuse, R136, R12 ;  /* 0x00000088e00c723c */ /* 0x040fe2000008100c */
        /* <DEDUP_REMOVED lines=16> */
[----:B------:R-:W-:Y:S03]  /*36f90*/  HMMA.1688.F32.TF32 R8, R224, R132, R8 ;  /* 0x00000084e008723c */ /* 0x000fe60000081008 */
[----:B------:R-:W-:Y:S04]  /*36fa0*/  LDS R220, [R0+UR10+0x680] ;  /* 0x0006800a00dc7984 */ /* 0x000fe80008000800 */
[----:B------:R-:W-:Y:S04]  /*36fb0*/  LDS R222, [R0+UR10+0x2680] ;  /* 0x0026800a00de7984 */ /* 0x000fe80008000800 */
[----:B------:R-:W-:Y:S04]  /*36fc0*/  LDS R221, [R6+UR10+0x680] ;  /* 0x0006800a06dd7984 */ /* 0x000fe80008000800 */
[----:B------:R-:W3:Y:S08]  /*36fd0*/  LDS R223, [R6+UR10+0x2680] ;  /* 0x0026800a06df7984 */ /* 0x000ef00008000800 */
        /* <DEDUP_REMOVED lines=30> */
[----:B--2---:R-:W-:-:S15]  /*371c0*/  HMMA.1688.F32.TF32 R32, R208, R192, R32 ;  /* 0x000000c0d020723c */ /* 0x004fde0000081020 */
[----:B------:R-:W-:-:S08]  /*371d0*/  NOP ;  /* 0x0000000000007918 */ /* 0x000fd00000000000 */
[----:B------:R-:W-:Y:S04]  /*371e0*/  STL.64 [R1+0x1250], R32 ;  /* 0x0012502001007387 */ /* 0x000fe80000100a00 */
[----:B------:R1:W-:Y:S04]  /*371f0*/  STL.64 [R1+0x1258], R34 ;  /* 0x0012582201007387 */ /* 0x0003e80000100a00 */
[----:B-1----:R-:W2:Y:S04]  /*37200*/  LDL.LU.64 R34, [R1+0x5038] ;  /* 0x0050380001227983 */ /* 0x002ea80000300a00 */
[----:B------:R-:W2:Y:S01]  /*37210*/  LDL.LU.64 R32, [R1+0x5030] ;  /* 0x0050300001207983 */ /* 0x000ea20000300a00 */
[----:B----4-:R-:W-:-:S15]  /*37220*/  HMMA.1688.F32.TF32 R28, R208, R188, R28 ;  /* 0x000000bcd01c723c */ /* 0x010fde000008101c */
[----:B------:R-:W-:-:S08]  /*37230*/  NOP ;  /* 0x0000000000007918 */ /* 0x000fd00000000000 */
[----:B------:R-:W-:Y:S04]  /*37240*/  STL.64 [R1+0x1240], R28 ;  /* 0x0012401c01007387 */ /* 0x000fe80000100a00 */
[----:B------:R1:W-:Y:S04]  /*37250*/  STL.64 [R1+0x1248], R30 ;  /* 0x0012481e01007387 */ /* 0x0003e80000100a00 */
[----:B-1----:R-:W4:Y:S04]  /*37260*/  LDL.LU.64 R30, [R1+0x5028] ;  /* 0x00502800011e7983 */ /* 0x002f280000300a00 */
[----:B------:R-:W4:Y:S01]  /*37270*/  LDL.LU.64 R28, [R1+0x5020] ;  /* 0x00502000011c7983 */ /* 0x000f220000300a00 */
[----:B------:R-:W-:-:S15]  /*37280*/  HMMA.1688.F32.TF32 R24, R208, R184, R24 ;  /* 0x000000b8d018723c */ /* 0x000fde0000081018 */
[----:B------:R-:W-:-:S08]  /*37290*/  NOP ;  /* 0x0000000000007918 */ /* 0x000fd00000000000 */
[----:B------:R-:W-:Y:S04]  /*372a0*/  STL.64 [R1+0x1230], R24 ;  /* 0x0012301801007387 */ /* 0x000fe80000100a00 */
[----:B------:R1:W-:Y:S04]  /*372b0*/  STL.64 [R1+0x1238], R26 ;  /* 0x0012381a01007387 */ /* 0x0003e80000100a00 */
[----:B-1----:R-:W4:Y:S04]  /*372c0*/  LDL.LU.64 R26, [R1+0x5018] ;  /* 0x00501800011a7983 */ /* 0x002f280000300a00 */
[----:B------:R-:W4:Y:S01]  /*372d0*/  LDL.LU.64 R24, [R1+0x5010] ;  /* 0x0050100001187983 */ /* 0x000f220000300a00 */
[C---:B------:R-:W-:Y:S06]  /*372e0*/  HMMA.1688.F32.TF32 R20, R208.reuse, R180, R20 ;  /* 0x000000b4d014723c */ /* 0x040fec0000081014 */
[C---:B------:R-:W-:Y:S06]  /*372f0*/  HMMA.1688.F32.TF32 R16, R208.reuse, R176, R16 ;  /* 0x000000b0d010723c */ /* 0x040fec0000081010 */
[C---:B------:R-:W-:Y:S06]  /*37300*/  HMMA.1688.F32.TF32 R12, R208.reuse, R172, R12 ;  /* 0x000000acd00c723c */ /* 0x040fec000008100c */
[C---:B---3--:R-:W-:Y:S06]  /*37310*/  HMMA.1688.F32.TF32 R8, R208.reuse, R168, R8 ;  /* 0x000000a8d008723c */ /* 0x048fec0000081008 */
[C---:B------:R-:W-:Y:S01]  /*37320*/  HMMA.1688.F32.TF32 R224, R208.reuse, R164, R224 ;  /* 0x000000a4d0e0723c */ /* 0x040fe200000810e0 */
[----:B------:R-:W-:Y:S04]  /*37330*/  STL.64 [R1+0x1220], R20 ;  /* 0x0012201401007387 */ /* 0x000fe80000100a00 */
[----:B------:R1:W-:Y:S04]  /*37340*/  STL.64 [R1+0x1228], R22 ;  /* 0x0012281601007387 */ /* 0x0003e80000100a00 */
[----:B-1----:R-:W3:Y:S04]  /*37350*/  LDL.LU.64 R22, [R1+0x5008] ;  /* 0x0050080001167983 */ /* 0x002ee80000300a00 */
[----:B------:R-:W3:Y:S04]  /*37360*/  LDL.LU.64 R20, [R1+0x5000] ;  /* 0x0050000001147983 */ /* 0x000ee80000300a00 */
[----:B------:R-:W-:Y:S04]  /*37370*/  STL.64 [R1+0x1210], R16 ;  /* 0x0012101001007387 */ /* 0x000fe80000100a00 */
[----:B------:R1:W-:Y:S01]  /*37380*/  STL.64 [R1+0x1218], R18 ;  /* 0x0012181201007387 */ /* 0x0003e20000100a00 */
[C---:B------:R-:W-:Y:S03]  /*37390*/  HMMA.1688.F32.TF32 R248, R208.reuse, R160, R248 ;  /* 0x000000a0d0f8723c */ /* 0x040fe600000810f8 */
[----:B-1----:R-:W4:Y:S04]  /*373a0*/  LDL.LU.64 R18, [R1+0x4ff8] ;  /* 0x004ff80001127983 */ /* 0x002f280000300a00 */
[----:B------:R-:W4:Y:S04]  /*373b0*/  LDL.LU.64 R16, [R1+0x4ff0] ;  /* 0x004ff00001107983 */ /* 0x000f280000300a00 */
[----:B------:R-:W-:Y:S04]  /*373c0*/  STL.64 [R1+0x1200], R12 ;  /* 0x0012000c01007387 */ /* 0x000fe80000100a00 */
[----:B------:R1:W-:Y:S01]  /*373d0*/  STL.64 [R1+0x1208], R14 ;  /* 0x0012080e01007387 */ /* 0x0003e20000100a00 */
[C---:B------:R-:W-:Y:S03]  /*373e0*/  HMMA.1688.F32.TF32 R244, R208.reuse, R156, R244 ;  /* 0x0000009cd0f4723c */ /* 0x040fe600000810f4 */
[----:B-1----:R-:W4:Y:S04]  /*373f0*/  LDL.LU.64 R14, [R1+0x4fe8] ;  /* 0x004fe800010e7983 */ /* 0x002f280000300a00 */
[----:B------:R-:W4:Y:S04]  /*37400*/  LDL.LU.64 R12, [R1+0x4fe0] ;  /* 0x004fe000010c7983 */ /* 0x000f280000300a00 */
[----:B------:R-:W-:Y:S04]  /*37410*/  STL.64 [R1+0x11f0], R8 ;  /* 0x0011f00801007387 */ /* 0x000fe80000100a00 */
[----:B------:R1:W-:Y:S04]  /*37420*/  STL.64 [R1+0x11f8], R10 ;  /* 0x0011f80a01007387 */ /* 0x0003e80000100a00 */
[----:B-1----:R-:W4:Y:S04]  /*37430*/  LDL.LU.64 R10, [R1+0x4fd8] ;  /* 0x004fd800010a7983 */ /* 0x002f280000300a00 */
[----:B------:R-:W4:Y:S04]  /*37440*/  LDL.LU.64 R8, [R1+0x4fd0] ;  /* 0x004fd00001087983 */ /* 0x000f280000300a00 */
[----:B------:R-:W-:Y:S04]  /*37450*/  STL.64 [R1+0x11e0], R224 ;  /* 0x0011e0e001007387 */ /* 0x000fe80000100a00 */
[----:B------:R1:W-:Y:S02]  /*37460*/  STL.64 [R1+0x11e8], R226 ;  /* 0x0011e8e201007387 */ /* 0x0003e40000100a00 */
[C---:B-1----:R-:W-:Y:S02]  /*37470*/  HMMA.1688.F32.TF32 R224, R208.reuse, R152, R240 ;  /* 0x00000098d0e0723c */ /* 0x042fe400000810f0 */
[----:B------:R-:W-:Y:S04]  /*37480*/  STL.64 [R1+0x11d0], R248 ;  /* 0x0011d0f801007387 */ /* 0x000fe80000100a00 */
[----:B------:R-:W-:Y:S01]  /*37490*/  STL.64 [R1+0x11d8], R250 ;  /* 0x0011d8fa01007387 */ /* 0x000fe20000100a00 */
[C---:B------:R-:W-:Y:S03]  /*374a0*/  HMMA.1688.F32.TF32 R236, R208.reuse, R148, R236 ;  /* 0x00000094d0ec723c */ /* 0x040fe600000810ec */
[----:B------:R-:W-:Y:S03]  /*374b0*/  STL.64 [R1+0x11c0], R244 ;  /* 0x0011c0f401007387 */ /* 0x000fe60000100a00 */
[C---:B------:R-:W-:Y:S01]  /*374c0*/  HMMA.1688.F32.TF32 R232, R208.reuse, R144, R232 ;  /* 0x00000090d0e8723c */ /* 0x040fe200000810e8 */
[----:B------:R-:W-:Y:S05]  /*374d0*/  STL.64 [R1+0x11c8], R246 ;  /* 0x0011c8f601007387 */ /* 0x000fea0000100a00 */
[C---:B------:R-:W-:Y:S04]  /*374e0*/  HMMA.1688.F32.TF32 R216, R208.reuse, R136, R216 ;  /* 0x00000088d0d8723c */ /* 0x040fe800000810d8 */
[----:B------:R-:W-:Y:S04]  /*374f0*/  STL.64 [R1+0x11b0], R224 ;  /* 0x0011b0e001007387 */ /* 0x000fe80000100a00 */
[----:B------:R1:W-:Y:S01]  /*37500*/  STL.64 [R1+0x11b8], R226 ;  /* 0x0011b8e201007387 */ /* 0x0003e20000100a00 */
[C---:B------:R-:W-:Y:S06]  /*37510*/  HMMA.1688.F32.TF32 R204, R208.reuse, R132, R204 ;  /* 0x00000084d0cc723c */ /* 0x040fec00000810cc */
[----:B-1----:R-:W-:Y:S06]  /*37520*/  HMMA.1688.F32.TF32 R224, R208, R140, R228 ;  /* 0x0000008cd0e0723c */ /* 0x002fec00000810e4 */
[C---:B------:R-:W-:Y:S06]  /*37530*/  HMMA.1688.F32.TF32 R200, R212.reuse, R192, R200 ;  /* 0x000000c0d4c8723c */ /* 0x040fec00000810c8 */
[C---:B------:R-:W-:Y:S06]  /*37540*/  HMMA.1688.F32.TF32 R196, R212.reuse, R188, R196 ;  /* 0x000000bcd4c4723c */ /* 0x040fec00000810c4 */
[C---:B------:R-:W-:Y:S06]  /*37550*/  HMMA.1688.F32.TF32 R128, R212.reuse, R184, R128 ;  /* 0x000000b8d480723c */ /* 0x040fec0000081080 */
[C---:B------:R-:W-:Y:S01]  /*37560*/  HMMA.1688.F32.TF32 R124, R212.reuse, R180, R124 ;  /* 0x000000b4d47c723c */ /* 0x040fe2000008107c */
[----:B------:R-:W-:Y:S05]  /*37570*/  STL.64 [R1+0x11a0], R236 ;  /* 0x0011a0ec01007387 */ /* 0x000fea0000100a00 */
[C---:B------:R-:W-:Y:S01]  /*37580*/  HMMA.1688.F32.TF32 R120, R212.reuse, R176, R120 ;  /* 0x000000b0d478723c */ /* 0x040fe20000081078 */
[----:B------:R-:W-:Y:S05]  /*37590*/  STL.64 [R1+0x11a8], R238 ;  /* 0x0011a8ee01007387 */ /* 0x000fea0000100a00 */
[C---:B------:R-:W-:Y:S01]  /*375a0*/  HMMA.1688.F32.TF32 R116, R212.reuse, R172, R116 ;  /* 0x000000acd474723c */ /* 0x040fe20000081074 */
[----:B------:R-:W-:Y:S05]  /*375b0*/  STL.64 [R1+0x1190], R232 ;  /* 0x001190e801007387 */ /* 0x000fea0000100a00 */
[C---:B------:R-:W-:Y:S01]  /*375c0*/  HMMA.1688.F32.TF32 R112, R212.reuse, R168, R112 ;  /* 0x000000a8d470723c */ /* 0x040fe20000081070 */
[----:B------:R1:W-:Y:S05]  /*375d0*/  STL.64 [R1+0x1198], R234 ;  /* 0x001198ea01007387 */ /* 0x0003ea0000100a00 */
[C---:B------:R-:W-:Y:S01]  /*375e0*/  HMMA.1688.F32.TF32 R108, R212.reuse, R164, R108 ;  /* 0x000000a4d46c723c */ /* 0x040fe2000008106c */
[----:B------:R-:W-:Y:S05]  /*375f0*/  STL.64 [R1+0x1180], R224 ;  /* 0x001180e001007387 */ /* 0x000fea0000100a00 */
[C---:B------:R-:W-:Y:S01]  /*37600*/  HMMA.1688.F32.TF32 R104, R212.reuse, R160, R104 ;  /* 0x000000a0d468723c */ /* 0x040fe20000081068 */
[----:B------:R-:W-:Y:S04]  /*37610*/  STL.64 [R1+0x1188], R226 ;  /* 0x001188e201007387 */ /* 0x000fe80000100a00 */
[----:B------:R-:W-:Y:S01]  /*37620*/  STL.64 [R1+0x1170], R216 ;  /* 0x001170d801007387 */ /* 0x000fe20000100a00 */
[C---:B------:R-:W-:Y:S03]  /*37630*/  HMMA.1688.F32.TF32 R100, R212.reuse, R156, R100 ;  /* 0x0000009cd464723c */ /* 0x040fe60000081064 */
[----:B------:R-:W-:Y:S03]  /*37640*/  STL.64 [R1+0x1178], R218 ;  /* 0x001178da01007387 */ /* 0x000fe60000100a00 */
        /* <DEDUP_REMOVED lines=13> */
[----:B------:R-:W-:Y:S03]  /*37720*/  HMMA.1688.F32.TF32 R76, R212, R132, R76 ;  /* 0x00000084d44c723c */ /* 0x000fe6000008104c */
[----:B------:R-:W-:Y:S04]  /*37730*/  STL.64 [R1+0x1120], R124 ;  /* 0x0011207c01007387 */ /* 0x000fe80000100a00 */
[----:B------:R-:W-:Y:S01]  /*37740*/  STL.64 [R1+0x1128], R126 ;  /* 0x0011287e01007387 */ /* 0x000fe20000100a00 */
[C---:B------:R-:W-:Y:S03]  /*37750*/  HMMA.1688.F32.TF32 R72, R220.reuse, R192, R72 ;  /* 0x000000c0dc48723c */ /* 0x040fe60000081048 */
        /* <DEDUP_REMOVED lines=23> */
[C---:B-1----:R-:W-:Y:S03]  /*378d0*/  HMMA.1688.F32.TF32 R232, R220.reuse, R156, R36 ;  /* 0x0000009cdce8723c */ /* 0x042fe60000081024 */
[----:B------:R-:W-:Y:S03]  /*378e0*/  STL.64 [R1+0x1090], R88 ;  /* 0x0010905801007387 */ /* 0x000fe60000100a00 */
[C---:B------:R-:W-:Y:S01]  /*378f0*/  HMMA.1688.F32.TF32 R40, R220.reuse, R160, R40 ;  /* 0x000000a0dc28723c */ /* 0x040fe20000081028 */
[----:B------:R-:W-:Y:S04]  /*37900*/  STL.64 [R1+0x1098], R90 ;  /* 0x0010985a01007387 */ /* 0x000fe80000100a00 */
[----:B------:R-:W-:Y:S01]  /*37910*/  STL.64 [R1+0x1080], R84 ;  /* 0x0010805401007387 */ /* 0x000fe20000100a00 */
[C---:B--2---:R-:W-:Y:S03]  /*37920*/  HMMA.1688.F32.TF32 R32, R220.reuse, R152, R32 ;  /* 0x00000098dc20723c */ /* 0x044fe60000081020 */
        /* <DEDUP_REMOVED lines=25> */
[----:B-1----:R-:W4:Y:S04]  /*37ac0*/  LDL.LU.64 R48, [R1+0xf0] ;  /* 0x0000f00001307983 */ /* 0x002f280000300a00 */
[----:B------:R-:W-:Y:S04]  /*37ad0*/  STL.64 [R1+0xfc0], R32 ;  /* 0x000fc02001007387 */ /* 0x000fe80000100a00 */
[----:B------:R-:W-:Y:S04]  /*37ae0*/  STL.64 [R1+0xfc8], R34 ;  /* 0x000fc82201007387 */ /* 0x000fe80000100a00 */
[----:B--2---:R-:W2:Y:S04]  /*37af0*/  LDL.LU.64 R50, [R1+0xf8] ;  /* 0x0000f80001327983 */ /* 0x004ea80000300a00 */
[----:B------:R-:W-:Y:S04]  /*37b00*/  LDS R69, [R6+UR10+0x700] ;  /* 0x0007000a06457984 */ /* 0x000fe80008000800 */
[----:B------:R-:W-:Y:S04]  /*37b10*/  LDS R71, [R6+UR10+0x2700] ;  /* 0x0027000a06477984 */ /* 0x000fe80008000800 */
[----:B------:R-:W-:Y:S04]  /*37b20*/  LDS R217, [R6+UR10+0x780] ;  /* 0x0007800a06d97984 */ /* 0x000fe80008000800 */
[----:B------:R4:W-:Y:S01]  /*37b30*/  LDS R219, [R6+UR10+0x2780] ;  /* 0x0027800a06db7984 */ /* 0x0009e20008000800 */
[C---:B---3--:R-:W-:Y:S03]  /*37b40*/  HMMA.1688.F32.TF32 R20, R220.reuse, R140, R20 ;  /* 0x0000008cdc14723c */ /* 0x048fe60000081014 */
[----:B------:R-:W-:Y:S03]  /*37b50*/  LDS R68, [R0+UR10+0x700] ;  /* 0x0007000a00447984 */ /* 0x000fe60008000800 */
[C---:B----4-:R-:W-:Y:S01]  /*37b60*/  HMMA.1688.F32.TF32 R4, R220.reuse, R148, R28 ;  /* 0x00000094dc04723c */ /* 0x050fe2000008101c */
[----:B------:R-:W1:Y:S04]  /*37b70*/  LDS R70, [R0+UR10+0x2700] ;  /* 0x0027000a00467984 */ /* 0x000e680008000800 */
[----:B------:R-:W-:Y:S01]  /*37b80*/  LDS R216, [R0+UR10+0x780] ;  /* 0x0007800a00d87984 */ /* 0x000fe20008000800 */
[----:B------:R-:W-:Y:S03]  /*37b90*/  HMMA.1688.F32.TF32 R16, R220, R136, R16 ;  /* 0x00000088dc10723c */ /* 0x000fe60000081010 */
[----:B------:R-:W3:-:S14]  /*37ba0*/  LDS R218, [R0+UR10+0x2780] ;  /* 0x0027800a00da7984 */ /* 0x000edc0008000800 */
[----:B------:R-:W-:Y:S04]  /*37bb0*/  STL.64 [R1+0xfb0], R4 ;  /* 0x000fb00401007387 */ /* 0x000fe80000100a00 */
[----:B------:R4:W-:Y:S04]  /*37bc0*/  STL.64 [R1+0xfb8], R6 ;  /* 0x000fb80601007387 */ /* 0x0009e80000100a00 */
[----:B------:R-:W3:Y:S04]  /*37bd0*/  LDL.LU.64 R36, [R1+0x1e0] ;  /* 0x0001e00001247983 */ /* 0x000ee80000300a00 */
[----:B------:R-:W3:Y:S01]  /*37be0*/  LDL.LU.64 R38, [R1+0x1e8] ;  /* 0x0001e80001267983 */ /* 0x000ee20000300a00 */
[----:B----4-:R-:W-:Y:S03]  /*37bf0*/  HMMA.1688.F32.TF32 R4, R220, R144, R24 ;  /* 0x00000090dc04723c */ /* 0x010fe60000081018 */
[----:B------:R-:W4:Y:S04]  /*37c00*/  LDL.LU.64 R24, [R1+0x200] ;  /* 0x0002000001187983 */ /* 0x000f280000300a00 */
[----:B------:R-:W4:-:S15]  /*37c10*/  LDL.LU.64 R26, [R1+0x208] ;  /* 0x00020800011a7983 */ /* 0x000f1e0000300a00 */
[----:B------:R-:W-:-:S02]  /*37c20*/  NOP ;  /* 0x0000000000007918 */ /* 0x000fc40000000000 */
[----:B------:R-:W-:Y:S02]  /*37c30*/  IMAD.MOV.U32 R235, RZ, RZ, R4 ;  /* 0x000000ffffeb7224 */ /* 0x000fe400078e0004 */
[----:B------:R-:W-:Y:S02]  /*37c40*/  IMAD.MOV.U32 R234, RZ, RZ, R5 ;  /* 0x000000ffffea7224 */ /* 0x000fe400078e0005 */
[----:B------:R-:W-:Y:S02]  /*37c50*/  IMAD.MOV.U32 R233, RZ, RZ, R6 ;  /* 0x000000ffffe97224 */ /* 0x000fe400078e0006 */
[----:B------:R-:W-:Y:S01]  /*37c60*/  IMAD.MOV.U32 R232, RZ, RZ, R7 ;  /* 0x000000ffffe87224 */ /* 0x000fe200078e0007 */
[----:B------:R-:W-:Y:S04]  /*37c70*/  STL.64 [R1+0x4df8], R234 ;  /* 0x004df8ea01007387 */ /* 0x000fe80000100a00 */
[----:B------:R-:W-:Y:S04]  /*37c80*/  STL.64 [R1+0x4df0], R232 ;  /* 0x004df0e801007387 */ /* 0x000fe80000100a00 */
[----:B------:R-:W4:Y:S04]  /*37c90*/  LDL.LU.64 R4, [R1+0x3d0] ;  /* 0x0003d00001047983 */ /* 0x000f280000300a00 */
[----:B------:R-:W4:Y:S04]  /*37ca0*/  LDL.LU.64 R6, [R1+0x3d8] ;  /* 0x0003d80001067983 */ /* 0x000f280000300a00 */
[----:B------:R-:W-:Y:S04]  /*37cb0*/  STL.64 [R1+0xf90], R20 ;  /* 0x000f901401007387 */ /* 0x000fe80000100a00 */
[----:B------:R-:W-:Y:S04]  /*37cc0*/  STL.64 [R1+0xf98], R22 ;  /* 0x000f981601007387 */ /* 0x000fe80000100a00 */
[----:B------:R-:W4:Y:S04]  /*37cd0*/  LDL.LU.64 R32, [R1+0x480] ;  /* 0x0004800001207983 */ /* 0x000f280000300a00 */
[----:B------:R-:W4:Y:S04]  /*37ce0*/  LDL.LU.64 R34, [R1+0x488] ;  /* 0x0004880001227983 */ /* 0x000f280000300a00 */
[----:B------:R-:W-:Y:S04]  /*37cf0*/  STL.64 [R1+0xf80], R16 ;  /* 0x000f801001007387 */ /* 0x000fe80000100a00 */
[----:B------:R2:W-:Y:S04]  /*37d00*/  STL.64 [R1+0xf88], R18 ;  /* 0x000f881201007387 */ /* 0x0005e80000100a00 */
[----:B------:R-:W4:Y:S04]  /*37d10*/  LDL.LU.64 R44, [R1+0x4a0] ;  /* 0x0004a000012c7983 */ /* 0x000f280000300a00 */
[----:B------:R-:W4:Y:S01]  /*37d20*/  LDL.LU.64 R46, [R1+0x4a8] ;  /* 0x0004a800012e7983 */ /* 0x000f220000300a00 */
[----:B------:R-:W-:Y:S06]  /*37d30*/  HMMA.1688.F32.TF32 R12, R220, R132, R12 ;  /* 0x00000084dc0c723c */ /* 0x000fec000008100c */
[----:B-1----:R-:W-:-:S15]  /*37d40*/  HMMA.1688.F32.TF32 R8, R68, R192, R8 ;  /* 0x000000c04408723c */ /* 0x002fde0000081008 */
[----:B------:R-:W-:-:S02]  /*37d50*/  NOP ;  /* 0x0000000000007918 */ /* 0x000fc40000000000 */
[----:B------:R-:W-:Y:S04]  /*37d60*/  STL.64 [R1+0x4cd8], R14 ;  /* 0x004cd80e01007387 */ /* 0x000fe80000100a00 */
[----:B------:R-:W-:Y:S04]  /*37d70*/  STL.64 [R1+0x4cd0], R12 ;  /* 0x004cd00c01007387 */ /* 0x000fe80000100a00 */
[----:B------:R-:W-:Y:S04]  /*37d80*/  STL.64 [R1+0x4ce8], R10 ;  /* 0x004ce80a01007387 */ /* 0x000fe80000100a00 */
[----:B------:R1:W-:Y:S01]  /*37d90*/  STL.64 [R1+0x4ce0], R8 ;  /* 0x004ce00801007387 */ /* 0x0003e20000100a00 */
[----:B--2---:R-:W-:-:S15]  /*37da0*/  HMMA.1688.F32.TF32 R16, R68, R188, R48 ;  /* 0x000000bc4410723c */ /* 0x004fde0000081030 */
[----:B------:R-:W-:-:S08]  /*37db0*/  NOP ;  /* 0x0000000000007918 */ /* 0x000fd00000000000 */
[----:B------:R-:W-:Y:S04]  /*37dc0*/  STL.64 [R1+0x4cf8], R18 ;  /* 0x004cf81201007387 */ /* 0x000fe80000100a00 */
[----:B------:R-:W-:Y:S04]  /*37dd0*/  STL.64 [R1+0x4cf0], R16 ;  /* 0x004cf01001007387 */ /* 0x000fe80000100a00 */
[----:B-1----:R-:W2:Y:S04]  /*37de0*/  LDL.LU.64 R8, [R1+0x4c0] ;  /* 0x0004c00001087983 */ /* 0x002ea80000300a00 */
[----:B------:R-:W2:Y:S01]  /*37df0*/  LDL.LU.64 R10, [R1+0x4c8] ;  /* 0x0004c800010a7983 */ /* 0x000ea20000300a00 */
[C---:B---3--:R-:W-:Y:S06]  /*37e00*/  HMMA.1688.F32.TF32 R20, R68.reuse, R184, R36 ;  /* 0x000000b84414723c */ /* 0x048fec0000081024 */
[----:B----4-:R-:W-:-:S15]  /*37e10*/  HMMA.1688.F32.TF32 R24, R68, R180, R24 ;  /* 0x000000b44418723c */ /* 0x010fde0000081018 */
[----:B------:R-:W-:-:S02]  /*37e20*/  NOP ;  /* 0x0000000000007918 */ /* 0x000fc40000000000 */
[----:B------:R-:W-:Y:S04]  /*37e30*/  STL.64 [R1+0x4d18], R22 ;  /* 0x004d181601007387 */ /* 0x000fe80000100a00 */
[----:B------:R-:W-:Y:S04]  /*37e40*/  STL.64 [R1+0x4d10], R20 ;  /* 0x004d101401007387 */ /* 0x000fe80000100a00 */
[----:B------:R-:W3:Y:S04]  /*37e50*/  LDL.LU.64 R48, [R1+0x4d0] ;  /* 0x0004d00001307983 */ /* 0x000ee80000300a00 */
[----:B------:R-:W3:Y:S04]  /*37e60*/  LDL.LU.64 R50, [R1+0x4d8] ;  /* 0x0004d80001327983 */ /* 0x000ee80000300a00 */
[----:B------:R-:W-:Y:S04]  /*37e70*/  STL.64 [R1+0x4d28], R26 ;  /* 0x004d281a01007387 */ /* 0x000fe80000100a00 */
[----:B------:R-:W-:Y:S01]  /*37e80*/  STL.64 [R1+0x4d20], R24 ;  /* 0x004d201801007387 */ /* 0x000fe20000100a00 */
[C---:B------:R-:W-:Y:S03]  /*37e90*/  HMMA.1688.F32.TF32 R28, R68.reuse, R176, R4 ;  /* 0x000000b0441c723c */ /* 0x040fe60000081004 */
[----:B------:R-:W4:Y:S04]  /*37ea0*/  LDL.LU.64 R4, [R1+0x4f0] ;  /* 0x0004f00001047983 */ /* 0x000f280000300a00 */
[----:B------:R-:W4:Y:S01]  /*37eb0*/  LDL.LU.64 R6, [R1+0x4f8] ;  /* 0x0004f80001067983 */ /* 0x000f220000300a00 */
[----:B------:R-:W-:-:S15]  /*37ec0*/  HMMA.1688.F32.TF32 R76, R68, R172, R32 ;  /* 0x000000ac444c723c */ /* 0x000fde0000081020 */
[----:B------:R-:W-:Y:S01]  /*37ed0*/  STL.64 [R1+0x4d38], R30 ;  /* 0x004d381e01007387 */ /* 0x000fe20000100a00 */
[C---:B------:R-:W-:Y:S03]  /*37ee0*/  HMMA.1688.F32.TF32 R80, R68.reuse, R168, R44 ;  /* 0x000000a84450723c */ /* 0x040fe6000008102c */
[----:B------:R1:W-:Y:S04]  /*37ef0*/  STL.64 [R1+0x4d30], R28 ;  /* 0x004d301c01007387 */ /* 0x0003e80000100a00 */
[----:B------:R-:W4:Y:S04]  /*37f00*/  LDL.LU.64 R36, [R1+0x500] ;  /* 0x0005000001247983 */ /* 0x000f280000300a00 */
[----:B------:R-:W4:Y:S04]  /*37f10*/  LDL.LU.64 R38, [R1+0x508] ;  /* 0x0005080001267983 */ /* 0x000f280000300a00 */
[----:B------:R-:W4:Y:S04]  /*37f20*/  LDL.LU.64 R32, [R1+0x510] ;  /* 0x0005100001207983 */ /* 0x000f280000300a00 */
[----:B------:R-:W4:Y:S04]  /*37f30*/  LDL.LU.64 R34, [R1+0x518] ;  /* 0x0005180001227983 */ /* 0x000f280000300a00 */
[----:B-1----:R-:W4:Y:S04]  /*37f40*/  LDL.LU.64 R28, [R1+0x520] ;  /* 0x00052000011c7983 */ /* 0x002f280000300a00 */
[----:B------:R-:W4:Y:S04]  /*37f50*/  LDL.LU.64 R30, [R1+0x528] ;  /* 0x00052800011e7983 */ /* 0x000f280000300a00 */
[----:B------:R-:W-:Y:S04]  /*37f60*/  STL.64 [R1+0x4d48], R78 ;  /* 0x004d484e01007387 */ /* 0x000fe80000100a00 */
[----:B------:R-:W-:Y:S04]  /*37f70*/  STL.64 [R1+0x4d40], R76 ;  /* 0x004d404c01007387 */ /* 0x000fe80000100a00 */
[----:B------:R-:W4:Y:S04]  /*37f80*/  LDL.LU.64 R24, [R1+0x530] ;  /* 0x0005300001187983 */ /* 0x000f280000300a00 */
[----:B------:R-:W4:Y:S04]  /*37f90*/  LDL.LU.64 R26, [R1+0x538] ;  /* 0x00053800011a7983 */ /* 0x000f280000300a00 */
[----:B------:R-:W4:Y:S04]  /*37fa0*/  LDL.LU.64 R20, [R1+0x560] ;  /* 0x0005600001147983 */ /* 0x000f280000300a00 */
[----:B------:R-:W4:Y:S04]  /*37fb0*/  LDL.LU.64 R22, [R1+0x568] ;  /* 0x0005680001167983 */ /* 0x000f280000300a00 */
[----:B------:R-:W4:Y:S04]  /*37fc0*/  LDL.LU.64 R16, [R1+0x550] ;  /* 0x0005500001107983 */ /* 0x000f280000300a00 */
[----:B------:R-:W4:Y:S04]  /*37fd0*/  LDL.LU.64 R18, [R1+0x558] ;  /* 0x0005580001127983 */ /* 0x000f280000300a00 */
[----:B------:R-:W-:Y:S04]  /*37fe0*/  STL.64 [R1+0x4d58], R82 ;  /* 0x004d585201007387 */ /* 0x000fe80000100a00 */
[----:B------:R-:W-:Y:S04]  /*37ff0*/  STL.64 [R1+0x4d50], R80 ;  /* 0x004d505001007387 */ /* 0x000fe80000100a00 */
[----:B------:R-:W4:Y:S04]  /*38000*/  LDL.LU.64 R12, [R1+0x540] ;  /* 0x00054000010c7983 */ /* 0x000f280000300a00 */
[----:B------:R-:W4:Y:S01]  /*38010*/  LDL.LU.64 R14, [R1+0x548] ;  /* 0x00054800010e7983 */ /* 0x000f220000300a00 */
[----:B--2---:R-:W-:Y:S03]  /*38020*/  HMMA.1688.F32.TF32 R44, R68, R164, R8 ;  /* 0x000000a4442c723c */ /* 0x004fe60000081008 */
[----:B------:R-:W2:Y:S04]  /*38030*/  LDL.LU.64 R8, [R1+0x570] ;  /* 0x0005700001087983 */ /* 0x000ea80000300a00 */
[----:B------:R-:W2:-:S15]  /*38040*/  LDL.LU.64 R10, [R1+0x578] ;  /* 0x00057800010a7983 */ /* 0x000e9e0000300a00 */
[----:B------:R-:W-:-:S01]  /*38050*/  NOP ;  /* 0x0000000000007918 */ /* 0x000fc20000000000 */
[----:B------:R-:W-:Y:S04]  /*38060*/  STL.64 [R1+0x4d68], R46 ;  /* 0x004d682e01007387 */ /* 0x000fe80000100a00 */
[----:B------:R-:W-:Y:S01]  /*38070*/  STL.64 [R1+0x4d60], R44 ;  /* 0x004d602c01007387 */ /* 0x000fe20000100a00 */
[C---:B---3--:R-:W-:Y:S06]  /*38080*/  HMMA.1688.F32.TF32 R48, R68.reuse, R160, R48 ;  /* 0x000000a04430723c */ /* 0x048fec0000081030 */
[----:B----4-:R-:W-:-:S15]  /*38090*/  HMMA.1688.F32.TF32 R52, R68, R156, R4 ;  /* 0x0000009c4434723c */ /* 0x010fde0000081004 */
[----:B------:R-:W-:-:S02]  /*380a0*/  NOP ;  /* 0x0000000000007918 */ /* 0x000fc40000000000 */
[----:B------:R-:W-:Y:S04]  /*380b0*/  STL.64 [R1+0x4d78], R50 ;  /* 0x004d783201007387 */ /* 0x000fe80000100a00 */
[----:B------:R-:W-:Y:S04]  /*380c0*/  STL.64 [R1+0x4d70], R48 ;  /* 0x004d703001007387 */ /* 0x000fe80000100a00 */
[----:B------:R-:W3:Y:S04]  /*380d0*/  LDL.LU.64 R4, [R1+0x580] ;  /* 0x0005800001047983 */ /* 0x000ee80000300a00 */
[----:B------:R-:W3:Y:S01]  /*380e0*/  LDL.LU.64 R6, [R1+0x588] ;  /* 0x0005880001067983 */ /* 0x000ee20000300a00 */
[C---:B------:R-:W-:Y:S06]  /*380f0*/  HMMA.1688.F32.TF32 R56, R68.reuse, R152, R36 ;  /* 0x000000984438723c */ /* 0x040fec0000081024 */
[C---:B------:R-:W-:Y:S06]  /*38100*/  HMMA.1688.F32.TF32 R32, R68.reuse, R148, R32 ;  /* 0x000000944420723c */ /* 0x040fec0000081020 */
[C---:B------:R-:W-:Y:S01]  /*38110*/  HMMA.1688.F32.TF32 R36, R68.reuse, R144, R28 ;  /* 0x000000904424723c */ /* 0x040fe2000008101c */
[----:B------:R-:W-:Y:S05]  /*38120*/  STL.64 [R1+0x4d88], R54 ;  /* 0x004d883601007387 */ /* 0x000fea0000100a00 */
[C---:B------:R-:W-:Y:S06]  /*38130*/  HMMA.1688.F32.TF32 R60, R68.reuse, R140, R24 ;  /* 0x0000008c443c723c */ /* 0x040fec0000081018 */
[C---:B------:R-:W-:Y:S06]  /*38140*/  HMMA.1688.F32.TF32 R64, R68.reuse, R136, R20 ;  /* 0x000000884440723c */ /* 0x040fec0000081014 */
[----:B------:R-:W-:Y:S01]  /*38150*/  HMMA.1688.F32.TF32 R68, R68, R132, R16 ;  /* 0x000000844444723c */ /* 0x000fe20000081010 */
[----:B------:R-:W-:Y:S04]  /*38160*/  STL.64 [R1+0x4d80], R52 ;  /* 0x004d803401007387 */ /* 0x000fe80000100a00 */
[----:B------:R-:W-:Y:S01]  /*38170*/  STL.64 [R1+0x4d98], R58 ;  /* 0x004d983a01007387 */ /* 0x000fe20000100a00 */
[C---:B------:R-:W-:Y:S03]  /*38180*/  HMMA.1688.F32.TF32 R72, R216.reuse, R192, R12 ;  /* 0x000000c0d848723c */ /* 0x040fe6000008100c */
[----:B------:R-:W-:Y:S04]  /*38190*/  STL.64 [R1+0x4d90], R56 ;  /* 0x004d903801007387 */ /* 0x000fe80000100a00 */
[----:B------:R-:W-:Y:S04]  /*381a0*/  STL.64 [R1+0x4da8], R34 ;  /* 0x004da82201007387 */ /* 0x000fe80000100a00 */
[----:B------:R-:W-:Y:S04]  /*381b0*/  STL.64 [R1+0x4da0], R32 ;  /* 0x004da02001007387 */ /* 0x000fe80000100a00 */
[----:B------:R-:W-:Y:S04]  /*381c0*/  STL.64 [R1+0x4db8], R38 ;  /* 0x004db82601007387 */ /* 0x000fe80000100a00 */
[----:B------:R-:W-:Y:S04]  /*381d0*/  STL.64 [R1+0x4db0], R36 ;  /* 0x004db02401007387 */ /* 0x000fe80000100a00 */
        /* <DEDUP_REMOVED lines=9> */
[----:B------:R-:W4:Y:S04]  /*38270*/  LDL.LU.64 R62, [R1+0x598] ;  /* 0x00059800013e7983 */ /* 0x000f280000300a00 */
[----:B------:R-:W4:Y:S04]  /*38280*/  LDL.LU.64 R12, [R1+0x5a0] ;  /* 0x0005a000010c7983 */ /* 0x000f280000300a00 */
[----:B------:R-:W4:Y:S01]  /*38290*/  LDL.LU.64 R14, [R1+0x5a8] ;  /* 0x0005a800010e7983 */ /* 0x000f220000300a00 */
[----:B--2---:R-:W-:-:S15]  /*382a0*/  HMMA.1688.F32.TF32 R84, R216, R188, R8 ;  /* 0x000000bcd854723c */ /* 0x004fde0000081008 */
[----:B------:R-:W-:-:S08]  /*382b0*/  NOP ;  /* 0x0000000000007918 */ /* 0x000fd00000000000 */
[----:B------:R-:W-:Y:S04]  /*382c0*/  STL.64 [R1+0x4e18], R86 ;  /* 0x004e185601007387 */ /* 0x000fe80000100a00 */
[----:B------:R-:W-:Y:S04]  /*382d0*/  STL.64 [R1+0x4e10], R84 ;  /* 0x004e105401007387 */ /* 0x000fe80000100a00 */
[----:B------:R-:W2:Y:S04]  /*382e0*/  LDL.LU.64 R8, [R1+0x5b0] ;  /* 0x0005b00001087983 */ /* 0x000ea80000300a00 */
[----:B------:R-:W2:Y:S04]  /*382f0*/  LDL.LU.64 R10, [R1+0x5b8] ;  /* 0x0005b800010a7983 */ /* 0x000ea80000300a00 */
[----:B------:R-:W2:Y:S04]  /*38300*/  LDL.LU.64 R56, [R1+0x5c0] ;  /* 0x0005c00001387983 */ /* 0x000ea80000300a00 */
[----:B------:R-:W2:Y:S01]  /*38310*/  LDL.LU.64 R58, [R1+0x5c8] ;  /* 0x0005c800013a7983 */ /* 0x000ea20000300a00 */
[C---:B---3--:R-:W-:Y:S03]  /*38320*/  HMMA.1688.F32.TF32 R88, R216.reuse, R184, R4 ;  /* 0x000000b8d858723c */ /* 0x048fe60000081004 */
        /* <DEDUP_REMOVED lines=20> */
[----:B------:R-:W-:Y:S04]  /*38470*/  STL.64 [R1+0x4e28], R90 ;  /* 0x004e285a01007387 */ /* 0x000fe80000100a00 */
[----:B------:R-:W-:Y:S01]  /*38480*/  STL.64 [R1+0x4e20], R88 ;  /* 0x004e205801007387 */ /* 0x000fe20000100a00 */
[C---:B----4-:R-:W-:Y:S06]  /*38490*/  HMMA.1688.F32.TF32 R92, R216.reuse, R180, R60 ;  /* 0x000000b4d85c723c */ /* 0x050fec000008103c */
[----:B------:R-:W-:-:S15]  /*384a0*/  HMMA.1688.F32.TF32 R96, R216, R176, R12 ;  /* 0x000000b0d860723c */ /* 0x000fde000008100c */
[----:B------:R-:W-:-:S02]  /*384b0*/  NOP ;  /* 0x0000000000007918 */ /* 0x000fc40000000000 */
[----:B------:R-:W-:Y:S04]  /*384c0*/  STL.64 [R1+0x4e38], R94 ;  /* 0x004e385e01007387 */ /* 0x000fe80000100a00 */
[----:B------:R-:W-:Y:S04]  /*384d0*/  STL.64 [R1+0x4e30], R92 ;  /* 0x004e305c01007387 */ /* 0x000fe80000100a00 */
[----:B------:R-:W4:Y:S04]  /*384e0*/  LDL.LU.64 R12, [R1+0x2cb0] ;  /* 0x002cb000010c7983 */ /* 0x000f280000300a00 */
[----:B------:R-:W4:Y:S04]  /*384f0*/  LDL.LU.64 R14, [R1+0x2cb8] ;  /* 0x002cb800010e7983 */ /* 0x000f280000300a00 */
[----:B------:R-:W-:Y:S04]  /*38500*/  STL.64 [R1+0x4e48], R98 ;  /* 0x004e486201007387 */ /* 0x000fe80000100a00 */
[----:B------:R-:W-:Y:S01]  /*38510*/  STL.64 [R1+0x4e40], R96 ;  /* 0x004e406001007387 */ /* 0x000fe20000100a00 */
[C---:B--2---:R-:W-:Y:S03]  /*38520*/  HMMA.1688.F32.TF32 R100, R216.reuse, R172, R8 ;  /* 0x000000acd864723c */ /* 0x044fe60000081008 */
[----:B------:R-:W2:Y:S04]  /*38530*/  LDL.LU.64 R8, [R1+0x2ca0] ;  /* 0x002ca00001087983 */ /* 0x000ea80000300a00 */
[----:B------:R-:W2:Y:S01]  /*38540*/  LDL.LU.64 R10, [R1+0x2ca8] ;  /* 0x002ca800010a7983 */ /* 0x000ea20000300a00 */
[----:B------:R-:W-:-:S15]  /*38550*/  HMMA.1688.F32.TF32 R104, R216, R168, R56 ;  /* 0x000000a8d868723c */ /* 0x000fde0000081038 */
[----:B------:R-:W-:Y:S04]  /*38560*/  STL.64 [R1+0x4e58], R102 ;  /* 0x004e586601007387 */ /* 0x000fe80000100a00 */
[----:B------:R-:W-:Y:S04]  /*38570*/  STL.64 [R1+0x4e50], R100 ;  /* 0x004e506401007387 */ /* 0x000fe80000100a00 */
[----:B------:R-:W-:Y:S04]  /*38580*/  STL.64 [R1+0x4e68], R106 ;  /* 0x004e686a01007387 */ /* 0x000fe80000100a00 */
[----:B------:R-:W-:Y:S01]  /*38590*/  STL.64 [R1+0x4e60], R104 ;  /* 0x004e606801007387 */ /* 0x000fe20000100a00 */
[----:B---3--:R-:W-:Y:S03]  /*385a0*/  HMMA.1688.F32.TF32 R108, R216, R164, R4 ;  /* 0x000000a4d86c723c */ /* 0x008fe60000081004 */
[----:B------:R-:W3:Y:S04]  /*385b0*/  LDL.LU.64 R4, [R1+0x2c90] ;  /* 0x002c900001047983 */ /* 0x000ee80000300a00 */
[----:B------:R-:W3:Y:S01]  /*385c0*/  LDL.LU.64 R6, [R1+0x2c98] ;  /* 0x002c980001067983 */ /* 0x000ee20000300a00 */
[----:B------:R-:W-:-:S02]  /*385d0*/  LOP3.LUT R3, R0, 0x40, RZ, 0x3c, !PT ;  /* 0x0000004000037812 */ /* 0x000fc400078e3cff */
[----:B------:R-:W-:-:S03]  /*385e0*/  LOP3.LUT R2, R0, 0x60, RZ, 0x3c, !PT ;  /* 0x0000006000027812 */ /* 0x000fc600078e3cff */
[----:B------:R-:W-:Y:S04]  /*385f0*/  LDS R40, [R3+UR10] ;  /* 0x0000000a03287984 */ /* 0x000fe80008000800 */
[----:B------:R-:W-:Y:S04]  /*38600*/  LDS R42, [R3+UR10+0x2000] ;  /* 0x0020000a032a7984 */ /* 0x000fe80008000800 */
[----:B------:R-:W-:Y:S04]  /*38610*/  LDS R41, [R2+UR10] ;  /* 0x0000000a02297984 */ /* 0x000fe80008000800 */
[----:B------:R-:W1:Y:S01]  /*38620*/  LDS R43, [R2+UR10+0x2000] ;  /* 0x0020000a022b7984 */ /* 0x000e620008000800 */
[C---:B------:R-:W-:Y:S03]  /*38630*/  HMMA.1688.F32.TF32 R112, R216.reuse, R160, R52 ;  /* 0x000000a0d870723c */ /* 0x040fe60000081034 */
[----:B------:R-:W-:Y:S03]  /*38640*/  STL.64 [R1+0x4e78], R110 ;  /* 0x004e786e01007387 */ /* 0x000fe60000100a00 */
[C---:B------:R-:W-:Y:S01]  /*38650*/  HMMA.1688.F32.TF32 R116, R216.reuse, R156, R48 ;  /* 0x0000009cd874723c */ /* 0x040fe20000081030 */
[----:B------:R-:W-:Y:S04]  /*38660*/  STL.64 [R1+0x4e70], R108 ;  /* 0x004e706c01007387 */ /* 0x000fe80000100a00 */
[----:B------:R-:W-:Y:S01]  /*38670*/  LDS R224, [R3+UR10+0x80] ;  /* 0x0000800a03e07984 */ /* 0x000fe20008000800 */
[C---:B------:R-:W-:Y:S03]  /*38680*/  HMMA.1688.F32.TF32 R196, R216.reuse, R152, R44 ;  /* 0x00000098d8c4723c */ /* 0x040fe6000008102c */
[----:B------:R-:W-:Y:S03]  /*38690*/  LDS R226, [R3+UR10+0x2080] ;  /* 0x0020800a03e27984 */ /* 0x000fe60008000800 */
[C---:B------:R-:W-:Y:S01]  /*386a0*/  HMMA.1688.F32.TF32 R200, R216.reuse, R148, R36 ;  /* 0x00000094d8c8723c */ /* 0x040fe20000081024 */
[----:B------:R-:W-:Y:S04]  /*386b0*/  LDS R225, [R2+UR10+0x80] ;  /* 0x0000800a02e17984 */ /* 0x000fe80008000800 */
[----:B------:R-:W3:Y:S01]  /*386c0*/  LDS R227, [R2+UR10+0x2080] ;  /* 0x0020800a02e37984 */ /* 0x000ee20008000800 */
[C---:B------:R-:W-:Y:S03]  /*386d0*/  HMMA.1688.F32.TF32 R204, R216.reuse, R144, R32 ;  /* 0x00000090d8cc723c */ /* 0x040fe60000081020 */
[----:B------:R-:W-:Y:S03]  /*386e0*/  LDS R228, [R3+UR10+0x100] ;  /* 0x0001000a03e47984 */ /* 0x000fe60008000800 */
[C---:B------:R-:W-:Y:S01]  /*386f0*/  HMMA.1688.F32.TF32 R208, R216.reuse, R140, R28 ;  /* 0x0000008cd8d0723c */ /* 0x040fe2000008101c */
[----:B------:R-:W-:Y:S04]  /*38700*/  LDS R230, [R3+UR10+0x2100] ;  /* 0x0021000a03e67984 */ /* 0x000fe80008000800 */
[----:B------:R-:W-:Y:S01]  /*38710*/  LDS R229, [R2+UR10+0x100] ;  /* 0x0001000a02e57984 */ /* 0x000fe20008000800 */
[----:B------:R-:W-:Y:S03]  /*38720*/  HMMA.1688.F32.TF32 R212, R216, R136, R24 ;  /* 0x00000088d8d4723c */ /* 0x000fe60000081018 */
[----:B------:R-:W3:Y:S03]  /*38730*/  LDS R231, [R2+UR10+0x2100] ;  /* 0x0021000a02e77984 */ /* 0x000ee60008000800 */
[----:B-1----:R-:W-:Y:S06]  /*38740*/  HMMA.1688.F32.TF32 R220, R40, R192, R16 ;  /* 0x000000c028dc723c */ /* 0x002fec0000081010 */
[----:B------:R-:W-:Y:S01]  /*38750*/  HMMA.1688.F32.TF32 R216, R216, R132, R20 ;  /* 0x00000084d8d8723c */ /* 0x000fe20000081014 */
[----:B------:R-:W3:Y:S04]  /*38760*/  LDL.LU.64 R20, [R1+0x2d20] ;  /* 0x002d200001147983 */ /* 0x000ee80000300a00 */
[----:B------:R-:W3:-:S12]  /*38770*/  LDL.LU.64 R22, [R1+0x2d28] ;  /* 0x002d280001167983 */ /* 0x000ed80000300a00 */
[----:B------:R-:W-:Y:S04]  /*38780*/  STL [R1+0x4c70], R220 ;  /* 0x004c70dc01007387 */ /* 0x000fe80000100800 */
[----:B------:R1:W-:Y:S04]  /*38790*/  STL [R1+0x4c6c], R221 ;  /* 0x004c6cdd01007387 */ /* 0x0003e80000100800 */
[----:B------:R1:W-:Y:S04]  /*387a0*/  STL [R1+0x4c68], R222 ;  /* 0x004c68de01007387 */ /* 0x0003e80000100800 */
[----:B------:R1:W-:Y:S04]  /*387b0*/  STL [R1+0x4c64], R223 ;  /* 0x004c64df01007387 */ /* 0x0003e80000100800 */
[----:B------:R-:W3:Y:S04]  /*387c0*/  LDL.LU.64 R16, [R1+0x2d10] ;  /* 0x002d100001107983 */ /* 0x000ee80000300a00 */
[----:B------:R-:W3:Y:S01]  /*387d0*/  LDL.LU.64 R18, [R1+0x2d18] ;  /* 0x002d180001127983 */ /* 0x000ee20000300a00 */
[----:B----4-:R-:W-:-:S15]  /*387e0*/  HMMA.1688.F32.TF32 R128, R40, R188, R12 ;  /* 0x000000bc2880723c */ /* 0x010fde000008100c */
[----:B------:R-:W-:-:S08]  /*387f0*/  NOP ;  /* 0x0000000000007918 */ /* 0x000fd00000000000 */
[----:B------:R-:W-:Y:S04]  /*38800*/  STL [R1+0x4c7c], R128 ;  /* 0x004c7c8001007387 */ /* 0x000fe80000100800 */
[----:B------:R-:W-:Y:S04]  /*38810*/  STL [R1+0x4c78], R129 ;  /* 0x004c788101007387 */ /* 0x000fe80000100800 */
[----:B------:R-:W-:Y:S04]  /*38820*/  STL [R1+0x4c74], R130 ;  /* 0x004c748201007387 */ /* 0x000fe80000100800 */
[----:B------:R4:W-:Y:S04]  /*38830*/  STL [R1+0x4c60], R131 ;  /* 0x004c608301007387 */ /* 0x0009e80000100800 */
[----:B------:R-:W4:Y:S04]  /*38840*/  LDL.LU.64 R12, [R1+0x2d00] ;  /* 0x002d0000010c7983 */ /* 0x000f280000300a00 */
[----:B------:R-:W4:Y:S01]  /*38850*/  LDL.LU.64 R14, [R1+0x2d08] ;  /* 0x002d0800010e7983 */ /* 0x000f220000300a00 */
[----:B--2---:R-:W-:-:S15]  /*38860*/  HMMA.1688.F32.TF32 R124, R40, R184, R8 ;  /* 0x000000b8287c723c */ /* 0x004fde0000081008 */
[----:B------:R-:W-:-:S08]  /*38870*/  NOP ;  /* 0x0000000000007918 */ /* 0x000fd00000000000 */
[----:B------:R-:W-:Y:S04]  /*38880*/  STL [R1+0x4c84], R124 ;  /* 0x004c847c01007387 */ /* 0x000fe80000100800 */
[----:B------:R-:W-:Y:S04]  /*38890*/  STL [R1+0x4c80], R125 ;  /* 0x004c807d01007387 */ /* 0x000fe80000100800 */
[----:B------:R2:W-:Y:S04]  /*388a0*/  STL [R1+0x4c5c], R126 ;  /* 0x004c5c7e01007387 */ /* 0x0005e80000100800 */
[----:B------:R2:W-:Y:S04]  /*388b0*/  STL [R1+0x4c58], R127 ;  /* 0x004c587f01007387 */ /* 0x0005e80000100800 */
[----:B------:R-:W2:Y:S04]  /*388c0*/  LDL.LU.64 R8, [R1+0x2cf0] ;  /* 0x002cf00001087983 */ /* 0x000ea80000300a00 */
[----:B------:R-:W2:Y:S01]  /*388d0*/  LDL.LU.64 R10, [R1+0x2cf8] ;  /* 0x002cf800010a7983 */ /* 0x000ea20000300a00 */
[----:B---3--:R-:W-:Y:S03]  /*388e0*/  HMMA.1688.F32.TF32 R120, R40, R180, R4 ;  /* 0x000000b42878723c */ /* 0x008fe60000081004 */
[----:B------:R-:W3:Y:S04]  /*388f0*/  LDL.LU.64 R4, [R1+0x2ce0] ;  /* 0x002ce00001047983 */ /* 0x000ee80000300a00 */
[----:B------:R-:W3:-:S15]  /*38900*/  LDL.LU.64 R6, [R1+0x2ce8] ;  /* 0x002ce80001067983 */ /* 0x000ede0000300a00 */
[----:B------:R-:W-:-:S01]  /*38910*/  NOP ;  /* 0x0000000000007918 */ /* 0x000fc20000000000 */
[----:B------:R-:W-:Y:S04]  /*38920*/  STL [R1+0x4c90], R120 ;  /* 0x004c907801007387 */ /* 0x000fe80000100800 */
[----:B------:R-:W-:Y:S04]  /*38930*/  STL [R1+0x4c8c], R121 ;  /* 0x004c8c7901007387 */ /* 0x000fe80000100800 */
[----:B------:R-:W-:Y:S04]  /*38940*/  STL [R1+0x4c88], R122 ;  /* 0x004c887a01007387 */ /* 0x000fe80000100800 */
[----:B------:R1:W-:Y:S01]  /*38950*/  STL [R1+0x4c54], R123 ;  /* 0x004c547b01007387 */ /* 0x0003e20000100800 */
[C---:B------:R-:W-:Y:S03]  /*38960*/  HMMA.1688.F32.TF32 R236, R40.reuse, R176, R20 ;  /* 0x000000b028ec723c */ /* 0x040fe60000081014 */
[----:B------:R-:W3:Y:S04]  /*38970*/  LDL.LU.64 R20, [R1+0x2cd0] ;  /* 0x002cd00001147983 */ /* 0x000ee80000300a00 */
[----:B------:R-:W3:Y:S01]  /*38980*/  LDL.LU.64 R22, [R1+0x2cd8] ;  /* 0x002cd80001167983 */ /* 0x000ee20000300a00 */
[----:B------:R-:W-:-:S15]  /*38990*/  HMMA.1688.F32.TF32 R240, R40, R172, R16 ;  /* 0x000000ac28f0723c */ /* 0x000fde0000081010 */
[----:B------:R-:W-:Y:S04]  /*389a0*/  STL [R1+0x4c9c], R236 ;  /* 0x004c9cec01007387 */ /* 0x000fe80000100800 */
[----:B------:R-:W-:Y:S04]  /*389b0*/  STL [R1+0x4c98], R237 ;  /* 0x004c98ed01007387 */ /* 0x000fe80000100800 */
[----:B------:R-:W-:Y:S04]  /*389c0*/  STL [R1+0x4c94], R238 ;  /* 0x004c94ee01007387 */ /* 0x000fe80000100800 */
[----:B------:R1:W-:Y:S04]  /*389d0*/  STL [R1+0x4c50], R239 ;  /* 0x004c50ef01007387 */ /* 0x0003e80000100800 */
[----:B------:R-:W3:Y:S04]  /*389e0*/  LDL.LU.64 R16, [R1+0x2d60] ;  /* 0x002d600001107983 */ /* 0x000ee80000300a00 */
[----:B------:R-:W3:Y:S04]  /*389f0*/  LDL.LU.64 R18, [R1+0x2d68] ;  /* 0x002d680001127983 */ /* 0x000ee80000300a00 */
[----:B------:R1:W-:Y:S04]  /*38a00*/  STL [R1+0x4cac], R240 ;  /* 0x004cacf001007387 */ /* 0x0003e80000100800 */
[----:B------:R1:W-:Y:S04]  /*38a10*/  STL [R1+0x4ca8], R241 ;  /* 0x004ca8f101007387 */ /* 0x0003e80000100800 */
[----:B------:R1:W-:Y:S04]  /*38a20*/  STL [R1+0x4ca4], R242 ;  /* 0x004ca4f201007387 */ /* 0x0003e80000100800 */
[----:B------:R1:W-:Y:S01]  /*38a30*/  STL [R1+0x4ca0], R243 ;  /* 0x004ca0f301007387 */ /* 0x0003e20000100800 */
[----:B----4-:R-:W-:Y:S03]  /*38a40*/  HMMA.1688.F32.TF32 R244, R40, R168, R12 ;  /* 0x000000a828f4723c */ /* 0x010fe6000008100c */
[----:B------:R-:W4:Y:S04]  /*38a50*/  LDL.LU.64 R12, [R1+0x2d50] ;  /* 0x002d5000010c7983 */ /* 0x000f280000300a00 */
[----:B------:R-:W4:-:S15]  /*38a60*/  LDL.LU.64 R14, [R1+0x2d58] ;  /* 0x002d5800010e7983 */ /* 0x000f1e0000300a00 */
[----:B------:R-:W-:-:S01]  /*38a70*/  NOP ;  /* 0x0000000000007918 */ /* 0x000fc20000000000 */
[----:B------:R-:W-:Y:S04]  /*38a80*/  STL [R1+0x4cbc], R244 ;  /* 0x004cbcf401007387 */ /* 0x000fe80000100800 */
[----:B------:R-:W-:Y:S04]  /*38a90*/  STL [R1+0x4cb8], R245 ;  /* 0x004cb8f501007387 */ /* 0x000fe80000100800 */
[----:B------:R-:W-:Y:S04]  /*38aa0*/  STL [R1+0x4cb4], R246 ;  /* 0x004cb4f601007387 */ /* 0x000fe80000100800 */
[----:B------:R-:W-:Y:S01]  /*38ab0*/  STL [R1+0x4cb0], R247 ;  /* 0x004cb0f701007387 */ /* 0x000fe20000100800 */
[C---:B--2---:R-:W-:Y:S03]  /*38ac0*/  HMMA.1688.F32.TF32 R248, R40.reuse, R164, R8 ;  /* 0x000000a428f8723c */ /* 0x044fe60000081008 */
[----:B------:R-:W2:Y:S04]  /*38ad0*/  LDL.LU.64 R8, [R1+0x2d40] ;  /* 0x002d400001087983 */ /* 0x000ea80000300a00 */
[----:B------:R-:W2:Y:S01]  /*38ae0*/  LDL.LU.64 R10, [R1+0x2d48] ;  /* 0x002d4800010a7983 */ /* 0x000ea20000300a00 */
[----:B---3--:R-:W-:-:S15]  /*38af0*/  HMMA.1688.F32.TF32 R4, R40, R160, R4 ;  /* 0x000000a02804723c */ /* 0x008fde0000081004 */
[----:B------:R3:W-:Y:S04]  /*38b00*/  STL [R1+0x4ccc], R248 ;  /* 0x004cccf801007387 */ /* 0x0007e80000100800 */
[----:B------:R3:W-:Y:S04]  /*38b10*/  STL [R1+0x4cc8], R249 ;  /* 0x004cc8f901007387 */ /* 0x0007e80000100800 */
[----:B------:R3:W-:Y:S04]  /*38b20*/  STL [R1+0x4cc4], R250 ;  /* 0x004cc4fa01007387 */ /* 0x0007e80000100800 */
[----:B------:R3:W-:Y:S01]  /*38b30*/  STL [R1+0x4cc0], R251 ;  /* 0x004cc0fb01007387 */ /* 0x0007e20000100800 */
[----:B-1----:R-:W-:-:S02]  /*38b40*/  IMAD.MOV.U32 R221, RZ, RZ, R4 ;  /* 0x000000ffffdd7224 */ /* 0x002fc400078e0004 */
[----:B------:R-:W-:Y:S02]  /*38b50*/  IMAD.MOV.U32 R222, RZ, RZ, R5 ;  /* 0x000000ffffde7224 */ /* 0x000fe400078e0005 */
[----:B------:R-:W-:Y:S01]  /*38b60*/  IMAD.MOV.U32 R223, RZ, RZ, R6 ;  /* 0x000000ffffdf7224 */ /* 0x000fe200078e0006 */
[----:B------:R-:W3:Y:S01]  /*38b70*/  LDL.LU.64 R4, [R1+0x2d30] ;  /* 0x002d300001047983 */ /* 0x000ee20000300a00 */
[----:B------:R-:W-:-:S03]  /*38b80*/  IMAD.MOV.U32 R131, RZ, RZ, R7 ;  /* 0x000000ffff837224 */ /* 0x000fc600078e0007 */
[----:B------:R-:W3:Y:S04]  /*38b90*/  LDL.LU.64 R6, [R1+0x2d38] ;  /* 0x002d380001067983 */ /* 0x000ee80000300a00 */
[----:B------:R-:W3:Y:S04]  /*38ba0*/  LDL.LU.64 R36, [R1+0x2d80] ;  /* 0x002d800001247983 */ /* 0x000ee80000300a00 */
[----:B------:R-:W3:Y:S04]  /*38bb0*/  LDL.LU.64 R38, [R1+0x2d88] ;  /* 0x002d880001267983 */ /* 0x000ee80000300a00 */
[----:B------:R-:W3:Y:S04]  /*38bc0*/  LDL.LU.64 R32, [R1+0x2d70] ;  /* 0x002d700001207983 */ /* 0x000ee80000300a00 */
[----:B------:R-:W3:Y:S04]  /*38bd0*/  LDL.LU.64 R34, [R1+0x2d78] ;  /* 0x002d780001227983 */ /* 0x000ee80000300a00 */
[----:B------:R-:W3:Y:S04]  /*38be0*/  LDL.LU.64 R24, [R1+0x2c60] ;  /* 0x002c600001187983 */ /* 0x000ee80000300a00 */
[----:B------:R-:W3:Y:S01]  /*38bf0*/  LDL.LU.64 R26, [R1+0x2c68] ;  /* 0x002c6800011a7983 */ /* 0x000ee20000300a00 */
[----:B------:R-:W-:-:S15]  /*38c00*/  HMMA.1688.F32.TF32 R20, R40, R156, R20 ;  /* 0x0000009c2814723c */ /* 0x000fde0000081014 */
[----:B------:R-:W-:-:S09]  /*38c10*/  NOP ;  /* 0x0000000000007918 */ /* 0x000fd20000000000 */
[----:B------:R-:W-:Y:S02]  /*38c20*/  IMAD.MOV.U32 R126, RZ, RZ, R20 ;  /* 0x000000ffff7e7224 */ /* 0x000fe400078e0014 */
[----:B------:R-:W-:Y:S02]  /*38c30*/  IMAD.MOV.U32 R127, RZ, RZ, R21 ;  /* 0x000000ffff7f7224 */ /* 0x000fe400078e0015 */
[----:B------:R-:W-:Y:S01]  /*38c40*/  IMAD.MOV.U32 R123, RZ, RZ, R22 ;  /* 0x000000ffff7b7224 */ /* 0x000fe200078e0016 */
[----:B------:R-:W3:Y:S01]  /*38c50*/  LDL.LU.64 R20, [R1+0x2c50] ;  /* 0x002c500001147983 */ /* 0x000ee20000300a00 */
[----:B------:R-:W-:-:S03]  /*38c60*/  IMAD.MOV.U32 R239, RZ, RZ, R23 ;  /* 0x000000ffffef7224 */ /* 0x000fc600078e0017 */
[----:B------:R-:W3:Y:S01]  /*38c70*/  LDL.LU.64 R22, [R1+0x2c58] ;  /* 0x002c580001167983 */ /* 0x000ee20000300a00 */
[C---:B------:R-:W-:Y:S06]  /*38c80*/  HMMA.1688.F32.TF32 R16, R40.reuse, R152, R16 ;  /* 0x000000982810723c */ /* 0x040fec0000081010 */
        /* <DEDUP_REMOVED lines=8> */
[----:B--2---:R-:W-:-:S15]  /*38d10*/  HMMA.1688.F32.TF32 R8, R40, R144, R8 ;  /* 0x000000902808723c */ /* 0x004fde0000081008 */
[----:B------:R-:W-:-:S09]  /*38d20*/  NOP ;  /* 0x0000000000007918 */ /* 0x000fd20000000000 */
[----:B------:R-:W-:Y:S02]  /*38d30*/  IMAD.MOV.U32 R236, RZ, RZ, R8 ;  /* 0x000000ffffec7224 */ /* 0x000fe400078e0008 */
[----:B------:R-:W-:Y:S02]  /*38d40*/  IMAD.MOV.U32 R237, RZ, RZ, R9 ;  /* 0x000000ffffed7224 */ /* 0x000fe400078e0009 */
[----:B------:R-:W-:Y:S01]  /*38d50*/  IMAD.MOV.U32 R238, RZ, RZ, R10 ;  /* 0x000000ffffee7224 */ /* 0x000fe200078e000a */
[----:B------:R-:W2:Y:S01]  /*38d60*/  LDL.LU.64 R8, [R1+0x2c30] ;  /* 0x002c300001087983 */ /* 0x000ea20000300a00 */
[----:B------:R-:W-:-:S03]  /*38d70*/  IMAD.MOV.U32 R120, RZ, RZ, R11 ;  /* 0x000000ffff787224 */ /* 0x000fc600078e000b */
[----:B------:R-:W2:Y:S01]  /*38d80*/  LDL.LU.64 R10, [R1+0x2c38] ;  /* 0x002c3800010a7983 */ /* 0x000ea20000300a00 */
[----:B------:R-:W-:Y:S02]  /*38d90*/  IMAD.MOV.U32 R128, RZ, RZ, R16 ;  /* 0x000000ffff807224 */ /* 0x000fe400078e0010 */
[----:B------:R-:W-:Y:S02]  /*38da0*/  IMAD.MOV.U32 R129, RZ, RZ, R17 ;  /* 0x000000ffff817224 */ /* 0x000fe400078e0011 */
[----:B------:R-:W-:Y:S01]  /*38db0*/  IMAD.MOV.U32 R130, RZ, RZ, R18 ;  /* 0x000000ffff827224 */ /* 0x000fe200078e0012 */
[----:B------:R-:W2:Y:S01]  /*38dc0*/  LDL.LU.64 R16, [R1+0x2c20] ;  /* 0x002c200001107983 */ /* 0x000ea20000300a00 */
[----:B------:R-:W-:-:S03]  /*38dd0*/  IMAD.MOV.U32 R220, RZ, RZ, R19 ;  /* 0x000000ffffdc7224 */ /* 0x000fc600078e0013 */
[----:B------:R-:W2:Y:S04]  /*38de0*/  LDL.LU.64 R18, [R1+0x2c28] ;  /* 0x002c280001127983 */ /* 0x000ea80000300a00 */
[----:B------:R-:W2:Y:S01]  /*38df0*/  LDL.LU.64 R28, [R1+0x2c10] ;  /* 0x002c1000011c7983 */ /* 0x000ea20000300a00 */
[----:B---3--:R-:W-:Y:S03]  /*38e00*/  HMMA.1688.F32.TF32 R4, R40, R140, R4 ;  /* 0x0000008c2804723c */ /* 0x008fe60000081004 */
[----:B------:R-:W3:-:S15]  /*38e10*/  LDL.LU.64 R30, [R1+0x2c18] ;  /* 0x002c1800011e7983 */ /* 0x000ede0000300a00 */
[----:B------:R-:W-:-:S06]  /*38e20*/  NOP ;  /* 0x0000000000007918 */ /* 0x000fcc0000000000 */
[----:B------:R-:W-:Y:S02]  /*38e30*/  IMAD.MOV.U32 R240, RZ, RZ, R4 ;  /* 0x000000fffff07224 */ /* 0x000fe400078e0004 */
[----:B------:R-:W-:Y:S02]  /*38e40*/  IMAD.MOV.U32 R241, RZ, RZ, R5 ;  /* 0x000000fffff17224 */ /* 0x000fe400078e0005 */
[----:B------:R-:W-:Y:S01]  /*38e50*/  IMAD.MOV.U32 R242, RZ, RZ, R6 ;  /* 0x000000fffff27224 */ /* 0x000fe200078e0006 */
[----:B------:R-:W3:Y:S01]  /*38e60*/  LDL.LU.64 R4, [R1+0x2c00] ;  /* 0x002c000001047983 */ /* 0x000ee20000300a00 */
[----:B------:R-:W-:-:S03]  /*38e70*/  IMAD.MOV.U32 R243, RZ, RZ, R7 ;  /* 0x000000fffff37224 */ /* 0x000fc600078e0007 */
[----:B------:R-:W3:Y:S01]  /*38e80*/  LDL.LU.64 R6, [R1+0x2c08] ;  /* 0x002c080001067983 */ /* 0x000ee20000300a00 */
[----:B------:R-:W-:-:S15]  /*38e90*/  HMMA.1688.F32.TF32 R32, R40, R132, R32 ;  /* 0x000000842820723c */ /* 0x000fde0000081020 */
[----:B------:R-:W-:-:S09]  /*38ea0*/  NOP ;  /* 0x0000000000007918 */ /* 0x000fd20000000000 */
[----:B------:R-:W-:Y:S02]  /*38eb0*/  IMAD.MOV.U32 R248, RZ, RZ, R32 ;  /* 0x000000fffff87224 */ /* 0x000fe400078e0020 */
[----:B------:R-:W-:Y:S02]  /*38ec0*/  IMAD.MOV.U32 R249, RZ, RZ, R33 ;  /* 0x000000fffff97224 */ /* 0x000fe400078e0021 */
[----:B------:R-:W-:Y:S02]  /*38ed0*/  IMAD.MOV.U32 R250, RZ, RZ, R34 ;  /* 0x000000fffffa7224 */ /* 0x000fe400078e0022 */
[----:B------:R-:W-:Y:S02]  /*38ee0*/  IMAD.MOV.U32 R251, RZ, RZ, R35 ;  /* 0x000000fffffb7224 */ /* 0x000fe400078e0023 */
[----:B------:R-:W-:Y:S01]  /*38ef0*/  HMMA.1688.F32.TF32 R32, R224, R192, R24 ;  /* 0x000000c0e020723c */ /* 0x000fe20000081018 */
[----:B------:R-:W3:Y:S04]  /*38f00*/  LDL.LU.64 R24, [R1+0x2bf0] ;  /* 0x002bf00001187983 */ /* 0x000ee80000300a00 */
[----:B------:R-:W3:-:S15]  /*38f10*/  LDL.LU.64 R26, [R1+0x2bf8] ;  /* 0x002bf800011a7983 */ /* 0x000ede0000300a00 */
[----:B------:R-:W-:-:S03]  /*38f20*/  NOP ;  /* 0x0000000000007918 */ /* 0x000fc60000000000 */
[----:B------:R-:W-:Y:S04]  /*38f30*/  STL.64 [R1+0x80], R32 ;  /* 0x0000802001007387 */ /* 0x000fe80000100a00 */
[----:B------:R1:W-:Y:S02]  /*38f40*/  STL.64 [R1+0x88], R34 ;  /* 0x0000882201007387 */ /* 0x0003e40000100a00 */
[----:B-1----:R-:W-:Y:S02]  /*38f50*/  HMMA.1688.F32.TF32 R32, R224, R188, R20 ;  /* 0x000000bce020723c */ /* 0x002fe40000081014 */
[----:B------:R-:W3:Y:S04]  /*38f60*/  LDL.LU.64 R20, [R1+0x2be0] ;  /* 0x002be00001147983 */ /* 0x000ee80000300a00 */
[----:B------:R-:W3:-:S15]  /*38f70*/  LDL.LU.64 R22, [R1+0x2be8] ;  /* 0x002be80001167983 */ /* 0x000ede0000300a00 */
[----:B------:R-:W-:-:S02]  /*38f80*/  NOP ;  /* 0x0000000000007918 */ /* 0x000fc40000000000 */
[----:B------:R-:W-:Y:S04]  /*38f90*/  STL.64 [R1+0xa0], R32 ;  /* 0x0000a02001007387 */ /* 0x000fe80000100a00 */
[----:B------:R4:W-:Y:S02]  /*38fa0*/  STL.64 [R1+0xa8], R34 ;  /* 0x0000a82201007387 */ /* 0x0009e40000100a00 */
[----:B----4-:R-:W-:Y:S02]  /*38fb0*/  HMMA.1688.F32.TF32 R32, R224, R184, R12 ;  /* 0x000000b8e020723c */ /* 0x010fe4000008100c */
[----:B------:R-:W4:Y:S04]  /*38fc0*/  LDL.LU.64 R12, [R1+0x2bd0] ;  /* 0x002bd000010c7983 */ /* 0x000f280000300a00 */
[----:B------:R-:W4:-:S15]  /*38fd0*/  LDL.LU.64 R14, [R1+0x2bd8] ;  /* 0x002bd800010e7983 */ /* 0x000f1e0000300a00 */
[----:B------:R-:W-:-:S02]  /*38fe0*/  NOP ;  /* 0x0000000000007918 */ /* 0x000fc40000000000 */
[----:B------:R-:W-:Y:S04]  /*38ff0*/  STL.64 [R1+0x100], R32 ;  /* 0x0001002001007387 */ /* 0x000fe80000100a00 */
[----:B------:R2:W-:Y:S02]  /*39000*/  STL.64 [R1+0x108], R34 ;  /* 0x0001082201007387 */ /* 0x0005e40000100a00 */
[----:B--2---:R-:W-:Y:S02]  /*39010*/  HMMA.1688.F32.TF32 R32, R224, R180, R8 ;  /* 0x000000b4e020723c */ /* 0x004fe40000081008 */
[----:B------:R-:W2:Y:S04]  /*39020*/  LDL.LU.64 R8, [R1+0x2bc0] ;  /* 0x002bc00001087983 */ /* 0x000ea80000300a00 */
[----:B------:R-:W2:-:S15]  /*39030*/  LDL.LU.64 R10, [R1+0x2bc8] ;  /* 0x002bc800010a7983 */ /* 0x000e9e0000300a00 */
[----:B------:R-:W-:-:S02]  /*39040*/  NOP ;  /* 0x0000000000007918 */ /* 0x000fc40000000000 */
[----:B------:R-:W-:Y:S04]  /*39050*/  STL.64 [R1+0x110], R32 ;  /* 0x0001102001007387 */ /* 0x000fe80000100a00 */
[----:B------:R1:W-:Y:S02]  /*39060*/  STL.64 [R1+0x118], R34 ;  /* 0x0001182201007387 */ /* 0x0003e40000100a00 */
[----:B-1----:R-:W-:Y:S02]  /*39070*/  HMMA.1688.F32.TF32 R32, R224, R176, R16 ;  /* 0x000000b0e020723c */ /* 0x002fe40000081010 */
[----:B------:R-:W2:Y:S04]  /*39080*/  LDL.LU.64 R16, [R1+0x2bb0] ;  /* 0x002bb00001107983 */ /* 0x000ea80000300a00 */
[----:B------:R-:W2:-:S15]  /*39090*/  LDL.LU.64 R18, [R1+0x2bb8] ;  /* 0x002bb80001127983 */ /* 0x000e9e0000300a00 */
[----:B------:R-:W-:-:S02]  /*390a0*/  NOP ;  /* 0x0000000000007918 */ /* 0x000fc40000000000 */
[----:B------:R-:W-:Y:S04]  /*390b0*/  STL.64 [R1+0x120], R32 ;  /* 0x0001202001007387 */ /* 0x000fe80000100a00 */
[----:B------:R3:W-:Y:S02]  /*390c0*/  STL.64 [R1+0x128], R34 ;  /* 0x0001282201007387 */ /* 0x0007e40000100a00 */
[C---:B---3--:R-:W-:Y:S06]  /*390d0*/  HMMA.1688.F32.TF32 R32, R224.reuse, R172, R28 ;  /* 0x000000ace020723c */ /* 0x048fec000008101c */
[----:B------:R-:W-:Y:S01]  /*390e0*/  HMMA.1688.F32.TF32 R28, R224, R168, R4 ;  /* 0x000000a8e01c723c */ /* 0x000fe20000081004 */
[----:B------:R-:W3:-:S15]  /*390f0*/  LDL.LU.64 R4, [R1+0x2ba0] ;  /* 0x002ba00001047983 */ /* 0x000ede0000300a00 */
[----:B------:R-:W-:-:S01]  /*39100*/  NOP ;  /* 0x0000000000007918 */ /* 0x000fc20000000000 */
[----:B------:R-:W-:Y:S04]  /*39110*/  STL.64 [R1+0x130], R32 ;  /* 0x0001302001007387 */ /* 0x000fe80000100a00 */
[----:B------:R-:W-:Y:S04]  /*39120*/  STL.64 [R1+0x138], R34 ;  /* 0x0001382201007387 */ /* 0x000fe80000100a00 */
[----:B------:R-:W3:Y:S04]  /*39130*/  LDL.LU.64 R6, [R1+0x2ba8] ;  /* 0x002ba80001067983 */ /* 0x000ee80000300a00 */
        /* <DEDUP_REMOVED lines=24> */
[----:B------:R1:W-:Y:S04]  /*392c0*/  STL.64 [R1+0x180], R28 ;  /* 0x0001801c01007387 */ /* 0x0003e80000100a00 */
[----:B------:R1:W-:Y:S04]  /*392d0*/  STL.64 [R1+0x188], R30 ;  /* 0x0001881e01007387 */ /* 0x0003e80000100a00 */
[----:B-1----:R-:W2:Y:S01]  /*392e0*/  LDL.LU.64 R28, [R1+0x2b50] ;  /* 0x002b5000011c7983 */ /* 0x002ea20000300a00 */
[----:B------:R-:W-:Y:S03]  /*392f0*/  HMMA.1688.F32.TF32 R16, R224, R148, R16 ;  /* 0x00000094e010723c */ /* 0x000fe60000081010 */
[----:B------:R-:W2:-:S15]  /*39300*/  LDL.LU.64 R30, [R1+0x2b58] ;  /* 0x002b5800011e7983 */ /* 0x000e9e0000300a00 */
[----:B------:R-:W-:-:S05]  /*39310*/  NOP ;  /* 0x0000000000007918 */ /* 0x000fca0000000000 */
[----:B------:R1:W-:Y:S04]  /*39320*/  STL.64 [R1+0x190], R16 ;  /* 0x0001901001007387 */ /* 0x0003e80000100a00 */
[----:B------:R1:W-:Y:S04]  /*39330*/  STL.64 [R1+0x198], R18 ;  /* 0x0001981201007387 */ /* 0x0003e80000100a00 */
[----:B-1----:R-:W2:Y:S04]  /*39340*/  LDL.LU.64 R16, [R1+0x2b40] ;  /* 0x002b400001107983 */ /* 0x002ea80000300a00 */
[----:B------:R-:W2:Y:S01]  /*39350*/  LDL.LU.64 R18, [R1+0x2b48] ;  /* 0x002b480001127983 */ /* 0x000ea20000300a00 */
[----:B---3--:R-:W-:Y:S03]  /*39360*/  HMMA.1688.F32.TF32 R32, R224, R144, R4 ;  /* 0x00000090e020723c */ /* 0x008fe60000081004 */
[----:B------:R-:W3:Y:S04]  /*39370*/  LDL.LU.64 R4, [R1+0x2b30] ;  /* 0x002b300001047983 */ /* 0x000ee80000300a00 */
[----:B------:R-:W3:-:S15]  /*39380*/  LDL.LU.64 R6, [R1+0x2b38] ;  /* 0x002b380001067983 */ /* 0x000ede0000300a00 */
[----:B------:R-:W-:-:S01]  /*39390*/  NOP ;  /* 0x0000000000007918 */ /* 0x000fc20000000000 */
        /* <DEDUP_REMOVED lines=16> */
[----:B------:R-:W4:Y:S01]  /*394a0*/  LDL.LU.64 R14, [R1+0x2b08] ;  /* 0x002b0800010e7983 */ /* 0x000f220000300a00 */
[----:B------:R-:W-:Y:S03]  /*394b0*/  HMMA.1688.F32.TF32 R36, R40, R136, R36 ;  /* 0x000000882824723c */ /* 0x000fe60000081024 */
[----:B------:R-:W-:Y:S04]  /*394c0*/  LDS R40, [R3+UR10+0x180] ;  /* 0x0001800a03287984 */ /* 0x000fe80008000800 */
[----:B------:R-:W-:Y:S04]  /*394d0*/  LDS R42, [R3+UR10+0x2180] ;  /* 0x0021800a032a7984 */ /* 0x000fe80008000800 */
[----:B------:R-:W-:Y:S04]  /*394e0*/  LDS R41, [R2+UR10+0x180] ;  /* 0x0001800a02297984 */ /* 0x000fe80008000800 */
[----:B------:R-:W1:Y:S04]  /*394f0*/  LDS R43, [R2+UR10+0x2180] ;  /* 0x0021800a022b7984 */ /* 0x000e680008000800 */
[----:B------:R-:W-:Y:S04]  /*39500*/  STL.64 [R1+0x3b0], R32 ;  /* 0x0003b02001007387 */ /* 0x000fe80000100a00 */
[----:B------:R2:W-:Y:S04]  /*39510*/  STL.64 [R1+0x3b8], R34 ;  /* 0x0003b82201007387 */ /* 0x0005e80000100a00 */
[----:B------:R-:W-:Y:S04]  /*39520*/  LDS R224, [R3+UR10+0x200] ;  /* 0x0002000a03e07984 */ /* 0x000fe80008000800 */
[----:B------:R-:W-:Y:S04]  /*39530*/  LDS R226, [R3+UR10+0x2200] ;  /* 0x0022000a03e27984 */ /* 0x000fe80008000800 */
[----:B------:R-:W-:Y:S04]  /*39540*/  LDS R225, [R2+UR10+0x200] ;  /* 0x0002000a02e17984 */ /* 0x000fe80008000800 */
[----:B------:R-:W1:Y:S01]  /*39550*/  LDS R227, [R2+UR10+0x2200] ;  /* 0x0022000a02e37984 */ /* 0x000e620008000800 */
[----:B--2---:R-:W-:Y:S03]  /*39560*/  HMMA.1688.F32.TF32 R32, R228, R192, R8 ;  /* 0x000000c0e420723c */ /* 0x004fe60000081008 */
[----:B------:R-:W2:Y:S04]  /*39570*/  LDL.LU.64 R8, [R1+0x2af0] ;  /* 0x002af00001087983 */ /* 0x000ea80000300a00 */
[----:B------:R-:W2:-:S15]  /*39580*/  LDL.LU.64 R10, [R1+0x2af8] ;  /* 0x002af800010a7983 */ /* 0x000e9e0000300a00 */
[----:B------:R-:W-:-:S01]  /*39590*/  NOP ;  /* 0x0000000000007918 */ /* 0x000fc20000000000 */
[----:B------:R-:W-:Y:S04]  /*395a0*/  STL.64 [R1+0xa70], R32 ;  /* 0x000a702001007387 */ /* 0x000fe80000100a00 */
[----:B------:R1:W-:Y:S02]  /*395b0*/  STL.64 [R1+0xa78], R34 ;  /* 0x000a782201007387 */ /* 0x0003e40000100a00 */
[C---:B-1----:R-:W-:Y:S06]  /*395c0*/  HMMA.1688.F32.TF32 R32, R228.reuse, R188, R28 ;  /* 0x000000bce420723c */ /* 0x042fec000008101c */
[----:B------:R-:W-:Y:S01]  /*395d0*/  HMMA.1688.F32.TF32 R28, R228, R184, R16 ;  /* 0x000000b8e41c723c */ /* 0x000fe20000081010 */
[----:B------:R-:W2:-:S15]  /*395e0*/  LDL.LU.64 R16, [R1+0x2ae0] ;  /* 0x002ae00001107983 */ /* 0x000e9e0000300a00 */
[----:B------:R-:W-:-:S01]  /*395f0*/  NOP ;  /* 0x0000000000007918 */ /* 0x000fc20000000000 */
[----:B------:R-:W-:Y:S04]  /*39600*/  STL.64 [R1+0xa60], R32 ;  /* 0x000a602001007387 */ /* 0x000fe80000100a00 */
[----:B------:R-:W-:Y:S04]  /*39610*/  STL.64 [R1+0xa68], R34 ;  /* 0x000a682201007387 */ /* 0x000fe80000100a00 */
[----:B------:R-:W2:Y:S04]  /*39620*/  LDL.LU.64 R18, [R1+0x2ae8] ;  /* 0x002ae80001127983 */ /* 0x000ea80000300a00 */
[----:B------:R-:W-:Y:S04]  /*39630*/  STL.64 [R1+0xa50], R28 ;  /* 0x000a501c01007387 */ /* 0x000fe80000100a00 */
[----:B------:R3:W-:Y:S02]  /*39640*/  STL.64 [R1+0xa58], R30 ;  /* 0x000a581e01007387 */ /* 0x0007e40000100a00 */
[----:B---3--:R-:W-:Y:S02]  /*39650*/  HMMA.1688.F32.TF32 R28, R228, R180, R4 ;  /* 0x000000b4e41c723c */ /* 0x008fe40000081004 */
        /* <DEDUP_REMOVED lines=21> */
[----:B------:R1:W-:Y:S04]  /*397b0*/  STL.64 [R1+0xa10], R28 ;  /* 0x000a101c01007387 */ /* 0x0003e80000100a00 */
[----:B------:R1:W-:Y:S04]  /*397c0*/  STL.64 [R1+0xa18], R30 ;  /* 0x000a181e01007387 */ /* 0x0003e80000100a00 */
[----:B-1----:R-:W4:Y:S04]  /*397d0*/  LDL.LU.64 R28, [R1+0x2a90] ;  /* 0x002a9000011c7983 */ /* 0x002f280000300a00 */
[----:B------:R-:W4:Y:S01]  /*397e0*/  LDL.LU.64 R30, [R1+0x2a98] ;  /* 0x002a9800011e7983 */ /* 0x000f220000300a00 */
[----:B--2---:R-:W-:-:S15]  /*397f0*/  HMMA.1688.F32.TF32 R8, R228, R164, R8 ;  /* 0x000000a4e408723c */ /* 0x004fde0000081008 */
[----:B------:R-:W-:-:S08]  /*39800*/  NOP ;  /* 0x0000000000007918 */ /* 0x000fd00000000000 */
[----:B------:R1:W-:Y:S04]  /*39810*/  STL.64 [R1+0xa00], R8 ;  /* 0x000a000801007387 */ /* 0x0003e80000100a00 */
[----:B------:R2:W-:Y:S04]  /*39820*/  STL.64 [R1+0xa08], R10 ;  /* 0x000a080a01007387 */ /* 0x0005e80000100a00 */
[----:B-1----:R-:W4:Y:S04]  /*39830*/  LDL.LU.64 R8, [R1+0x2b80] ;  /* 0x002b800001087983 */ /* 0x002f280000300a00 */
[----:B--2---:R-:W2:Y:S01]  /*39840*/  LDL.LU.64 R10, [R1+0x2b88] ;  /* 0x002b8800010a7983 */ /* 0x004ea20000300a00 */
[----:B------:R-:W-:Y:S03]  /*39850*/  HMMA.1688.F32.TF32 R32, R228, R160, R16 ;  /* 0x000000a0e420723c */ /* 0x000fe60000081010 */
[----:B------:R-:W2:Y:S04]  /*39860*/  LDL.LU.64 R16, [R1+0x2b70] ;  /* 0x002b700001107983 */ /* 0x000ea80000300a00 */
[----:B------:R-:W2:-:S15]  /*39870*/  LDL.LU.64 R18, [R1+0x2b78] ;  /* 0x002b780001127983 */ /* 0x000e9e0000300a00 */
[----:B------:R-:W-:-:S01]  /*39880*/  NOP ;  /* 0x0000000000007918 */ /* 0x000fc20000000000 */
        /* <DEDUP_REMOVED lines=26> */
[C---:B-1----:R-:W-:Y:S06]  /*39a30*/  HMMA.1688.F32.TF32 R32, R228.reuse, R140, R28 ;  /* 0x0000008ce420723c */ /* 0x042fec000008101c */
[----:B--2---:R-:W-:Y:S01]  /*39a40*/  HMMA.1688.F32.TF32 R28, R228, R136, R8 ;  /* 0x00000088e41c723c */ /* 0x004fe20000081008 */
[----:B------:R-:W2:-:S15]  /*39a50*/  LDL.LU.64 R8, [R1+0x2a20] ;  /* 0x002a200001087983 */ /* 0x000e9e0000300a00 */
[----:B------:R-:W-:-:S01]  /*39a60*/  NOP ;  /* 0x0000000000007918 */ /* 0x000fc20000000000 */
[----:B------:R-:W-:Y:S04]  /*39a70*/  STL.64 [R1+0x9a0], R32 ;  /* 0x0009a02001007387 */ /* 0x000fe80000100a00 */
[----:B------:R-:W-:Y:S04]  /*39a80*/  STL.64 [R1+0x9a8], R34 ;  /* 0x0009a82201007387 */ /* 0x000fe80000100a00 */
[----:B------:R-:W2:Y:S04]  /*39a90*/  LDL.LU.64 R10, [R1+0x2a28] ;  /* 0x002a2800010a7983 */ /* 0x000ea80000300a00 */
[----:B------:R-:W-:Y:S04]  /*39aa0*/  STL.64 [R1+0x990], R28 ;  /* 0x0009901c01007387 */ /* 0x000fe80000100a00 */
[----:B------:R1:W-:Y:S02]  /*39ab0*/  STL.64 [R1+0x998], R30 ;  /* 0x0009981e01007387 */ /* 0x0003e40000100a00 */
[----:B-1----:R-:W-:Y:S02]  /*39ac0*/  HMMA.1688.F32.TF32 R28, R228, R132, R16 ;  /* 0x00000084e41c723c */ /* 0x002fe40000081010 */
[----:B------:R-:W2:Y:S04]  /*39ad0*/  LDL.LU.64 R16, [R1+0x2a10] ;  /* 0x002a100001107983 */ /* 0x000ea80000300a00 */
[----:B------:R-:W2:Y:S04]  /*39ae0*/  LDL.LU.64 R18, [R1+0x2a18] ;  /* 0x002a180001127983 */ /* 0x000ea80000300a00 */
[----:B------:R-:W-:Y:S04]  /*39af0*/  LDS R228, [R3+UR10+0x280] ;  /* 0x0002800a03e47984 */ /* 0x000fe80008000800 */
[----:B------:R-:W-:Y:S04]  /*39b00*/  LDS R230, [R3+UR10+0x2280] ;  /* 0x0022800a03e67984 */ /* 0x000fe80008000800 */
[----:B------:R-:W-:Y:S04]  /*39b10*/  LDS R229, [R2+UR10+0x280] ;  /* 0x0002800a02e57984 */ /* 0x000fe80008000800 */
[----:B------:R-:W1:Y:S04]  /*39b20*/  LDS R231, [R2+UR10+0x2280] ;  /* 0x0022800a02e77984 */ /* 0x000e680008000800 */
        /* <DEDUP_REMOVED lines=90> */
[----:B------:R1:W-:Y:S04]  /*3a0d0*/  STL.64 [R1+0xf30], R28 ;  /* 0x000f301c01007387 */ /* 0x0003e80000100a00 */
[----:B------:R4:W-:Y:S04]  /*3a0e0*/  STL.64 [R1+0xf38], R30 ;  /* 0x000f381e01007387 */ /* 0x0009e80000100a00 */
[----:B-1----:R-:W3:Y:S01]  /*3a0f0*/  LDL.LU.64 R28, [R1+0x2910] ;  /* 0x00291000011c7983 */ /* 0x002ee20000300a00 */
[----:B----4-:R-:W-:Y:S03]  /*3a100*/  HMMA.1688.F32.TF32 R12, R40, R132, R12 ;  /* 0x00000084280c723c */ /* 0x010fe6000008100c */
[----:B------:R-:W4:Y:S04]  /*3a110*/  LDL.LU.64 R30, [R1+0x2918] ;  /* 0x00291800011e7983 */ /* 0x000f280000300a00 */
[----:B------:R-:W-:Y:S04]  /*3a120*/  LDS R40, [R3+UR10+0x300] ;  /* 0x0003000a03287984 */ /* 0x000fe80008000800 */
[----:B------:R-:W-:Y:S04]  /*3a130*/  LDS R42, [R3+UR10+0x2300] ;  /* 0x0023000a032a7984 */ /* 0x000fe80008000800 */
[----:B------:R-:W-:Y:S04]  /*3a140*/  LDS R41, [R2+UR10+0x300] ;  /* 0x0003000a02297984 */ /* 0x000fe80008000800 */
[----:B------:R-:W1:Y:S04]  /*3a150*/  LDS R43, [R2+UR10+0x2300] ;  /* 0x0023000a022b7984 */ /* 0x000e680008000800 */
[----:B------:R1:W-:Y:S04]  /*3a160*/  STL.64 [R1+0x920], R12 ;  /* 0x0009200c01007387 */ /* 0x0003e80000100a00 */
[----:B------:R1:W-:Y:S04]  /*3a170*/  STL.64 [R1+0x928], R14 ;  /* 0x0009280e01007387 */ /* 0x0003e80000100a00 */
[----:B-1----:R-:W4:Y:S04]  /*3a180*/  LDL.LU.64 R12, [R1+0x2900] ;  /* 0x00290000010c7983 */ /* 0x002f280000300a00 */
[----:B------:R-:W4:Y:S01]  /*3a190*/  LDL.LU.64 R14, [R1+0x2908] ;  /* 0x00290800010e7983 */ /* 0x000f220000300a00 */
[----:B--2---:R-:W-:Y:S03]  /*3a1a0*/  HMMA.1688.F32.TF32 R32, R224, R192, R8 ;  /* 0x000000c0e020723c */ /* 0x004fe60000081008 */
[----:B------:R-:W2:Y:S04]  /*3a1b0*/  LDL.LU.64 R8, [R1+0x28f0] ;  /* 0x0028f00001087983 */ /* 0x000ea80000300a00 */
[----:B------:R-:W2:-:S15]  /*3a1c0*/  LDL.LU.64 R10, [R1+0x28f8] ;  /* 0x0028f800010a7983 */ /* 0x000e9e0000300a00 */
[----:B------:R-:W-:-:S01]  /*3a1d0*/  NOP ;  /* 0x0000000000007918 */ /* 0x000fc20000000000 */
        /* <DEDUP_REMOVED lines=26> */
[C---:B----4-:R-:W-:Y:S06]  /*3a380*/  HMMA.1688.F32.TF32 R32, R224.reuse, R172, R28 ;  /* 0x000000ace020723c */ /* 0x050fec000008101c */
[----:B------:R-:W-:Y:S01]  /*3a390*/  HMMA.1688.F32.TF32 R28, R224, R168, R12 ;  /* 0x000000a8e01c723c */ /* 0x000fe2000008100c */
[----:B------:R-:W4:-:S15]  /*3a3a0*/  LDL.LU.64 R12, [R1+0x28a0] ;  /* 0x0028a000010c7983 */ /* 0x000f1e0000300a00 */
[----:B------:R-:W-:-:S01]  /*3a3b0*/  NOP ;  /* 0x0000000000007918 */ /* 0x000fc20000000000 */
[----:B------:R-:W-:Y:S04]  /*3a3c0*/  STL.64 [R1+0xed0], R32 ;  /* 0x000ed02001007387 */ /* 0x000fe80000100a00 */
[----:B------:R-:W-:Y:S04]  /*3a3d0*/  STL.64 [R1+0xed8], R34 ;  /* 0x000ed82201007387 */ /* 0x000fe80000100a00 */
[----:B------:R-:W4:Y:S04]  /*3a3e0*/  LDL.LU.64 R14, [R1+0x28a8] ;  /* 0x0028a800010e7983 */ /* 0x000f280000300a00 */
        /* <DEDUP_REMOVED lines=27> */
[----:B------:R-:W-:Y:S03]  /*3a5a0*/  HMMA.1688.F32.TF32 R20, R224, R148, R20 ;  /* 0x00000094e014723c */ /* 0x000fe60000081014 */
[----:B------:R-:W3:-:S15]  /*3a5b0*/  LDL.LU.64 R30, [R1+0x2858] ;  /* 0x00285800011e7983 */ /* 0x000ede0000300a00 */
[----:B------:R-:W-:-:S05]  /*3a5c0*/  NOP ;  /* 0x0000000000007918 */ /* 0x000fca0000000000 */
[----:B------:R1:W-:Y:S04]  /*3a5d0*/  STL.64 [R1+0xe70], R20 ;  /* 0x000e701401007387 */ /* 0x0003e80000100a00 */
[----:B------:R1:W-:Y:S04]  /*3a5e0*/  STL.64 [R1+0xe78], R22 ;  /* 0x000e781601007387 */ /* 0x0003e80000100a00 */
[----:B-1----:R-:W3:Y:S04]  /*3a5f0*/  LDL.LU.64 R20, [R1+0x2840] ;  /* 0x0028400001147983 */ /* 0x002ee80000300a00 */
[----:B------:R-:W3:Y:S01]  /*3a600*/  LDL.LU.64 R22, [R1+0x2848] ;  /* 0x0028480001167983 */ /* 0x000ee20000300a00 */
[----:B----4-:R-:W-:Y:S03]  /*3a610*/  HMMA.1688.F32.TF32 R32, R224, R144, R12 ;  /* 0x00000090e020723c */ /* 0x010fe6000008100c */
[----:B------:R-:W4:Y:S04]  /*3a620*/  LDL.LU.64 R12, [R1+0x2830] ;  /* 0x00283000010c7983 */ /* 0x000f280000300a00 */
[----:B------:R-:W4:-:S15]  /*3a630*/  LDL.LU.64 R14, [R1+0x2838] ;  /* 0x00283800010e7983 */ /* 0x000f1e0000300a00 */
[----:B------:R-:W-:-:S01]  /*3a640*/  NOP ;  /* 0x0000000000007918 */ /* 0x000fc20000000000 */
        /* <DEDUP_REMOVED lines=16> */
[----:B------:R-:W3:Y:S04]  /*3a750*/  LDL.LU.64 R6, [R1+0x2808] ;  /* 0x0028080001067983 */ /* 0x000ee80000300a00 */
[----:B------:R-:W-:Y:S04]  /*3a760*/  LDS R224, [R3+UR10+0x380] ;  /* 0x0003800a03e07984 */ /* 0x000fe80008000800 */
[----:B------:R-:W-:Y:S04]  /*3a770*/  LDS R226, [R3+UR10+0x2380] ;  /* 0x0023800a03e27984 */ /* 0x000fe80008000800 */
[----:B------:R-:W-:Y:S04]  /*3a780*/  LDS R225, [R2+UR10+0x380] ;  /* 0x0003800a02e17984 */ /* 0x000fe80008000800 */
[----:B------:R-:W1:Y:S04]  /*3a790*/  LDS R227, [R2+UR10+0x2380] ;  /* 0x0023800a02e37984 */ /* 0x000e680008000800 */
        /* <DEDUP_REMOVED lines=8> */
[C---:B-1----:R-:W-:Y:S06]  /*3a820*/  HMMA.1688.F32.TF32 R32, R228.reuse, R188, R28 ;  /* 0x000000bce420723c */ /* 0x042fec000008101c */
        /* <DEDUP_REMOVED lines=30> */
[----:B------:R1:W-:Y:S04]  /*3aa10*/  STL.64 [R1+0x8a0], R28 ;  /* 0x0008a01c01007387 */ /* 0x0003e80000100a00 */
[----:B------:R1:W-:Y:S04]  /*3aa20*/  STL.64 [R1+0x8a8], R30 ;  /* 0x0008a81e01007387 */ /* 0x0003e80000100a00 */
[----:B-1----:R-:W3:Y:S04]  /*3aa30*/  LDL.LU.64 R28, [R1+0x2790] ;  /* 0x00279000011c7983 */ /* 0x002ee80000300a00 */
[----:B------:R-:W3:Y:S01]  /*3aa40*/  LDL.LU.64 R30, [R1+0x2798] ;  /* 0x00279800011e7983 */ /* 0x000ee20000300a00 */
[----:B------:R-:W-:-:S15]  /*3aa50*/  HMMA.1688.F32.TF32 R24, R228, R164, R24 ;  /* 0x000000a4e418723c */ /* 0x000fde0000081018 */
[----:B------:R-:W-:-:S08]  /*3aa60*/  NOP ;  /* 0x0000000000007918 */ /* 0x000fd00000000000 */
[----:B------:R1:W-:Y:S04]  /*3aa70*/  STL.64 [R1+0x890], R24 ;  /* 0x0008901801007387 */ /* 0x0003e80000100a00 */
[----:B------:R1:W-:Y:S04]  /*3aa80*/  STL.64 [R1+0x898], R26 ;  /* 0x0008981a01007387 */ /* 0x0003e80000100a00 */
[----:B-1----:R-:W3:Y:S04]  /*3aa90*/  LDL.LU.64 R24, [R1+0x2880] ;  /* 0x0028800001187983 */ /* 0x002ee80000300a00 */
[----:B------:R-:W3:Y:S01]  /*3aaa0*/  LDL.LU.64 R26, [R1+0x2888] ;  /* 0x00288800011a7983 */ /* 0x000ee20000300a00 */
[----:B------:R-:W-:Y:S03]  /*3aab0*/  HMMA.1688.F32.TF32 R32, R228, R160, R20 ;  /* 0x000000a0e420723c */ /* 0x000fe60000081014 */
[----:B------:R-:W3:Y:S04]  /*3aac0*/  LDL.LU.64 R20, [R1+0x2870] ;  /* 0x0028700001147983 */ /* 0x000ee80000300a00 */
[----:B------:R-:W3:-:S15]  /*3aad0*/  LDL.LU.64 R22, [R1+0x2878] ;  /* 0x0028780001167983 */ /* 0x000ede0000300a00 */
[----:B------:R-:W-:-:S01]  /*3aae0*/  NOP ;  /* 0x0000000000007918 */ /* 0x000fc20000000000 */
        /* <DEDUP_REMOVED lines=132> */
[----:B------:R1:W-:Y:S04]  /*3b330*/  STL.64 [R1+0xdf0], R28 ;  /* 0x000df01c01007387 */ /* 0x0003e80000100a00 */
[----:B------:R3:W-:Y:S04]  /*3b340*/  STL.64 [R1+0xdf8], R30 ;  /* 0x000df81e01007387 */ /* 0x0007e80000100a00 */
[----:B-1----:R-:W2:Y:S04]  /*3b350*/  LDL.LU.64 R28, [R1+0x2610] ;  /* 0x00261000011c7983 */ /* 0x002ea80000300a00 */
[----:B---3--:R-:W3:Y:S01]  /*3b360*/  LDL.LU.64 R30, [R1+0x2618] ;  /* 0x00261800011e7983 */ /* 0x008ee20000300a00 */
[----:B------:R-:W-:Y:S03]  /*3b370*/  HMMA.1688.F32.TF32 R4, R40, R132, R4 ;  /* 0x000000842804723c */ /* 0x000fe60000081004 */
[----:B------:R-:W-:Y:S04]  /*3b380*/  LDS R40, [R3+UR10+0x480] ;  /* 0x0004800a03287984 */ /* 0x000fe80008000800 */
[----:B------:R-:W-:Y:S04]  /*3b390*/  LDS R42, [R3+UR10+0x2480] ;  /* 0x0024800a032a7984 */ /* 0x000fe80008000800 */
[----:B------:R-:W-:Y:S04]  /*3b3a0*/  LDS R41, [R2+UR10+0x480] ;  /* 0x0004800a02297984 */ /* 0x000fe80008000800 */
[----:B------:R-:W1:Y:S08]  /*3b3b0*/  LDS R43, [R2+UR10+0x2480] ;  /* 0x0024800a022b7984 */ /* 0x000e700008000800 */
        /* <DEDUP_REMOVED lines=95> */
[----:B------:R-:W4:Y:S04]  /*3b9b0*/  LDL.LU.64 R14, [R1+0x2508] ;  /* 0x00250800010e7983 */ /* 0x000f280000300a00 */
[----:B------:R-:W-:Y:S04]  /*3b9c0*/  LDS R224, [R3+UR10+0x500] ;  /* 0x0005000a03e07984 */ /* 0x000fe80008000800 */
[----:B------:R-:W-:Y:S04]  /*3b9d0*/  LDS R226, [R3+UR10+0x2500] ;  /* 0x0025000a03e27984 */ /* 0x000fe80008000800 */
[----:B------:R-:W-:Y:S04]  /*3b9e0*/  LDS R225, [R2+UR10+0x500] ;  /* 0x0005000a02e17984 */ /* 0x000fe80008000800 */
[----:B------:R-:W1:Y:S04]  /*3b9f0*/  LDS R227, [R2+UR10+0x2500] ;  /* 0x0025000a02e37984 */ /* 0x000e680008000800 */
        /* <DEDUP_REMOVED lines=493> */
[----:B------:R-:W3:-:S15]  /*3d8d0*/  LDL.LU.64 R24, [R1+0x2110] ;  /* 0x0021100001187983 */ /* 0x000ede0000300a00 */
[----:B------:R-:W-:-:S05]  /*3d8e0*/  NOP ;  /* 0x0000000000007918 */ /* 0x000fca0000000000 */
[----:B------:R-:W-:Y:S04]  /*3d8f0*/  STL.64 [R1+0xb60], R32 ;  /* 0x000b602001007387 */ /* 0x000fe80000100a00 */
[----:B------:R-:W-:Y:S04]  /*3d900*/  STL.64 [R1+0xb68], R34 ;  /* 0x000b682201007387 */ /* 0x000fe80000100a00 */
[----:B------:R-:W3:Y:S01]  /*3d910*/  LDL.LU.64 R26, [R1+0x2118] ;  /* 0x00211800011a7983 */ /* 0x000ee20000300a00 */
[----:B------:R-:W-:-:S15]  /*3d920*/  HMMA.1688.F32.TF32 R20, R224, R188, R20 ;  /* 0x000000bce014723c */ /* 0x000fde0000081014 */
[----:B------:R-:W-:-:S08]  /*3d930*/  NOP ;  /* 0x0000000000007918 */ /* 0x000fd00000000000 */
[----:B------:R1:W-:Y:S04]  /*3d940*/  STL.64 [R1+0xb50], R20 ;  /* 0x000b501401007387 */ /* 0x0003e80000100a00 */
[----:B------:R4:W-:Y:S04]  /*3d950*/  STL.64 [R1+0xb58], R22 ;  /* 0x000b581601007387 */ /* 0x0009e80000100a00 */
[----:B-1----:R-:W3:Y:S04]  /*3d960*/  LDL.LU.64 R20, [R1+0x2100] ;  /* 0x0021000001147983 */ /* 0x002ee80000300a00 */
[----:B----4-:R-:W4:Y:S01]  /*3d970*/  LDL.LU.64 R22, [R1+0x2108] ;  /* 0x0021080001167983 */ /* 0x010f220000300a00 */
[----:B------:R-:W-:Y:S03]  /*3d980*/  HMMA.1688.F32.TF32 R32, R224, R184, R12 ;  /* 0x000000b8e020723c */ /* 0x000fe6000008100c */
        /* <DEDUP_REMOVED lines=12> */
[----:B---3--:R-:W-:Y:S01]  /*3da50*/  HMMA.1688.F32.TF32 R28, R224, R172, R16 ;  /* 0x000000ace01c723c */ /* 0x008fe20000081010 */
[----:B------:R-:W3:-:S15]  /*3da60*/  LDL.LU.64 R16, [R1+0x20d0] ;  /* 0x0020d00001107983 */ /* 0x000ede0000300a00 */
[----:B------:R-:W-:-:S01]  /*3da70*/  NOP ;  /* 0x0000000000007918 */ /* 0x000fc20000000000 */
[----:B------:R-:W-:Y:S04]  /*3da80*/  STL.64 [R1+0xb20], R32 ;  /* 0x000b202001007387 */ /* 0x000fe80000100a00 */
[----:B------:R-:W-:Y:S04]  /*3da90*/  STL.64 [R1+0xb28], R34 ;  /* 0x000b282201007387 */ /* 0x000fe80000100a00 */
[----:B------:R-:W3:Y:S04]  /*3daa0*/  LDL.LU.64 R18, [R1+0x20d8] ;  /* 0x0020d80001127983 */ /* 0x000ee80000300a00 */
        /* <DEDUP_REMOVED lines=10> */
[C---:B------:R-:W-:Y:S06]  /*3db50*/  HMMA.1688.F32.TF32 R32, R224.reuse, R164, R24 ;  /* 0x000000a4e020723c */ /* 0x040fec0000081018 */
[----:B----4-:R-:W-:Y:S01]  /*3db60*/  HMMA.1688.F32.TF32 R24, R224, R160, R20 ;  /* 0x000000a0e018723c */ /* 0x010fe20000081014 */
[----:B------:R-:W4:-:S15]  /*3db70*/  LDL.LU.64 R20, [R1+0x20a0] ;  /* 0x0020a00001147983 */ /* 0x000f1e0000300a00 */
[----:B------:R-:W-:-:S01]  /*3db80*/  NOP ;  /* 0x0000000000007918 */ /* 0x000fc20000000000 */
[----:B------:R-:W-:Y:S04]  /*3db90*/  STL.64 [R1+0xaf0], R32 ;  /* 0x000af02001007387 */ /* 0x000fe80000100a00 */
[----:B------:R-:W-:Y:S04]  /*3dba0*/  STL.64 [R1+0xaf8], R34 ;  /* 0x000af82201007387 */ /* 0x000fe80000100a00 */
[----:B------:R-:W4:Y:S04]  /*3dbb0*/  LDL.LU.64 R22, [R1+0x20a8] ;  /* 0x0020a80001167983 */ /* 0x000f280000300a00 */
[----:B------:R-:W-:Y:S04]  /*3dbc0*/  STL.64 [R1+0xae0], R24 ;  /* 0x000ae01801007387 */ /* 0x000fe80000100a00 */
[----:B------:R1:W-:Y:S02]  /*3dbd0*/  STL.64 [R1+0xae8], R26 ;  /* 0x000ae81a01007387 */ /* 0x0003e40000100a00 */
[C---:B-1----:R-:W-:Y:S02]  /*3dbe0*/  HMMA.1688.F32.TF32 R24, R224.reuse, R156, R12 ;  /* 0x0000009ce018723c */ /* 0x042fe4000008100c */
[----:B------:R-:W4:Y:S04]  /*3dbf0*/  LDL.LU.64 R12, [R1+0x2090] ;  /* 0x00209000010c7983 */ /* 0x000f280000300a00 */
[----:B------:R-:W4:Y:S01]  /*3dc00*/  LDL.LU.64 R14, [R1+0x2098] ;  /* 0x00209800010e7983 */ /* 0x000f220000300a00 */
[----:B--2---:R-:W-:-:S15]  /*3dc10*/  HMMA.1688.F32.TF32 R8, R224, R152, R8 ;  /* 0x00000098e008723c */ /* 0x004fde0000081008 */
[----:B------:R-:W-:-:S01]  /*3dc20*/  NOP ;  /* 0x0000000000007918 */ /* 0x000fc20000000000 */
[----:B------:R1:W-:Y:S04]  /*3dc30*/  STL.64 [R1+0xad0], R24 ;  /* 0x000ad01801007387 */ /* 0x0003e80000100a00 */
[----:B------:R2:W-:Y:S04]  /*3dc40*/  STL.64 [R1+0xad8], R26 ;  /* 0x000ad81a01007387 */ /* 0x0005e80000100a00 */
[----:B-1----:R-:W4:Y:S04]  /*3dc50*/  LDL.LU.64 R24, [R1+0x2080] ;  /* 0x0020800001187983 */ /* 0x002f280000300a00 */
[----:B--2---:R-:W2:Y:S04]  /*3dc60*/  LDL.LU.64 R26, [R1+0x2088] ;  /* 0x00208800011a7983 */ /* 0x004ea80000300a00 */
        /* <DEDUP_REMOVED lines=11> */
[----:B------:R-:W3:-:S15]  /*3dd20*/  LDL.LU.64 R28, [R1+0x2050] ;  /* 0x00205000011c7983 */ /* 0x000ede0000300a00 */
[----:B------:R-:W-:-:S06]  /*3dd30*/  NOP ;  /* 0x0000000000007918 */ /* 0x000fcc0000000000 */
[----:B------:R-:W-:Y:S01]  /*3dd40*/  STL.64 [R1+0xaa0], R32 ;  /* 0x000aa02001007387 */ /* 0x000fe20000100a00 */
[----:B------:R-:W-:Y:S03]  /*3dd50*/  HMMA.1688.F32.TF32 R4, R224, R140, R4 ;  /* 0x0000008ce004723c */ /* 0x000fe60000081004 */
[----:B------:R-:W-:Y:S04]  /*3dd60*/  STL.64 [R1+0xaa8], R34 ;  /* 0x000aa82201007387 */ /* 0x000fe80000100a00 */
[----:B------:R-:W3:-:S15]  /*3dd70*/  LDL.LU.64 R30, [R1+0x2058] ;  /* 0x00205800011e7983 */ /* 0x000ede0000300a00 */
[----:B------:R-:W-:-:S01]  /*3dd80*/  NOP ;  /* 0x0000000000007918 */ /* 0x000fc20000000000 */
        /* <DEDUP_REMOVED lines=10> */
[----:B-1----:R-:W-:Y:S02]  /*3de30*/  HMMA.1688.F32.TF32 R32, R224, R132, R12 ;  /* 0x00000084e020723c */ /* 0x002fe4000008100c */
[----:B------:R-:W4:Y:S04]  /*3de40*/  LDL.LU.64 R12, [R1+0x2020] ;  /* 0x00202000010c7983 */ /* 0x000f280000300a00 */
[----:B------:R-:W4:Y:S01]  /*3de50*/  LDL.LU.64 R14, [R1+0x2028] ;  /* 0x00202800010e7983 */ /* 0x000f220000300a00 */
[----:B------:R-:W-:-:S02]  /*3de60*/  IMAD.MOV.U32 R244, RZ, RZ, R36 ;  /* 0x000000fffff47224 */ /* 0x000fc400078e0024 */
[----:B------:R-:W-:Y:S01]  /*3de70*/  IMAD.MOV.U32 R245, RZ, RZ, R37 ;  /* 0x000000fffff57224 */ /* 0x000fe200078e0025 */
[----:B------:R-:W-:Y:S01]  /*3de80*/  LDS R224, [R0+UR10+0x4080] ;  /* 0x0040800a00e07984 */ /* 0x000fe20008000800 */
[----:B------:R-:W-:Y:S02]  /*3de90*/  IMAD.MOV.U32 R246, RZ, RZ, R38 ;  /* 0x000000fffff67224 */ /* 0x000fe400078e0026 */
[----:B------:R-:W-:Y:S01]  /*3dea0*/  IMAD.MOV.U32 R247, RZ, RZ, R39 ;  /* 0x000000fffff77224 */ /* 0x000fe200078e0027 */
[----:B------:R-:W-:Y:S09]  /*3deb0*/  LDS R226, [R0+UR10+0x6080] ;  /* 0x0060800a00e27984 */ /* 0x000ff20008000800 */
[----:B------:R-:W-:Y:S04]  /*3dec0*/  STL.64 [R1+0x4c0], R32 ;  /* 0x0004c02001007387 */ /* 0x000fe80000100a00 */
[----:B------:R2:W-:Y:S02]  /*3ded0*/  STL.64 [R1+0x4c8], R34 ;  /* 0x0004c82201007387 */ /* 0x0005e40000100a00 */
[C---:B--2---:R-:W-:Y:S06]  /*3dee0*/  HMMA.1688.F32.TF32 R32, R228.reuse, R192, R24 ;  /* 0x000000c0e420723c */ /* 0x044fec0000081018 */
[----:B------:R-:W-:Y:S01]  /*3def0*/  HMMA.1688.F32.TF32 R24, R228, R188, R8 ;  /* 0x000000bce418723c */ /* 0x000fe20000081008 */
[----:B------:R-:W2:-:S15]  /*3df00*/  LDL.LU.64 R8, [R1+0x2010] ;  /* 0x0020100001087983 */ /* 0x000e9e0000300a00 */
[----:B------:R-:W-:-:S01]  /*3df10*/  NOP ;  /* 0x0000000000007918 */ /* 0x000fc20000000000 */
[----:B------:R-:W-:Y:S04]  /*3df20*/  STL.64 [R1+0x4b0], R32 ;  /* 0x0004b02001007387 */ /* 0x000fe80000100a00 */
[----:B------:R-:W-:Y:S04]  /*3df30*/  STL.64 [R1+0x4b8], R34 ;  /* 0x0004b82201007387 */ /* 0x000fe80000100a00 */
[----:B------:R-:W2:Y:S04]  /*3df40*/  LDL.LU.64 R10, [R1+0x2018] ;  /* 0x00201800010a7983 */ /* 0x000ea80000300a00 */
[----:B------:R1:W-:Y:S04]  /*3df50*/  STL.64 [R1+0x4a0], R24 ;  /* 0x0004a01801007387 */ /* 0x0003e80000100a00 */
[----:B------:R1:W-:Y:S04]  /*3df60*/  STL.64 [R1+0x4a8], R26 ;  /* 0x0004a81a01007387 */ /* 0x0003e80000100a00 */
[----:B-1----:R-:W2:Y:S04]  /*3df70*/  LDL.LU.64 R24, [R1+0x2000] ;  /* 0x0020000001187983 */ /* 0x002ea80000300a00 */
[----:B------:R-:W2:Y:S01]  /*3df80*/  LDL.LU.64 R26, [R1+0x2008] ;  /* 0x00200800011a7983 */ /* 0x000ea20000300a00 */
[----:B---3--:R-:W-:-:S15]  /*3df90*/  HMMA.1688.F32.TF32 R16, R228, R184, R16 ;  /* 0x000000b8e410723c */ /* 0x008fde0000081010 */
[----:B------:R-:W-:-:S08]  /*3dfa0*/  NOP ;  /* 0x0000000000007918 */ /* 0x000fd00000000000 */
[----:B------:R1:W-:Y:S04]  /*3dfb0*/  STL.64 [R1+0x490], R16 ;  /* 0x0004901001007387 */ /* 0x0003e80000100a00 */
[----:B------:R3:W-:Y:S04]  /*3dfc0*/  STL.64 [R1+0x498], R18 ;  /* 0x0004981201007387 */ /* 0x0007e80000100a00 */
[----:B-1----:R-:W2:Y:S04]  /*3dfd0*/  LDL.LU.64 R16, [R1+0x1ff0] ;  /* 0x001ff00001107983 */ /* 0x002ea80000300a00 */
[----:B---3--:R-:W3:Y:S01]  /*3dfe0*/  LDL.LU.64 R18, [R1+0x1ff8] ;  /* 0x001ff80001127983 */ /* 0x008ee20000300a00 */
[C---:B------:R-:W-:Y:S06]  /*3dff0*/  HMMA.1688.F32.TF32 R32, R228.reuse, R180, R28 ;  /* 0x000000b4e420723c */ /* 0x040fec000008101c */
[----:B------:R-:W-:Y:S01]  /*3e000*/  HMMA.1688.F32.TF32 R28, R228, R176, R4 ;  /* 0x000000b0e41c723c */ /* 0x000fe20000081004 */
[----:B------:R-:W3:-:S15]  /*3e010*/  LDL.LU.64 R4, [R1+0x1fe0] ;  /* 0x001fe00001047983 */ /* 0x000ede0000300a00 */
[----:B------:R-:W-:-:S01]  /*3e020*/  NOP ;  /* 0x0000000000007918 */ /* 0x000fc20000000000 */
[----:B------:R1:W-:Y:S04]  /*3e030*/  STL.64 [R1+0x480], R32 ;  /* 0x0004802001007387 */ /* 0x0003e80000100a00 */
[----:B------:R1:W-:Y:S04]  /*3e040*/  STL.64 [R1+0x488], R34 ;  /* 0x0004882201007387 */ /* 0x0003e80000100a00 */
[----:B------:R-:W3:Y:S04]  /*3e050*/  LDL.LU.64 R6, [R1+0x1fe8] ;  /* 0x001fe80001067983 */ /* 0x000ee80000300a00 */
[----:B------:R-:W-:Y:S04]  /*3e060*/  STL.64 [R1+0x470], R28 ;  /* 0x0004701c01007387 */ /* 0x000fe80000100a00 */
[----:B------:R-:W-:Y:S04]  /*3e070*/  STL.64 [R1+0x478], R30 ;  /* 0x0004781e01007387 */ /* 0x000fe80000100a00 */
[----:B-1----:R-:W3:Y:S04]  /*3e080*/  LDL.LU.64 R32, [R1+0x1fd0] ;  /* 0x001fd00001207983 */ /* 0x002ee80000300a00 */
[----:B------:R-:W3:Y:S01]  /*3e090*/  LDL.LU.64 R34, [R1+0x1fd8] ;  /* 0x001fd80001227983 */ /* 0x000ee20000300a00 */
[----:B----4-:R-:W-:-:S15]  /*3e0a0*/  HMMA.1688.F32.TF32 R20, R228, R172, R20 ;  /* 0x000000ace414723c */ /* 0x010fde0000081014 */
[----:B------:R-:W-:-:S08]  /*3e0b0*/  NOP ;  /* 0x0000000000007918 */ /* 0x000fd00000000000 */
[----:B------:R1:W-:Y:S04]  /*3e0c0*/  STL.64 [R1+0x460], R20 ;  /* 0x0004601401007387 */ /* 0x0003e80000100a00 */
[----:B------:R4:W-:Y:S04]  /*3e0d0*/  STL.64 [R1+0x468], R22 ;  /* 0x0004681601007387 */ /* 0x0009e80000100a00 */
[----:B-1----:R-:W3:Y:S01]  /*3e0e0*/  LDL.LU.64 R20, [R1+0x1fc0] ;  /* 0x001fc00001147983 */ /* 0x002ee20000300a00 */
[----:B------:R-:W-:Y:S03]  /*3e0f0*/  HMMA.1688.F32.TF32 R12, R228, R168, R12 ;  /* 0x000000a8e40c723c */ /* 0x000fe6000008100c */
[----:B----4-:R-:W4:-:S15]  /*3e100*/  LDL.LU.64 R22, [R1+0x1fc8] ;  /* 0x001fc80001167983 */ /* 0x010f1e0000300a00 */
[----:B------:R-:W-:-:S05]  /*3e110*/  NOP ;  /* 0x0000000000007918 */ /* 0x000fca0000000000 */
[----:B------:R1:W-:Y:S04]  /*3e120*/  STL.64 [R1+0x450], R12 ;  /* 0x0004500c01007387 */ /* 0x0003e80000100a00 */
[----:B------:R1:W-:Y:S04]  /*3e130*/  STL.64 [R1+0x458], R14 ;  /* 0x0004580e01007387 */ /* 0x0003e80000100a00 */
[----:B-1----:R-:W4:Y:S04]  /*3e140*/  LDL.LU.64 R12, [R1+0x1fb0] ;  /* 0x001fb000010c7983 */ /* 0x002f280000300a00 */
[----:B------:R-:W4:Y:S01]  /*3e150*/  LDL.LU.64 R14, [R1+0x1fb8] ;  /* 0x001fb800010e7983 */ /* 0x000f220000300a00 */
[C---:B--2---:R-:W-:Y:S03]  /*3e160*/  HMMA.1688.F32.TF32 R28, R228.reuse, R164, R8 ;  /* 0x000000a4e41c723c */ /* 0x044fe60000081008 */
[----:B------:R-:W2:Y:S04]  /*3e170*/  LDL.LU.64 R8, [R1+0x1fa0] ;  /* 0x001fa00001087983 */ /* 0x000ea80000300a00 */
[----:B------:R-:W2:Y:S01]  /*3e180*/  LDL.LU.64 R10, [R1+0x1fa8] ;  /* 0x001fa800010a7983 */ /* 0x000ea20000300a00 */
[----:B------:R-:W-:-:S15]  /*3e190*/  HMMA.1688.F32.TF32 R24, R228, R160, R24 ;  /* 0x000000a0e418723c */ /* 0x000fde0000081018 */
[----:B------:R1:W-:Y:S04]  /*3e1a0*/  STL.64 [R1+0x440], R28 ;  /* 0x0004401c01007387 */ /* 0x0003e80000100a00 */
[----:B------:R3:W-:Y:S04]  /*3e1b0*/  STL.64 [R1+0x448], R30 ;  /* 0x0004481e01007387 */ /* 0x0007e80000100a00 */
[----:B-1----:R-:W2:Y:S04]  /*3e1c0*/  LDL.LU.64 R28, [R1+0x1f90] ;  /* 0x001f9000011c7983 */ /* 0x002ea80000300a00 */
[----:B------:R-:W-:Y:S01]  /*3e1d0*/  STL.64 [R1+0x430], R24 ;  /* 0x0004301801007387 */ /* 0x000fe20000100a00 */
[----:B---3--:R-:W-:Y:S03]  /*3e1e0*/  HMMA.1688.F32.TF32 R16, R228, R156, R16 ;  /* 0x0000009ce410723c */ /* 0x008fe60000081010 */
[----:B------:R-:W-:Y:S04]  /*3e1f0*/  STL.64 [R1+0x438], R26 ;  /* 0x0004381a01007387 */ /* 0x000fe80000100a00 */
[----:B------:R-:W3:-:S15]  /*3e200*/  LDL.LU.64 R30, [R1+0x1f98] ;  /* 0x001f9800011e7983 */ /* 0x000ede0000300a00 */
[----:B------:R-:W-:-:S01]  /*3e210*/  NOP ;  /* 0x0000000000007918 */ /* 0x000fc20000000000 */
[----:B------:R1:W-:Y:S04]  /*3e220*/  STL.64 [R1+0x420], R16 ;  /* 0x0004201001007387 */ /* 0x0003e80000100a00 */
[----:B------:R1:W-:Y:S04]  /*3e230*/  STL.64 [R1+0x428], R18 ;  /* 0x0004281201007387 */ /* 0x0003e80000100a00 */
[----:B-1----:R-:W3:Y:S04]  /*3e240*/  LDL.LU.64 R16, [R1+0x1e80] ;  /* 0x001e800001107983 */ /* 0x002ee80000300a00 */
[----:B------:R-:W3:Y:S04]  /*3e250*/  LDL.LU.64 R18, [R1+0x1e88] ;  /* 0x001e880001127983 */ /* 0x000ee80000300a00 */
[----:B------:R-:W3:Y:S04]  /*3e260*/  LDL.LU.64 R24, [R1+0x1e70] ;  /* 0x001e700001187983 */ /* 0x000ee80000300a00 */
[----:B------:R-:W3:Y:S01]  /*3e270*/  LDL.LU.64 R26, [R1+0x1e78] ;  /* 0x001e7800011a7983 */ /* 0x000ee20000300a00 */
[----:B------:R-:W-:-:S15]  /*3e280*/  HMMA.1688.F32.TF32 R4, R228, R152, R4 ;  /* 0x00000098e404723c */ /* 0x000fde0000081004 */
[----:B------:R-:W-:-:S08]  /*3e290*/  NOP ;  /* 0x0000000000007918 */ /* 0x000fd00000000000 */
[----:B------:R1:W-:Y:S04]  /*3e2a0*/  STL.64 [R1+0x410], R4 ;  /* 0x0004100401007387 */ /* 0x0003e80000100a00 */
[----:B------:R1:W-:Y:S04]  /*3e2b0*/  STL.64 [R1+0x418], R6 ;  /* 0x0004180601007387 */ /* 0x0003e80000100a00 */
[----:B-1----:R-:W3:Y:S04]  /*3e2c0*/  LDL.LU.64 R4, [R1+0x1e60] ;  /* 0x001e600001047983 */ /* 0x002ee80000300a00 */
[----:B------:R-:W3:Y:S01]  /*3e2d0*/  LDL.LU.64 R6, [R1+0x1e68] ;  /* 0x001e680001067983 */ /* 0x000ee20000300a00 */
[----:B------:R-:W-:-:S15]  /*3e2e0*/  HMMA.1688.F32.TF32 R36, R228, R148, R32 ;  /* 0x00000094e424723c */ /* 0x000fde0000081020 */
[----:B------:R-:W-:-:S08]  /*3e2f0*/  NOP ;  /* 0x0000000000007918 */ /* 0x000fd00000000000 */
[----:B------:R-:W-:Y:S04]  /*3e300*/  STL.64 [R1+0x400], R36 ;  /* 0x0004002401007387 */ /* 0x000fe80000100a00 */
[----:B------:R-:W-:Y:S01]  /*3e310*/  STL.64 [R1+0x408], R38 ;  /* 0x0004082601007387 */ /* 0x000fe20000100a00 */
[----:B----4-:R-:W-:Y:S03]  /*3e320*/  HMMA.1688.F32.TF32 R32, R228, R144, R20 ;  /* 0x00000090e420723c */ /* 0x010fe60000081014 */
[----:B------:R-:W4:-:S15]  /*3e330*/  LDL.LU.64 R20, [R1+0x1e50] ;  /* 0x001e500001147983 */ /* 0x000f1e0000300a00 */
[----:B------:R-:W-:-:S05]  /*3e340*/  NOP ;  /* 0x0000000000007918 */ /* 0x000fca0000000000 */
[----:B------:R-:W-:Y:S04]  /*3e350*/  STL.64 [R1+0x3f0], R32 ;  /* 0x0003f02001007387 */ /* 0x000fe80000100a00 */
[----:B------:R-:W-:Y:S04]  /*3e360*/  STL.64 [R1+0x3f8], R34 ;  /* 0x0003f82201007387 */ /* 0x000fe80000100a00 */
[----:B------:R-:W4:Y:S01]  /*3e370*/  LDL.LU.64 R22, [R1+0x1e58] ;  /* 0x001e580001167983 */ /* 0x000f220000300a00 */
[C---:B------:R-:W-:Y:S06]  /*3e380*/  HMMA.1688.F32.TF32 R12, R228.reuse, R140, R12 ;  /* 0x0000008ce40c723c */ /* 0x040fec000008100c */
[----:B--2---:R-:W-:-:S15]  /*3e390*/  HMMA.1688.F32.TF32 R8, R228, R136, R8 ;  /* 0x00000088e408723c */ /* 0x004fde0000081008 */
[----:B------:R-:W-:-:S02]  /*3e3a0*/  NOP ;  /* 0x0000000000007918 */ /* 0x000fc40000000000 */
        /* <DEDUP_REMOVED lines=8> */
[----:B---3--:R-:W-:Y:S01]  /*3e430*/  HMMA.1688.F32.TF32 R32, R228, R132, R28 ;  /* 0x00000084e420723c */ /* 0x008fe2000008101c */
[----:B------:R-:W-:-:S02]  /*3e440*/  IMAD.MOV.U32 R232, RZ, RZ, R190 ;  /* 0x000000ffffe87224 */ /* 0x000fc400078e00be */
[----:B------:R-:W-:Y:S01]  /*3e450*/  LDS R228, [R0+UR10+0x4000] ;  /* 0x0040000a00e47984 */ /* 0x000fe20008000800 */
[----:B------:R-:W-:Y:S02]  /*3e460*/  IMAD.MOV.U32 R233, RZ, RZ, R191 ;  /* 0x000000ffffe97224 */ /* 0x000fe400078e00bf */
[----:B------:R-:W-:Y:S01]  /*3e470*/  IMAD.MOV.U32 R234, RZ, RZ, R194 ;  /* 0x000000ffffea7224 */ /* 0x000fe200078e00c2 */
[----:B------:R-:W-:Y:S01]  /*3e480*/  LDS R230, [R0+UR10+0x6000] ;  /* 0x0060000a00e67984 */ /* 0x000fe20008000800 */
[----:B------:R-:W-:Y:S03]  /*3e490*/  HMMA.1688.F32.TF32 R28, R40, R192, R16 ;  /* 0x000000c0281c723c */ /* 0x000fe60000081010 */
[----:B------:R-:W3:-:S12]  /*3e4a0*/  LDL.LU.64 R16, [R1+0x1e20] ;  /* 0x001e200001107983 */ /* 0x000ed80000300a00 */
[----:B------:R-:W-:Y:S04]  /*3e4b0*/  STL.64 [R1+0x260], R32 ;  /* 0x0002602001007387 */ /* 0x000fe80000100a00 */
[----:B------:R-:W-:Y:S04]  /*3e4c0*/  STL.64 [R1+0x268], R34 ;  /* 0x0002682201007387 */ /* 0x000fe80000100a00 */
[----:B------:R-:W3:Y:S04]  /*3e4d0*/  LDL.LU.64 R18, [R1+0x1e28] ;  /* 0x001e280001127983 */ /* 0x000ee80000300a00 */
[----:B------:R-:W-:Y:S04]  /*3e4e0*/  STL.64 [R1+0x250], R28 ;  /* 0x0002501c01007387 */ /* 0x000fe80000100a00 */
[----:B------:R1:W-:Y:S02]  /*3e4f0*/  STL.64 [R1+0x258], R30 ;  /* 0x0002581e01007387 */ /* 0x0003e40000100a00 */
[----:B-1----:R-:W-:-:S15]  /*3e500*/  HMMA.1688.F32.TF32 R28, R40, R188, R24 ;  /* 0x000000bc281c723c */ /* 0x002fde0000081018 */
[----:B------:R-:W-:-:S08]  /*3e510*/  NOP ;  /* 0x0000000000007918 */ /* 0x000fd00000000000 */
[----:B------:R-:W-:Y:S04]  /*3e520*/  STL.64 [R1+0x240], R28 ;  /* 0x0002401c01007387 */ /* 0x000fe80000100a00 */
[----:B------:R-:W-:Y:S01]  /*3e530*/  STL.64 [R1+0x248], R30 ;  /* 0x0002481e01007387 */ /* 0x000fe20000100a00 */
[----:B------:R-:W-:Y:S03]  /*3e540*/  HMMA.1688.F32.TF32 R24, R40, R184, R4 ;  /* 0x000000b82818723c */ /* 0x000fe60000081004 */
[----:B------:R-:W3:Y:S04]  /*3e550*/  LDL.LU.64 R4, [R1+0x1e10] ;  /* 0x001e100001047983 */ /* 0x000ee80000300a00 */
[----:B------:R-:W3:-:S15]  /*3e560*/  LDL.LU.64 R6, [R1+0x1e18] ;  /* 0x001e180001067983 */ /* 0x000ede0000300a00 */
[----:B------:R-:W-:-:S01]  /*3e570*/  NOP ;  /* 0x0000000000007918 */ /* 0x000fc20000000000 */
[----:B------:R-:W-:Y:S04]  /*3e580*/  STL.64 [R1+0x230], R24 ;  /* 0x0002301801007387 */ /* 0x000fe80000100a00 */
[----:B------:R-:W-:Y:S01]  /*3e590*/  STL.64 [R1+0x238], R26 ;  /* 0x0002381a01007387 */ /* 0x000fe20000100a00 */
[----:B----4-:R-:W-:-:S15]  /*3e5a0*/  HMMA.1688.F32.TF32 R20, R40, R180, R20 ;  /* 0x000000b42814723c */ /* 0x010fde0000081014 */
[----:B------:R-:W-:-:S08]  /*3e5b0*/  NOP ;  /* 0x0000000000007918 */ /* 0x000fd00000000000 */
[----:B------:R-:W-:Y:S04]  /*3e5c0*/  STL.64 [R1+0x220], R20 ;  /* 0x0002201401007387 */ /* 0x000fe80000100a00 */
[----:B------:R-:W-:Y:S01]  /*3e5d0*/  STL.64 [R1+0x228], R22 ;  /* 0x0002281601007387 */ /* 0x000fe20000100a00 */
[C---:B--2---:R-:W-:Y:S06]  /*3e5e0*/  HMMA.1688.F32.TF32 R12, R40.reuse, R176, R12 ;  /* 0x000000b0280c723c */ /* 0x044fec000008100c */
[----:B------:R-:W-:-:S15]  /*3e5f0*/  HMMA.1688.F32.TF32 R8, R40, R172, R8 ;  /* 0x000000ac2808723c */ /* 0x000fde0000081008 */
[----:B------:R-:W-:-:S02]  /*3e600*/  NOP ;  /* 0x0000000000007918 */ /* 0x000fc40000000000 */
[----:B------:R1:W-:Y:S04]  /*3e610*/  STL.64 [R1+0x210], R12 ;  /* 0x0002100c01007387 */ /* 0x0003e80000100a00 */
[----:B------:R2:W-:Y:S04]  /*3e620*/  STL.64 [R1+0x218], R14 ;  /* 0x0002180e01007387 */ /* 0x0005e80000100a00 */
[----:B-1----:R-:W4:Y:S04]  /*3e630*/  LDL.LU.64 R12, [R1+0x1e00] ;  /* 0x001e0000010c7983 */ /* 0x002f280000300a00 */
[----:B--2---:R-:W4:Y:S01]  /*3e640*/  LDL.LU.64 R14, [R1+0x1e08] ;  /* 0x001e0800010e7983 */ /* 0x004f220000300a00 */
[----:B------:R-:W-:-:S02]  /*3e650*/  IMAD.MOV.U32 R2, RZ, RZ, R11 ;  /* 0x000000ffff027224 */ /* 0x000fc400078e000b */
        /* <DEDUP_REMOVED lines=8> */
[----:B------:R1:W-:Y:S01]  /*3e6e0*/  STL [R1+0x4ad0], R173 ;  /* 0x004ad0ad01007387 */ /* 0x0003e20000100800 */
[----:B---3--:R-:W-:-:S15]  /*3e6f0*/  HMMA.1688.F32.TF32 R16, R40, R168, R16 ;  /* 0x000000a82810723c */ /* 0x008fde0000081010 */
[----:B------:R-:W-:-:S09]  /*3e700*/  NOP ;  /* 0x0000000000007918 */ /* 0x000fd20000000000 */
[----:B------:R-:W-:Y:S02]  /*3e710*/  IMAD.MOV.U32 R168, RZ, RZ, R19 ;  /* 0x000000ffffa87224 */ /* 0x000fe400078e0013 */
[----:B------:R-:W-:Y:S02]  /*3e720*/  IMAD.MOV.U32 R169, RZ, RZ, R18 ;  /* 0x000000ffffa97224 */ /* 0x000fe400078e0012 */
[----:B------:R-:W-:Y:S02]  /*3e730*/  IMAD.MOV.U32 R176, RZ, RZ, R17 ;  /* 0x000000ffffb07224 */ /* 0x000fe400078e0011 */
[----:B------:R-:W-:Y:S01]  /*3e740*/  IMAD.MOV.U32 R177, RZ, RZ, R16 ;  /* 0x000000ffffb17224 */ /* 0x000fe200078e0010 */
[----:B------:R-:W-:Y:S04]  /*3e750*/  STL [R1+0x4b80], R168 ;  /* 0x004b80a801007387 */ /* 0x000fe80000100800 */
[----:B------:R-:W-:Y:S04]  /*3e760*/  STL [R1+0x4b7c], R169 ;  /* 0x004b7ca901007387 */ /* 0x000fe80000100800 */
[----:B------:R-:W-:Y:S04]  /*3e770*/  STL [R1+0x4b78], R176 ;  /* 0x004b78b001007387 */ /* 0x000fe80000100800 */
[----:B------:R-:W-:Y:S01]  /*3e780*/  STL [R1+0x4b74], R177 ;  /* 0x004b74b101007387 */ /* 0x000fe20000100800 */
[----:B------:R-:W-:-:S15]  /*3e790*/  HMMA.1688.F32.TF32 R4, R40, R164, R4 ;  /* 0x000000a42804723c */ /* 0x000fde0000081004 */
[----:B------:R-:W-:-:S09]  /*3e7a0*/  NOP ;  /* 0x0000000000007918 */ /* 0x000fd20000000000 */
[----:B------:R-:W-:Y:S02]  /*3e7b0*/  IMAD.MOV.U32 R181, RZ, RZ, R4 ;  /* 0x000000ffffb57224 */ /* 0x000fe400078e0004 */
        /* <DEDUP_REMOVED lines=8> */
[----:B------:R-:W-:Y:S01]  /*3e840*/  STL [R1+0x4b84], R181 ;  /* 0x004b84b501007387 */ /* 0x000fe20000100800 */
[----:B------:R-:W-:Y:S01]  /*3e850*/  IMAD.MOV.U32 R235, RZ, RZ, R195 ;  /* 0x000000ffffeb7224 */ /* 0x000fe200078e00c3 */
[C---:B----4-:R-:W-:Y:S06]  /*3e860*/  HMMA.1688.F32.TF32 R12, R40.reuse, R160, R12 ;  /* 0x000000a0280c723c */ /* 0x050fec000008100c */
[----:B--2---:R-:W-:-:S15]  /*3e870*/  HMMA.1688.F32.TF32 R8, R40, R156, R8 ;  /* 0x0000009c2808723c */ /* 0x004fde0000081008 */
[----:B------:R-:W-:-:S03]  /*3e880*/  NOP ;  /* 0x0000000000007918 */ /* 0x000fc60000000000 */
[----:B------:R-:W-:Y:S02]  /*3e890*/  IMAD.MOV.U32 R184, RZ, RZ, R15 ;  /* 0x000000ffffb87224 */ /* 0x000fe400078e000f */
[----:B------:R-:W-:Y:S02]  /*3e8a0*/  IMAD.MOV.U32 R185, RZ, RZ, R14 ;  /* 0x000000ffffb97224 */ /* 0x000fe400078e000e */
[----:B------:R-:W-:Y:S02]  /*3e8b0*/  IMAD.MOV.U32 R189, RZ, RZ, R13 ;  /* 0x000000ffffbd7224 */ /* 0x000fe400078e000d */
[----:B------:R-:W-:Y:S01]  /*3e8c0*/  IMAD.MOV.U32 R188, RZ, RZ, R12 ;  /* 0x000000ffffbc7224 */ /* 0x000fe200078e000c */
[----:B------:R-:W-:Y:S04]  /*3e8d0*/  STL [R1+0x4ba0], R184 ;  /* 0x004ba0b801007387 */ /* 0x000fe80000100800 */
[----:B------:R2:W-:Y:S04]  /*3e8e0*/  STL [R1+0x4b9c], R185 ;  /* 0x004b9cb901007387 */ /* 0x0005e80000100800 */
[----:B------:R4:W-:Y:S04]  /*3e8f0*/  STL [R1+0x4b98], R189 ;  /* 0x004b98bd01007387 */ /* 0x0009e80000100800 */
[----:B------:R4:W-:Y:S01]  /*3e900*/  STL [R1+0x4b94], R188 ;  /* 0x004b94bc01007387 */ /* 0x0009e20000100800 */
[----:B------:R-:W-:-:S03]  /*3e910*/  IMAD.MOV.U32 R252, RZ, RZ, R11 ;  /* 0x000000fffffc7224 */ /* 0x000fc600078e000b */
[----:B------:R-:W4:Y:S01]  /*3e920*/  LDL.LU.64 R24, [R1+0x1c80] ;  /* 0x001c800001187983 */ /* 0x000f220000300a00 */
[----:B-1----:R-:W-:-:S03]  /*3e930*/  IMAD.MOV.U32 R173, RZ, RZ, R10 ;  /* 0x000000ffffad7224 */ /* 0x002fc600078e000a */
[----:B------:R-:W4:Y:S01]  /*3e940*/  LDL.LU.64 R26, [R1+0x1c88] ;  /* 0x001c8800011a7983 */ /* 0x000f220000300a00 */
[----:B------:R-:W-:-:S03]  /*3e950*/  IMAD.MOV.U32 R172, RZ, RZ, R9 ;  /* 0x000000ffffac7224 */ /* 0x000fc600078e0009 */
[----:B------:R-:W4:Y:S01]  /*3e960*/  LDL.LU.64 R20, [R1+0x1c70] ;  /* 0x001c700001147983 */ /* 0x000f220000300a00 */
[----:B------:R-:W-:-:S03]  /*3e970*/  IMAD.MOV.U32 R3, RZ, RZ, R8 ;  /* 0x000000ffff037224 */ /* 0x000fc600078e0008 */
[----:B------:R-:W4:Y:S04]  /*3e980*/  LDL.LU.64 R22, [R1+0x1c78] ;  /* 0x001c780001167983 */ /* 0x000f280000300a00 */
[----:B------:R-:W4:Y:S04]  /*3e990*/  LDL.LU.64 R16, [R1+0x1c60] ;  /* 0x001c600001107983 */ /* 0x000f280000300a00 */
[----:B------:R-:W4:Y:S04]  /*3e9a0*/  LDL.LU.64 R18, [R1+0x1c68] ;  /* 0x001c680001127983 */ /* 0x000f280000300a00 */
[----:B------:R-:W-:Y:S04]  /*3e9b0*/  STL [R1+0x4bb0], R252 ;  /* 0x004bb0fc01007387 */ /* 0x000fe80000100800 */
[----:B------:R1:W-:Y:S04]  /*3e9c0*/  STL [R1+0x4bac], R173 ;  /* 0x004bacad01007387 */ /* 0x0003e80000100800 */
[----:B------:R1:W-:Y:S04]  /*3e9d0*/  STL [R1+0x4ba8], R172 ;  /* 0x004ba8ac01007387 */ /* 0x0003e80000100800 */
[----:B------:R-:W-:Y:S01]  /*3e9e0*/  STL [R1+0x4ba4], R3 ;  /* 0x004ba40301007387 */ /* 0x000fe20000100800 */
[----:B---3--:R-:W-:-:S15]  /*3e9f0*/  HMMA.1688.F32.TF32 R4, R40, R152, R4 ;  /* 0x000000982804723c */ /* 0x008fde0000081004 */
[----:B------:R-:W-:-:S09]  /*3ea00*/  NOP ;  /* 0x0000000000007918 */ /* 0x000fd20000000000 */
[----:B--2---:R-:W-:Y:S02]  /*3ea10*/  IMAD.MOV.U32 R185, RZ, RZ, R4 ;  /* 0x000000ffffb97224 */ /* 0x004fe400078e0004 */
[----:B----4-:R-:W-:Y:S02]  /*3ea20*/  IMAD.MOV.U32 R189, RZ, RZ, R5 ;  /* 0x000000ffffbd7224 */ /* 0x010fe400078e0005 */
[----:B------:R-:W-:Y:S01]  /*3ea30*/  IMAD.MOV.U32 R188, RZ, RZ, R6 ;  /* 0x000000ffffbc7224 */ /* 0x000fe200078e0006 */
[----:B------:R-:W2:Y:S01]  /*3ea40*/  LDL.LU.64 R4, [R1+0x1c50] ;  /* 0x001c500001047983 */ /* 0x000ea20000300a00 */
[----:B------:R-:W-:-:S03]  /*3ea50*/  IMAD.MOV.U32 R164, RZ, RZ, R7 ;  /* 0x000000ffffa47224 */ /* 0x000fc600078e0007 */
[----:B------:R-:W2:Y:S04]  /*3ea60*/  LDL.LU.64 R6, [R1+0x1c58] ;  /* 0x001c580001067983 */ /* 0x000ea80000300a00 */
[----:B------:R-:W3:Y:S04]  /*3ea70*/  LDL.LU.64 R8, [R1+0x1c40] ;  /* 0x001c400001087983 */ /* 0x000ee80000300a00 */
[----:B------:R-:W3:Y:S04]  /*3ea80*/  LDL.LU.64 R10, [R1+0x1c48] ;  /* 0x001c4800010a7983 */ /* 0x000ee80000300a00 */
[----:B------:R-:W4:Y:S04]  /*3ea90*/  LDL.LU R12, [R1+0x1db0] ;  /* 0x001db000010c7983 */ /* 0x000f280000300800 */
[----:B------:R-:W4:Y:S04]  /*3eaa0*/  LDL.LU R13, [R1+0x1db4] ;  /* 0x001db400010d7983 */ /* 0x000f280000300800 */
[----:B------:R-:W4:Y:S04]  /*3eab0*/  LDL.LU R14, [R1+0x1db8] ;  /* 0x001db800010e7983 */ /* 0x000f280000300800 */
[----:B------:R-:W4:Y:S04]  /*3eac0*/  LDL.LU R15, [R1+0x1dbc] ;  /* 0x001dbc00010f7983 */ /* 0x000f280000300800 */
[----:B------:R-:W3:Y:S04]  /*3ead0*/  LDL.LU R190, [R1+0x4fcc] ;  /* 0x004fcc0001be7983 */ /* 0x000ee80000300800 */
[----:B------:R-:W3:Y:S04]  /*3eae0*/  LDL.LU R191, [R1+0x4fc8] ;  /* 0x004fc80001bf7983 */ /* 0x000ee80000300800 */
[----:B------:R-:W4:Y:S04]  /*3eaf0*/  LDL.LU R194, [R1+0x4fc4] ;  /* 0x004fc40001c27983 */ /* 0x000f280000300800 */
[----:B------:R-:W4:Y:S01]  /*3eb00*/  LDL.LU R195, [R1+0x4fc0] ;  /* 0x004fc00001c37983 */ /* 0x000f220000300800 */
[----:B------:R-:W-:-:S05]  /*3eb10*/  LOP3.LUT R193, R0, 0x20, RZ, 0x3c, !PT ;  /* 0x0000002000c17812 */ /* 0x000fca00078e3cff */
[----:B------:R-:W-:Y:S04]  /*3eb20*/  LDS R229, [R193+UR10+0x4000] ;  /* 0x0040000ac1e57984 */ /* 0x000fe80008000800 */
[----:B------:R-:W4:Y:S04]  /*3eb30*/  LDS R231, [R193+UR10+0x6000] ;  /* 0x0060000ac1e77984 */ /* 0x000f280008000800 */
[----:B------:R1:W-:Y:S04]  /*3eb40*/  STL [R1+0x4bbc], R188 ;  /* 0x004bbcbc01007387 */ /* 0x0003e80000100800 */
[----:B------:R1:W-:Y:S04]  /*3eb50*/  STL [R1+0x4bb8], R189 ;  /* 0x004bb8bd01007387 */ /* 0x0003e80000100800 */
[----:B------:R1:W-:Y:S01]  /*3eb60*/  STL [R1+0x4bb4], R185 ;  /* 0x004bb4b901007387 */ /* 0x0003e20000100800 */
[----:B------:R-:W-:-:S02]  /*3eb70*/  IMAD.MOV.U32 R28, RZ, RZ, R163 ;  /* 0x000000ffff1c7224 */ /* 0x000fc400078e00a3 */
[----:B------:R-:W-:Y:S01]  /*3eb80*/  IMAD.MOV.U32 R29, RZ, RZ, R162 ;  /* 0x000000ffff1d7224 */ /* 0x000fe200078e00a2 */
[----:B------:R-:W-:Y:S01]  /*3eb90*/  LDS R225, [R193+UR10+0x4080] ;  /* 0x0040800ac1e17984 */ /* 0x000fe20008000800 */
[----:B------:R-:W-:Y:S02]  /*3eba0*/  IMAD.MOV.U32 R30, RZ, RZ, R159 ;  /* 0x000000ffff1e7224 */ /* 0x000fe400078e009f */
[----:B------:R-:W-:Y:S01]  /*3ebb0*/  IMAD.MOV.U32 R31, RZ, RZ, R158 ;  /* 0x000000ffff1f7224 */ /* 0x000fe200078e009e */
[----:B------:R-:W3:Y:S01]  /*3ebc0*/  LDS R227, [R193+UR10+0x6080] ;  /* 0x0060800ac1e37984 */ /* 0x000ee20008000800 */
[C---:B------:R-:W-:Y:S06]  /*3ebd0*/  HMMA.1688.F32.TF32 R24, R40.reuse, R148, R24 ;  /* 0x000000942818723c */ /* 0x040fec0000081018 */
[----:B------:R-:W-:-:S15]  /*3ebe0*/  HMMA.1688.F32.TF32 R20, R40, R144, R20 ;  /* 0x000000902814723c */ /* 0x000fde0000081014 */
[----:B------:R-:W-:-:S03]  /*3ebf0*/  NOP ;  /* 0x0000000000007918 */ /* 0x000fc60000000000 */
[----:B-1----:R-:W-:Y:S02]  /*3ec00*/  IMAD.MOV.U32 R173, RZ, RZ, R24 ;  /* 0x000000ffffad7224 */ /* 0x002fe400078e0018 */
[----:B------:R-:W-:-:S04]  /*3ec10*/  IMAD.MOV.U32 R172, RZ, RZ, R25 ;  /* 0x000000ffffac7224 */ /* 0x000fc800078e0019 */
[----:B------:R-:W-:Y:S02]  /*3ec20*/  IMAD.MOV.U32 R188, RZ, RZ, R20 ;  /* 0x000000ffffbc7224 */ /* 0x000fe400078e0014 */
[----:B------:R-:W-:Y:S02]  /*3ec30*/  IMAD.MOV.U32 R189, RZ, RZ, R21 ;  /* 0x000000ffffbd7224 */ /* 0x000fe400078e0015 */
[----:B------:R-:W-:Y:S02]  /*3ec40*/  IMAD.MOV.U32 R20, RZ, RZ, R134 ;  /* 0x000000ffff147224 */ /* 0x000fe400078e0086 */
[----:B------:R-:W-:Y:S02]  /*3ec50*/  IMAD.MOV.U32 R185, RZ, RZ, R22 ;  /* 0x000000ffffb97224 */ /* 0x000fe400078e0016 */
[----:B------:R-:W-:Y:S02]  /*3ec60*/  IMAD.MOV.U32 R21, RZ, RZ, R135 ;  /* 0x000000ffff157224 */ /* 0x000fe400078e0087 */
[----:B------:R-:W-:-:S02]  /*3ec70*/  IMAD.MOV.U32 R252, RZ, RZ, R23 ;  /* 0x000000fffffc7224 */ /* 0x000fc400078e0017 */
[----:B------:R-:W-:Y:S02]  /*3ec80*/  IMAD.MOV.U32 R22, RZ, RZ, R139 ;  /* 0x000000ffff167224 */ /* 0x000fe400078e008b */
[----:B------:R-:W-:Y:S02]  /*3ec90*/  IMAD.MOV.U32 R23, RZ, RZ, R138 ;  /* 0x000000ffff177224 */ /* 0x000fe400078e008a */
[----:B------:R-:W-:Y:S02]  /*3eca0*/  IMAD.MOV.U32 R24, RZ, RZ, R142 ;  /* 0x000000ffff187224 */ /* 0x000fe400078e008e */
[----:B------:R-:W-:Y:S02]  /*3ecb0*/  IMAD.MOV.U32 R3, RZ, RZ, R26 ;  /* 0x000000ffff037224 */ /* 0x000fe400078e001a */
[----:B------:R-:W-:Y:S02]  /*3ecc0*/  IMAD.MOV.U32 R25, RZ, RZ, R143 ;  /* 0x000000ffff197224 */ /* 0x000fe400078e008f */
[----:B------:R-:W-:-:S02]  /*3ecd0*/  IMAD.MOV.U32 R184, RZ, RZ, R27 ;  /* 0x000000ffffb87224 */ /* 0x000fc400078e001b */
[----:B------:R-:W-:Y:S02]  /*3ece0*/  IMAD.MOV.U32 R26, RZ, RZ, R147 ;  /* 0x000000ffff1a7224 */ /* 0x000fe400078e0093 */
[----:B------:R-:W-:Y:S01]  /*3ecf0*/  IMAD.MOV.U32 R27, RZ, RZ, R146 ;  /* 0x000000ffff1b7224 */ /* 0x000fe200078e0092 */
[----:B--2---:R-:W-:-:S15]  /*3ed00*/  HMMA.1688.F32.TF32 R4, R40, R136, R4 ;  /* 0x000000882804723c */ /* 0x004fde0000081004 */
[----:B------:R-:W-:-:S08]  /*3ed10*/  NOP ;  /* 0x0000000000007918 */ /* 0x000fd00000000000 */
[----:B------:R-:W-:Y:S04]  /*3ed20*/  STL.64 [R1+0x4a88], R6 ;  /* 0x004a880601007387 */ /* 0x000fe80000100a00 */
[----:B------:R4:W-:Y:S02]  /*3ed30*/  STL.64 [R1+0x4a80], R4 ;  /* 0x004a800401007387 */ /* 0x0009e40000100a00 */
[----:B----4-:R-:W-:Y:S06]  /*3ed40*/  HMMA.1688.F32.TF32 R4, R228, R194, R12 ;  /* 0x000000c2e404723c */ /* 0x010fec000008100c */
[----:B---3--:R-:W-:Y:S01]  /*3ed50*/  HMMA.1688.F32.TF32 R8, R40, R132, R8 ;  /* 0x000000842808723c */ /* 0x008fe20000081008 */
[----:B------:R-:W-:-:S02]  /*3ed60*/  IMAD.MOV.U32 R12, RZ, RZ, R155 ;  /* 0x000000ffff0c7224 */ /* 0x000fc400078e009b */
[----:B------:R-:W-:Y:S02]  /*3ed70*/  IMAD.MOV.U32 R13, RZ, RZ, R154 ;  /* 0x000000ffff0d7224 */ /* 0x000fe400078e009a */
[----:B------:R-:W-:Y:S02]  /*3ed80*/  IMAD.MOV.U32 R14, RZ, RZ, R151 ;  /* 0x000000ffff0e7224 */ /* 0x000fe400078e0097 */
[----:B------:R-:W-:-:S11]  /*3ed90*/  IMAD.MOV.U32 R15, RZ, RZ, R150 ;  /* 0x000000ffff0f7224 */ /* 0x000fd600078e0096 */
[----:B------:R-:W-:Y:S02]  /*3eda0*/  IMAD.MOV.U32 R137, RZ, RZ, R4 ;  /* 0x000000ffff897224 */ /* 0x000fe400078e0004 */
[----:B------:R-:W-:Y:S02]  /*3edb0*/  IMAD.MOV.U32 R136, RZ, RZ, R5 ;  /* 0x000000ffff887224 */ /* 0x000fe400078e0005 */
[----:B------:R-:W-:Y:S02]  /*3edc0*/  IMAD.MOV.U32 R133, RZ, RZ, R6 ;  /* 0x000000ffff857224 */ /* 0x000fe400078e0006 */
[----:B------:R-:W-:Y:S02]  /*3edd0*/  IMAD.MOV.U32 R132, RZ, RZ, R7 ;  /* 0x000000ffff847224 */ /* 0x000fe400078e0007 */
[----:B------:R-:W-:Y:S07]  /*3ede0*/  HMMA.1688.F32.TF32 R4, R228, R190, R232 ;  /* 0x000000bee404723c */ /* 0x000fee00000810e8 */
[----:B------:R-:W-:-:S02]  /*3edf0*/  IMAD.MOV.U32 R232, RZ, RZ, R171 ;  /* 0x000000ffffe87224 */ /* 0x000fc400078e00ab */
[----:B------:R-:W2:Y:S01]  /*3ee00*/  LDL.LU R171, [R1+0x4fbc] ;  /* 0x004fbc0001ab7983 */ /* 0x000ea20000300800 */
[----:B------:R-:W-:Y:S02]  /*3ee10*/  IMAD.MOV.U32 R233, RZ, RZ, R170 ;  /* 0x000000ffffe97224 */ /* 0x000fe400078e00aa */
[----:B------:R-:W-:Y:S01]  /*3ee20*/  IMAD.MOV.U32 R234, RZ, RZ, R167 ;  /* 0x000000ffffea7224 */ /* 0x000fe200078e00a7 */
[----:B------:R-:W3:Y:S01]  /*3ee30*/  LDL.LU R170, [R1+0x4fb8] ;  /* 0x004fb80001aa7983 */ /* 0x000ee20000300800 */
[----:B------:R-:W-:-:S03]  /*3ee40*/  IMAD.MOV.U32 R235, RZ, RZ, R166 ;  /* 0x000000ffffeb7224 */ /* 0x000fc600078e00a6 */
[----:B------:R-:W4:Y:S04]  /*3ee50*/  LDL.LU R167, [R1+0x4fb4] ;  /* 0x004fb40001a77983 */ /* 0x000f280000300800 */
[----:B------:R-:W2:Y:S04]  /*3ee60*/  LDL.LU R166, [R1+0x4fb0] ;  /* 0x004fb00001a67983 */ /* 0x000ea80000300800 */
[----:B------:R-:W3:Y:S04]  /*3ee70*/  LDL.LU R155, [R1+0x4fac] ;  /* 0x004fac00019b7983 */ /* 0x000ee80000300800 */
[----:B------:R-:W4:Y:S04]  /*3ee80*/  LDL.LU R154, [R1+0x4fa8] ;  /* 0x004fa800019a7983 */ /* 0x000f280000300800 */
[----:B------:R-:W2:Y:S04]  /*3ee90*/  LDL.LU R151, [R1+0x4fa4] ;  /* 0x004fa40001977983 */ /* 0x000ea80000300800 */
        /* <DEDUP_REMOVED lines=12> */
[----:B------:R-:W2:Y:S01]  /*3ef60*/  LDL.LU R158, [R1+0x4f70] ;  /* 0x004f7000019e7983 */ /* 0x000ea20000300800 */
[----:B---3--:R-:W-:-:S02]  /*3ef70*/  IMAD.MOV.U32 R83, RZ, RZ, R155 ;  /* 0x000000ffff537224 */ /* 0x008fc400078e009b */
[----:B----4-:R-:W-:Y:S02]  /*3ef80*/  IMAD.MOV.U32 R82, RZ, RZ, R154 ;  /* 0x000000ffff527224 */ /* 0x010fe400078e009a */
[----:B--2---:R-:W-:Y:S02]  /*3ef90*/  IMAD.MOV.U32 R81, RZ, RZ, R151 ;  /* 0x000000ffff517224 */ /* 0x004fe400078e0097 */
[----:B------:R-:W-:Y:S02]  /*3efa0*/  IMAD.MOV.U32 R80, RZ, RZ, R150 ;  /* 0x000000ffff507224 */ /* 0x000fe400078e0096 */
[----:B------:R-:W2:Y:S04]  /*3efb0*/  LDL.LU R150, [R1+0x4f6c] ;  /* 0x004f6c0001967983 */ /* 0x000ea80000300800 */
[----:B------:R-:W3:Y:S04]  /*3efc0*/  LDL.LU R151, [R1+0x4f68] ;  /* 0x004f680001977983 */ /* 0x000ee80000300800 */
[----:B------:R-:W4:Y:S01]  /*3efd0*/  LDL.LU R154, [R1+0x4f64] ;  /* 0x004f6400019a7983 */ /* 0x000f220000300800 */
[----:B------:R-:W-:-:S02]  /*3efe0*/  IMAD.MOV.U32 R46, RZ, RZ, R135 ;  /* 0x000000ffff2e7224 */ /* 0x000fc400078e0087 */
[----:B------:R-:W-:Y:S01]  /*3eff0*/  IMAD.MOV.U32 R45, RZ, RZ, R139 ;  /* 0x000000ffff2d7224 */ /* 0x000fe200078e008b */
[----:B------:R-:W4:Y:S01]  /*3f000*/  LDL.LU R155, [R1+0x4f60] ;  /* 0x004f6000019b7983 */ /* 0x000f220000300800 */
[----:B------:R-:W-:-:S03]  /*3f010*/  IMAD.MOV.U32 R44, RZ, RZ, R138 ;  /* 0x000000ffff2c7224 */ /* 0x000fc600078e008a */
[----:B------:R-:W4:Y:S01]  /*3f020*/  LDL.LU R138, [R1+0x4f5c] ;  /* 0x004f5c00018a7983 */ /* 0x000f220000300800 */
[----:B------:R-:W-:-:S03]  /*3f030*/  IMAD.MOV.U32 R47, RZ, RZ, R134 ;  /* 0x000000ffff2f7224 */ /* 0x000fc600078e0086 */
[----:B------:R-:W4:Y:S04]  /*3f040*/  LDL.LU R139, [R1+0x4f58] ;  /* 0x004f5800018b7983 */ /* 0x000f280000300800 */
[----:B------:R-:W4:Y:S01]  /*3f050*/  LDL.LU R135, [R1+0x4f54] ;  /* 0x004f540001877983 */ /* 0x000f220000300800 */
[----:B------:R-:W-:Y:S02]  /*3f060*/  IMAD.MOV.U32 R50, RZ, RZ, R143 ;  /* 0x000000ffff327224 */ /* 0x000fe400078e008f */
[----:B------:R-:W-:Y:S01]  /*3f070*/  IMAD.MOV.U32 R49, RZ, RZ, R147 ;  /* 0x000000ffff317224 */ /* 0x000fe200078e0093 */
[----:B------:R-:W4:Y:S01]  /*3f080*/  LDL.LU R134, [R1+0x4f50] ;  /* 0x004f500001867983 */ /* 0x000f220000300800 */
[----:B------:R-:W-:-:S03]  /*3f090*/  IMAD.MOV.U32 R48, RZ, RZ, R146 ;  /* 0x000000ffff307224 */ /* 0x000fc600078e0092 */
[----:B------:R-:W4:Y:S01]  /*3f0a0*/  LDL.LU R146, [R1+0x4f4c] ;  /* 0x004f4c0001927983 */ /* 0x000f220000300800 */
[----:B------:R-:W-:-:S03]  /*3f0b0*/  IMAD.MOV.U32 R51, RZ, RZ, R142 ;  /* 0x000000ffff337224 */ /* 0x000fc600078e008e */
[----:B------:R-:W4:Y:S04]  /*3f0c0*/  LDL.LU R147, [R1+0x4f48] ;  /* 0x004f480001937983 */ /* 0x000f280000300800 */
[----:B------:R-:W4:Y:S04]  /*3f0d0*/  LDL.LU R143, [R1+0x4f44] ;  /* 0x004f4400018f7983 */ /* 0x000f280000300800 */
[----:B------:R-:W4:Y:S01]  /*3f0e0*/  LDL.LU R142, [R1+0x4f40] ;  /* 0x004f4000018e7983 */ /* 0x000f220000300800 */
[----:B--2---:R-:W-:Y:S02]  /*3f0f0*/  IMAD.MOV.U32 R59, RZ, RZ, R150 ;  /* 0x000000ffff3b7224 */ /* 0x004fe400078e0096 */
[----:B---3--:R-:W-:-:S02]  /*3f100*/  IMAD.MOV.U32 R58, RZ, RZ, R151 ;  /* 0x000000ffff3a7224 */ /* 0x008fc400078e0097 */
[----:B----4-:R-:W-:Y:S02]  /*3f110*/  IMAD.MOV.U32 R57, RZ, RZ, R154 ;  /* 0x000000ffff397224 */ /* 0x010fe400078e009a */
[----:B------:R-:W-:Y:S02]  /*3f120*/  IMAD.MOV.U32 R56, RZ, RZ, R155 ;  /* 0x000000ffff387224 */ /* 0x000fe400078e009b */
[----:B------:R-:W2:Y:S04]  /*3f130*/  LDL.LU R155, [R1+0x4f3c] ;  /* 0x004f3c00019b7983 */ /* 0x000ea80000300800 */
[----:B------:R-:W3:Y:S04]  /*3f140*/  LDL.LU R154, [R1+0x4f38] ;  /* 0x004f3800019a7983 */ /* 0x000ee80000300800 */
[----:B------:R-:W4:Y:S01]  /*3f150*/  LDL.LU R151, [R1+0x4f34] ;  /* 0x004f340001977983 */ /* 0x000f220000300800 */
[----:B------:R-:W-:-:S02]  /*3f160*/  IMAD.MOV.U32 R34, RZ, RZ, R139 ;  /* 0x000000ffff227224 */ /* 0x000fc400078e008b */
[----:B------:R-:W-:Y:S01]  /*3f170*/  IMAD.MOV.U32 R33, RZ, RZ, R135 ;  /* 0x000000ffff217224 */ /* 0x000fe200078e0087 */
[----:B------:R-:W2:Y:S01]  /*3f180*/  LDL.LU R150, [R1+0x4f30] ;  /* 0x004f300001967983 */ /* 0x000ea20000300800 */
[----:B------:R-:W-:-:S03]  /*3f190*/  IMAD.MOV.U32 R32, RZ, RZ, R134 ;  /* 0x000000ffff207224 */ /* 0x000fc600078e0086 */
[----:B------:R-:W3:Y:S01]  /*3f1a0*/  LDL.LU R134, [R1+0x4f2c] ;  /* 0x004f2c0001867983 */ /* 0x000ee20000300800 */
[----:B------:R-:W-:-:S03]  /*3f1b0*/  IMAD.MOV.U32 R35, RZ, RZ, R138 ;  /* 0x000000ffff237224 */ /* 0x000fc600078e008a */
[----:B------:R-:W4:Y:S04]  /*3f1c0*/  LDL.LU R135, [R1+0x4f28] ;  /* 0x004f280001877983 */ /* 0x000f280000300800 */
[----:B------:R-:W2:Y:S01]  /*3f1d0*/  LDL.LU R139, [R1+0x4f24] ;  /* 0x004f2400018b7983 */ /* 0x000ea20000300800 */
[----:B------:R-:W-:Y:S02]  /*3f1e0*/  IMAD.MOV.U32 R38, RZ, RZ, R147 ;  /* 0x000000ffff267224 */ /* 0x000fe400078e0093 */
[----:B------:R-:W-:Y:S01]  /*3f1f0*/  IMAD.MOV.U32 R37, RZ, RZ, R143 ;  /* 0x000000ffff257224 */ /* 0x000fe200078e008f */
[----:B------:R-:W2:Y:S01]  /*3f200*/  LDL.LU R138, [R1+0x4f20] ;  /* 0x004f2000018a7983 */ /* 0x000ea20000300800 */
[----:B------:R-:W-:-:S03]  /*3f210*/  IMAD.MOV.U32 R36, RZ, RZ, R142 ;  /* 0x000000ffff247224 */ /* 0x000fc600078e008e */
[----:B------:R-:W2:Y:S01]  /*3f220*/  LDL.LU R142, [R1+0x4f1c] ;  /* 0x004f1c00018e7983 */ /* 0x000ea20000300800 */
[----:B------:R-:W-:-:S03]  /*3f230*/  IMAD.MOV.U32 R39, RZ, RZ, R146 ;  /* 0x000000ffff277224 */ /* 0x000fc600078e0092 */
[----:B------:R-:W2:Y:S04]  /*3f240*/  LDL.LU R143, [R1+0x4f18] ;  /* 0x004f1800018f7983 */ /* 0x000ea80000300800 */
[----:B------:R-:W2:Y:S04]  /*3f250*/  LDL.LU R147, [R1+0x4f14] ;  /* 0x004f140001937983 */ /* 0x000ea80000300800 */
[----:B------:R-:W2:Y:S01]  /*3f260*/  LDL.LU R146, [R1+0x4f10] ;  /* 0x004f100001927983 */ /* 0x000ea20000300800 */
[----:B---3--:R-:W-:Y:S02]  /*3f270*/  IMAD.MOV.U32 R67, RZ, RZ, R134 ;  /* 0x000000ffff437224 */ /* 0x008fe400078e0086 */
[----:B----4-:R-:W-:-:S02]  /*3f280*/  IMAD.MOV.U32 R66, RZ, RZ, R135 ;  /* 0x000000ffff427224 */ /* 0x010fc400078e0087 */
[----:B--2---:R-:W-:Y:S02]  /*3f290*/  IMAD.MOV.U32 R64, RZ, RZ, R139 ;  /* 0x000000ffff407224 */ /* 0x004fe400078e008b */
[----:B------:R-:W2:Y:S01]  /*3f2a0*/  LDL.LU R139, [R1+0x4f0c] ;  /* 0x004f0c00018b7983 */ /* 0x000ea20000300800 */
[----:B------:R-:W-:-:S03]  /*3f2b0*/  IMAD.MOV.U32 R65, RZ, RZ, R138 ;  /* 0x000000ffff417224 */ /* 0x000fc600078e008a */
[----:B------:R-:W3:Y:S04]  /*3f2c0*/  LDL.LU R138, [R1+0x4f08] ;  /* 0x004f0800018a7983 */ /* 0x000ee80000300800 */
[----:B------:R-:W4:Y:S01]  /*3f2d0*/  LDL.LU R135, [R1+0x4f04] ;  /* 0x004f040001877983 */ /* 0x000f220000300800 */
[----:B------:R-:W-:-:S03]  /*3f2e0*/  IMAD.MOV.U32 R71, RZ, RZ, R142 ;  /* 0x000000ffff477224 */ /* 0x000fc600078e008e */
[----:B------:R-:W4:Y:S01]  /*3f2f0*/  LDL.LU R134, [R1+0x4f00] ;  /* 0x004f000001867983 */ /* 0x000f220000300800 */
[----:B------:R-:W-:-:S03]  /*3f300*/  IMAD.MOV.U32 R68, RZ, RZ, R147 ;  /* 0x000000ffff447224 */ /* 0x000fc600078e0093 */
[----:B------:R-:W4:Y:S01]  /*3f310*/  LDL.LU R147, [R1+0x4efc] ;  /* 0x004efc0001937983 */ /* 0x000f220000300800 */
[----:B------:R-:W-:Y:S02]  /*3f320*/  IMAD.MOV.U32 R70, RZ, RZ, R143 ;  /* 0x000000ffff467224 */ /* 0x000fe400078e008f */
[----:B------:R-:W-:Y:S02]  /*3f330*/  IMAD.MOV.U32 R69, RZ, RZ, R146 ;  /* 0x000000ffff457224 */ /* 0x000fe400078e0092 */
[----:B------:R-:W4:Y:S04]  /*3f340*/  LDL.LU R146, [R1+0x4ef8] ;  /* 0x004ef80001927983 */ /* 0x000f280000300800 */
        /* <DEDUP_REMOVED lines=9> */
[----:B------:R-:W4:Y:S01]  /*3f3e0*/  LDL.LU R91, [R1+0x1d7c] ;  /* 0x001d7c00015b7983 */ /* 0x000f220000300800 */
        /* <DEDUP_REMOVED lines=15> */
[----:B------:R-:W-:Y:S01]  /*3f4e0*/  HMMA.1688.F32.TF32 R16, R40, R140, R16 ;  /* 0x0000008c2810723c */ /* 0x000fe20000081010 */
[----:B------:R-:W-:Y:S02]  /*3f4f0*/  IMAD.MOV.U32 R177, RZ, RZ, R10 ;  /* 0x000000ffffb17224 */ /* 0x000fe400078e000a */
[----:B------:R-:W-:Y:S02]  /*3f500*/  IMAD.MOV.U32 R9, RZ, RZ, R186 ;  /* 0x000000ffff097224 */ /* 0x000fe400078e00ba */
[----:B------:R-:W-:Y:S02]  /*3f510*/  IMAD.MOV.U32 R10, RZ, RZ, R187 ;  /* 0x000000ffff0a7224 */ /* 0x000fe400078e00bb */
[----:B------:R-:W-:-:S02]  /*3f520*/  IMAD.MOV.U32 R2, RZ, RZ, R11 ;  /* 0x000000ffff027224 */ /* 0x000fc400078e000b */
[----:B------:R-:W-:-:S15]  /*3f530*/  IMAD.MOV.U32 R11, RZ, RZ, R182 ;  /* 0x000000ffff0b7224 */ /* 0x000fde00078e00b6 */
        /* <DEDUP_REMOVED lines=8> */
[----:B--2---:R-:W-:Y:S02]  /*3f5c0*/  IMAD.MOV.U32 R75, RZ, RZ, R139 ;  /* 0x000000ffff4b7224 */ /* 0x004fe400078e008b */
[----:B---3--:R-:W-:Y:S02]  /*3f5d0*/  IMAD.MOV.U32 R74, RZ, RZ, R138 ;  /* 0x000000ffff4a7224 */ /* 0x008fe400078e008a */
[----:B----4-:R-:W-:Y:S02]  /*3f5e0*/  IMAD.MOV.U32 R73, RZ, RZ, R135 ;  /* 0x000000ffff497224 */ /* 0x010fe400078e0087 */
[----:B------:R-:W-:-:S02]  /*3f5f0*/  IMAD.MOV.U32 R72, RZ, RZ, R134 ;  /* 0x000000ffff487224 */ /* 0x000fc400078e0086 */
[----:B------:R-:W2:Y:S04]  /*3f600*/  LDL.LU R134, [R1+0x4eec] ;  /* 0x004eec0001867983 */ /* 0x000ea80000300800 */
[----:B------:R-:W2:Y:S04]  /*3f610*/  LDL.LU R135, [R1+0x4ee8] ;  /* 0x004ee80001877983 */ /* 0x000ea80000300800 */
[----:B------:R-:W3:Y:S01]  /*3f620*/  LDL.LU R138, [R1+0x4ee4] ;  /* 0x004ee400018a7983 */ /* 0x000ee20000300800 */
[----:B------:R-:W-:Y:S02]  /*3f630*/  IMAD.MOV.U32 R86, RZ, RZ, R146 ;  /* 0x000000ffff567224 */ /* 0x000fe400078e0092 */
[----:B------:R-:W-:Y:S01]  /*3f640*/  IMAD.MOV.U32 R85, RZ, RZ, R143 ;  /* 0x000000ffff557224 */ /* 0x000fe200078e008f */
[----:B------:R-:W3:Y:S01]  /*3f650*/  LDL.LU R139, [R1+0x4ee0] ;  /* 0x004ee000018b7983 */ /* 0x000ee20000300800 */
[----:B------:R-:W-:-:S03]  /*3f660*/  IMAD.MOV.U32 R84, RZ, RZ, R142 ;  /* 0x000000ffff547224 */ /* 0x000fc600078e008e */
[----:B------:R-:W4:Y:S01]  /*3f670*/  LDL.LU R142, [R1+0x4edc] ;  /* 0x004edc00018e7983 */ /* 0x000f220000300800 */
[----:B------:R-:W-:-:S03]  /*3f680*/  IMAD.MOV.U32 R87, RZ, RZ, R147 ;  /* 0x000000ffff577224 */ /* 0x000fc600078e0093 */
[----:B------:R-:W4:Y:S04]  /*3f690*/  LDL.LU R143, [R1+0x4ed8] ;  /* 0x004ed800018f7983 */ /* 0x000f280000300800 */
[----:B------:R-:W2:Y:S04]  /*3f6a0*/  LDL.LU R146, [R1+0x4ed4] ;  /* 0x004ed40001927983 */ /* 0x000ea80000300800 */
[----:B------:R-:W2:Y:S04]  /*3f6b0*/  LDL.LU R147, [R1+0x4ed0] ;  /* 0x004ed00001937983 */ /* 0x000ea80000300800 */
[----:B------:R-:W3:Y:S04]  /*3f6c0*/  LDL.LU R150, [R1+0x4ecc] ;  /* 0x004ecc0001967983 */ /* 0x000ee80000300800 */
[----:B------:R-:W3:Y:S04]  /*3f6d0*/  LDL.LU R151, [R1+0x4ec8] ;  /* 0x004ec80001977983 */ /* 0x000ee80000300800 */
[----:B------:R-:W4:Y:S04]  /*3f6e0*/  LDL.LU R154, [R1+0x4ec4] ;  /* 0x004ec400019a7983 */ /* 0x000f280000300800 */
        /* <DEDUP_REMOVED lines=10> */
[----:B------:R-:W4:Y:S04]  /*3f790*/  LDL.LU R186, [R1+0x4e98] ;  /* 0x004e980001ba7983 */ /* 0x000f280000300800 */
[----:B------:R-:W4:Y:S04]  /*3f7a0*/  LDL.LU R187, [R1+0x4e94] ;  /* 0x004e940001bb7983 */ /* 0x000f280000300800 */
[----:B------:R-:W2:Y:S04]  /*3f7b0*/  LDL.LU R182, [R1+0x4e90] ;  /* 0x004e900001b67983 */ /* 0x000ea80000300800 */
[----:B------:R-:W2:Y:S04]  /*3f7c0*/  LDL.LU R183, [R1+0x4e8c] ;  /* 0x004e8c0001b77983 */ /* 0x000ea80000300800 */
[----:B------:R-:W3:Y:S04]  /*3f7d0*/  LDL.LU R175, [R1+0x4e88] ;  /* 0x004e880001af7983 */ /* 0x000ee80000300800 */
[----:B------:R-:W3:Y:S04]  /*3f7e0*/  LDL.LU R178, [R1+0x4e84] ;  /* 0x004e840001b27983 */ /* 0x000ee80000300800 */
[----:B------:R-:W3:Y:S01]  /*3f7f0*/  LDL.LU R179, [R1+0x4e80] ;  /* 0x004e800001b37983 */ /* 0x000ee20000300800 */
[----:B------:R-:W-:-:S02]  /*3f800*/  IMAD.MOV.U32 R145, RZ, RZ, R4 ;  /* 0x000000ffff917224 */ /* 0x000fc400078e0004 */
[----:B------:R-:W-:Y:S02]  /*3f810*/  IMAD.MOV.U32 R144, RZ, RZ, R5 ;  /* 0x000000ffff907224 */ /* 0x000fe400078e0005 */
[----:B------:R-:W-:Y:S02]  /*3f820*/  IMAD.MOV.U32 R141, RZ, RZ, R6 ;  /* 0x000000ffff8d7224 */ /* 0x000fe400078e0006 */
[----:B------:R-:W-:Y:S01]  /*3f830*/  IMAD.MOV.U32 R140, RZ, RZ, R7 ;  /* 0x000000ffff8c7224 */ /* 0x000fe200078e0007 */
[----:B------:R-:W-:Y:S06]  /*3f840*/  HMMA.1688.F32.TF32 R28, R224, R190, R28 ;  /* 0x000000bee01c723c */ /* 0x000fec000008101c */
[----:B----4-:R-:W-:-:S15]  /*3f850*/  HMMA.1688.F32.TF32 R4, R228, R186, R92 ;  /* 0x000000bae404723c */ /* 0x010fde000008105c */
[----:B------:R-:W-:-:S09]  /*3f860*/  NOP ;  /* 0x0000000000007918 */ /* 0x000fd20000000000 */
[----:B------:R-:W-:Y:S02]  /*3f870*/  IMAD.MOV.U32 R153, RZ, RZ, R4 ;  /* 0x000000ffff997224 */ /* 0x000fe400078e0004 */
[----:B------:R-:W-:Y:S02]  /*3f880*/  IMAD.MOV.U32 R152, RZ, RZ, R5 ;  /* 0x000000ffff987224 */ /* 0x000fe400078e0005 */
[----:B------:R-:W-:Y:S02]  /*3f890*/  IMAD.MOV.U32 R149, RZ, RZ, R6 ;  /* 0x000000ffff957224 */ /* 0x000fe400078e0006 */
[----:B------:R-:W-:Y:S02]  /*3f8a0*/  IMAD.MOV.U32 R148, RZ, RZ, R7 ;  /* 0x000000ffff947224 */ /* 0x000fe400078e0007 */
[----:B--2---:R-:W-:-:S15]  /*3f8b0*/  HMMA.1688.F32.TF32 R4, R228, R182, R88 ;  /* 0x000000b6e404723c */ /* 0x004fde0000081058 */
[----:B------:R-:W-:-:S09]  /*3f8c0*/  NOP ;  /* 0x0000000000007918 */ /* 0x000fd20000000000 */
[----:B------:R-:W-:Y:S02]  /*3f8d0*/  IMAD.MOV.U32 R161, RZ, RZ, R4 ;  /* 0x000000ffffa17224 */ /* 0x000fe400078e0004 */
[----:B------:R-:W-:Y:S02]  /*3f8e0*/  IMAD.MOV.U32 R160, RZ, RZ, R5 ;  /* 0x000000ffffa07224 */ /* 0x000fe400078e0005 */
[----:B------:R-:W-:Y:S02]  /*3f8f0*/  IMAD.MOV.U32 R157, RZ, RZ, R6 ;  /* 0x000000ffff9d7224 */ /* 0x000fe400078e0006 */
[----:B------:R-:W-:Y:S02]  /*3f900*/  IMAD.MOV.U32 R156, RZ, RZ, R7 ;  /* 0x000000ffff9c7224 */ /* 0x000fe400078e0007 */
[C---:B---3--:R-:W-:Y:S06]  /*3f910*/  HMMA.1688.F32.TF32 R4, R228.reuse, R178, R84 ;  /* 0x000000b2e404723c */ /* 0x048fec0000081054 */
[C---:B------:R-:W-:Y:S06]  /*3f920*/  HMMA.1688.F32.TF32 R72, R228.reuse, R174, R72 ;  /* 0x000000aee448723c */ /* 0x040fec0000081048 */
[C---:B------:R-:W-:Y:S11]  /*3f930*/  HMMA.1688.F32.TF32 R40, R228.reuse, R170, R68 ;  /* 0x000000aae428723c */ /* 0x040ff60000081044 */
[----:B------:R-:W-:Y:S04]  /*3f940*/  STL.64 [R1+0x1e40], R4 ;  /* 0x001e400401007387 */ /* 0x000fe80000100a00 */
[----:B------:R1:W-:Y:S02]  /*3f950*/  STL.64 [R1+0x1e48], R6 ;  /* 0x001e480601007387 */ /* 0x0003e40000100a00 */
[C---:B-1----:R-:W-:Y:S02]  /*3f960*/  HMMA.1688.F32.TF32 R4, R228.reuse, R166, R64 ;  /* 0x000000a6e404723c */ /* 0x042fe40000081040 */
[----:B------:R-:W-:Y:S04]  /*3f970*/  STL.64 [R1+0x1e30], R72 ;  /* 0x001e304801007387 */ /* 0x000fe80000100a00 */
[----:B------:R-:W-:Y:S01]  /*3f980*/  STL.64 [R1+0x1e38], R74 ;  /* 0x001e384a01007387 */ /* 0x000fe20000100a00 */
[C---:B------:R-:W-:Y:S03]  /*3f990*/  HMMA.1688.F32.TF32 R60, R228.reuse, R162, R60 ;  /* 0x000000a2e43c723c */ /* 0x040fe6000008103c */
[----:B------:R-:W-:Y:S04]  /*3f9a0*/  STL.64 [R1+0x1e20], R40 ;  /* 0x001e202801007387 */ /* 0x000fe80000100a00 */
[----:B------:R1:W-:Y:S09]  /*3f9b0*/  STL.64 [R1+0x1e28], R42 ;  /* 0x001e282a01007387 */ /* 0x0003f20000100a00 */
[----:B------:R-:W-:Y:S01]  /*3f9c0*/  STL.64 [R1+0x1e10], R4 ;  /* 0x001e100401007387 */ /* 0x000fe20000100a00 */
[C---:B-1----:R-:W-:Y:S03]  /*3f9d0*/  HMMA.1688.F32.TF32 R40, R228.reuse, R158, R36 ;  /* 0x0000009ee428723c */ /* 0x042fe60000081024 */
[----:B------:R1:W-:Y:S03]  /*3f9e0*/  STL.64 [R1+0x1e18], R6 ;  /* 0x001e180601007387 */ /* 0x0003e60000100a00 */
[C---:B-1----:R-:W-:Y:S01]  /*3f9f0*/  HMMA.1688.F32.TF32 R4, R228.reuse, R154, R32 ;  /* 0x0000009ae404723c */ /* 0x042fe20000081020 */
[----:B------:R-:W-:Y:S04]  /*3fa00*/  STL.64 [R1+0x1e00], R60 ;  /* 0x001e003c01007387 */ /* 0x000fe80000100a00 */
[----:B------:R-:W-:Y:S01]  /*3fa10*/  STL.64 [R1+0x1e08], R62 ;  /* 0x001e083e01007387 */ /* 0x000fe20000100a00 */
[C---:B------:R-:W-:Y:S11]  /*3fa20*/  HMMA.1688.F32.TF32 R36, R228.reuse, R150, R56 ;  /* 0x00000096e424723c */ /* 0x040ff60000081038 */
[----:B------:R-:W-:Y:S01]  /*3fa30*/  STL.64 [R1+0x1df0], R40 ;  /* 0x001df02801007387 */ /* 0x000fe20000100a00 */
[----:B------:R-:W-:Y:S03]  /*3fa40*/  HMMA.1688.F32.TF32 R32, R228, R146, R52 ;  /* 0x00000092e420723c */ /* 0x000fe60000081034 */
[----:B------:R-:W-:Y:S04]  /*3fa50*/  STL.64 [R1+0x1df8], R42 ;  /* 0x001df82a01007387 */ /* 0x000fe80000100a00 */
[----:B------:R-:W-:Y:S01]  /*3fa60*/  LDS R40, [R0+UR10+0x4100] ;  /* 0x0041000a00287984 */ /* 0x000fe20008000800 */
[----:B------:R-:W-:Y:S03]  /*3fa70*/  HMMA.1688.F32.TF32 R24, R224, R186, R24 ;  /* 0x000000bae018723c */ /* 0x000fe60000081018 */
[----:B------:R-:W-:Y:S04]  /*3fa80*/  LDS R42, [R0+UR10+0x6100] ;  /* 0x0061000a002a7984 */ /* 0x000fe80008000800 */
[----:B------:R-:W-:Y:S04]  /*3fa90*/  STL.64 [R1+0x1de0], R4 ;  /* 0x001de00401007387 */ /* 0x000fe80000100a00 */
[----:B------:R1:W-:Y:S04]  /*3faa0*/  STL.64 [R1+0x1de8], R6 ;  /* 0x001de80601007387 */ /* 0x0003e80000100a00 */
[----:B------:R-:W-:Y:S04]  /*3fab0*/  LDS R41, [R193+UR10+0x4100] ;  /* 0x0041000ac1297984 */ /* 0x000fe80008000800 */
[----:B------:R-:W2:Y:S01]  /*3fac0*/  LDS R43, [R193+UR10+0x6100] ;  /* 0x0061000ac12b7984 */ /* 0x000ea20008000800 */
[C---:B-1----:R-:W-:Y:S03]  /*3fad0*/  HMMA.1688.F32.TF32 R4, R228.reuse, R142, R48 ;  /* 0x0000008ee404723c */ /* 0x042fe60000081030 */
[----:B------:R-:W-:Y:S04]  /*3fae0*/  STL.64 [R1+0x1c80], R36 ;  /* 0x001c802401007387 */ /* 0x000fe80000100a00 */
[----:B------:R1:W-:Y:S04]  /*3faf0*/  STL.64 [R1+0x1c88], R38 ;  /* 0x001c882601007387 */ /* 0x0003e80000100a00 */
[----:B------:R-:W-:Y:S04]  /*3fb00*/  STL.64 [R1+0x1c70], R32 ;  /* 0x001c702001007387 */ /* 0x000fe80000100a00 */
[----:B------:R3:W-:Y:S01]  /*3fb10*/  STL.64 [R1+0x1c78], R34 ;  /* 0x001c782201007387 */ /* 0x0007e20000100a00 */
[C---:B-1----:R-:W-:Y:S07]  /*3fb20*/  HMMA.1688.F32.TF32 R36, R228.reuse, R138, R44 ;  /* 0x0000008ae424723c */ /* 0x042fee000008102c */
[----:B------:R-:W-:Y:S01]  /*3fb30*/  STL.64 [R1+0x1c60], R4 ;  /* 0x001c600401007387 */ /* 0x000fe20000100a00 */
[----:B---3--:R-:W-:Y:S03]  /*3fb40*/  HMMA.1688.F32.TF32 R32, R228, R134, R80 ;  /* 0x00000086e420723c */ /* 0x008fe60000081050 */
[----:B------:R1:W-:Y:S04]  /*3fb50*/  STL.64 [R1+0x1c68], R6 ;  /* 0x001c680601007387 */ /* 0x0003e80000100a00 */
[----:B------:R-:W-:Y:S04]  /*3fb60*/  LDS R228, [R0+UR10+0x4180] ;  /* 0x0041800a00e47984 */ /* 0x000fe80008000800 */
[----:B------:R-:W-:Y:S01]  /*3fb70*/  LDS R230, [R0+UR10+0x6180] ;  /* 0x0061800a00e67984 */ /* 0x000fe20008000800 */
[C---:B-1----:R-:W-:Y:S03]  /*3fb80*/  HMMA.1688.F32.TF32 R4, R224.reuse, R194, R76 ;  /* 0x000000c2e004723c */ /* 0x042fe6000008104c */
[----:B------:R-:W-:Y:S04]  /*3fb90*/  STL.64 [R1+0x1c50], R36 ;  /* 0x001c502401007387 */ /* 0x000fe80000100a00 */
[----:B------:R-:W-:Y:S04]  /*3fba0*/  STL.64 [R1+0x1c58], R38 ;  /* 0x001c582601007387 */ /* 0x000fe80000100a00 */
[----:B------:R-:W-:Y:S04]  /*3fbb0*/  STL.64 [R1+0x1c40], R32 ;  /* 0x001c402001007387 */ /* 0x000fe80000100a00 */
[----:B------:R-:W-:Y:S04]  /*3fbc0*/  STL.64 [R1+0x1c48], R34 ;  /* 0x001c482201007387 */ /* 0x000fe80000100a00 */
[----:B------:R-:W-:Y:S04]  /*3fbd0*/  LDS R229, [R193+UR10+0x4180] ;  /* 0x0041800ac1e57984 */ /* 0x000fe80008000800 */
[----:B------:R-:W1:Y:S04]  /*3fbe0*/  LDS R231, [R193+UR10+0x6180] ;  /* 0x0061800ac1e77984 */ /* 0x000e680008000800 */
[----:B------:R-:W-:Y:S04]  /*3fbf0*/  STL.64 [R1+0x1cb0], R4 ;  /* 0x001cb00401007387 */ /* 0x000fe80000100a00 */
[----:B------:R3:W-:Y:S02]  /*3fc00*/  STL.64 [R1+0x1cb8], R6 ;  /* 0x001cb80601007387 */ /* 0x0007e40000100a00 */
[C---:B---3--:R-:W-:Y:S02]  /*3fc10*/  HMMA.1688.F32.TF32 R4, R224.reuse, R182, R20 ;  /* 0x000000b6e004723c */ /* 0x048fe40000081014 */
[----:B------:R-:W-:Y:S04]  /*3fc20*/  STL.64 [R1+0x1ca0], R28 ;  /* 0x001ca01c01007387 */ /* 0x000fe80000100a00 */
[----:B------:R-:W-:Y:S04]  /*3fc30*/  STL.64 [R1+0x1ca8], R30 ;  /* 0x001ca81e01007387 */ /* 0x000fe80000100a00 */
[----:B------:R-:W-:Y:S04]  /*3fc40*/  STL.64 [R1+0x1c90], R24 ;  /* 0x001c901801007387 */ /* 0x000fe80000100a00 */
[----:B------:R-:W-:Y:S09]  /*3fc50*/  STL.64 [R1+0x1c98], R26 ;  /* 0x001c981a01007387 */ /* 0x000ff20000100a00 */
[----:B------:R-:W-:Y:S04]  /*3fc60*/  STL.64 [R1+0x1c30], R4 ;  /* 0x001c300401007387 */ /* 0x000fe80000100a00 */
[----:B------:R3:W-:Y:S02]  /*3fc70*/  STL.64 [R1+0x1c38], R6 ;  /* 0x001c380601007387 */ /* 0x0007e40000100a00 */
[C---:B---3--:R-:W-:Y:S06]  /*3fc80*/  HMMA.1688.F32.TF32 R4, R224.reuse, R178, R16 ;  /* 0x000000b2e004723c */ /* 0x048fec0000081010 */
[C---:B------:R-:W-:Y:S06]  /*3fc90*/  HMMA.1688.F32.TF32 R16, R224.reuse, R174, R8 ;  /* 0x000000aee010723c */ /* 0x040fec0000081008 */
[C---:B------:R-:W-:Y:S11]  /*3fca0*/  HMMA.1688.F32.TF32 R8, R224.reuse, R170, R12 ;  /* 0x000000aae008723c */ /* 0x040ff6000008100c */
[----:B------:R-:W-:Y:S04]  /*3fcb0*/  STL.64 [R1+0x1c20], R4 ;  /* 0x001c200401007387 */ /* 0x000fe80000100a00 */
[----:B------:R3:W-:Y:S02]  /*3fcc0*/  STL.64 [R1+0x1c28], R6 ;  /* 0x001c280601007387 */ /* 0x0007e40000100a00 */
[----:B---3--:R-:W-:Y:S02]  /*3fcd0*/  HMMA.1688.F32.TF32 R4, R224, R166, R232 ;  /* 0x000000a6e004723c */ /* 0x008fe400000810e8 */
[----:B------:R-:W-:Y:S04]  /*3fce0*/  STL.64 [R1+0x1c10], R16 ;  /* 0x001c101001007387 */ /* 0x000fe80000100a00 */
[----:B------:R-:W-:Y:S04]  /*3fcf0*/  STL.64 [R1+0x1c18], R18 ;  /* 0x001c181201007387 */ /* 0x000fe80000100a00 */
[----:B------:R-:W3:Y:S04]  /*3fd00*/  LDL.LU R12, [R1+0x1a80] ;  /* 0x001a8000010c7983 */ /* 0x000ee80000300800 */
[----:B------:R4:W-:Y:S04]  /*3fd10*/  STL.64 [R1+0x1c00], R8 ;  /* 0x001c000801007387 */ /* 0x0009e80000100a00 */
[----:B------:R2:W-:Y:S05]  /*3fd20*/  STL.64 [R1+0x1c08], R10 ;  /* 0x001c080a01007387 */ /* 0x0005ea0000100a00 */
[----:B------:R-:W-:Y:S04]  /*3fd30*/  STL.64 [R1+0x1bf0], R4 ;  /* 0x001bf00401007387 */ /* 0x000fe80000100a00 */
[----:B------:R1:W-:Y:S04]  /*3fd40*/  STL.64 [R1+0x1bf8], R6 ;  /* 0x001bf80601007387 */ /* 0x0003e80000100a00 */
[----:B------:R-:W3:Y:S04]  /*3fd50*/  LDL.LU R13, [R1+0x1a84] ;  /* 0x001a8400010d7983 */ /* 0x000ee80000300800 */
[----:B------:R-:W3:Y:S04]  /*3fd60*/  LDL.LU R14, [R1+0x1a88] ;  /* 0x001a8800010e7983 */ /* 0x000ee80000300800 */
[----:B------:R-:W3:Y:S04]  /*3fd70*/  LDL.LU R15, [R1+0x1a8c] ;  /* 0x001a8c00010f7983 */ /* 0x000ee80000300800 */
[----:B----4-:R-:W4:Y:S04]  /*3fd80*/  LDL.LU R8, [R1+0x1a90] ;  /* 0x001a900001087983 */ /* 0x010f280000300800 */
[----:B------:R-:W4:Y:S04]  /*3fd90*/  LDL.LU R9, [R1+0x1a94] ;  /* 0x001a940001097983 */ /* 0x000f280000300800 */
[----:B--2---:R-:W4:Y:S04]  /*3fda0*/  LDL.LU R10, [R1+0x1a98] ;  /* 0x001a9800010a7983 */ /* 0x004f280000300800 */
[----:B------:R-:W4:Y:S04]  /*3fdb0*/  LDL.LU R11, [R1+0x1a9c] ;  /* 0x001a9c00010b7983 */ /* 0x000f280000300800 */
[----:B------:R-:W2:Y:S04]  /*3fdc0*/  LDL.LU R16, [R1+0x1aa0] ;  /* 0x001aa00001107983 */ /* 0x000ea80000300800 */
[----:B------:R-:W2:Y:S04]  /*3fdd0*/  LDL.LU R17, [R1+0x1aa4] ;  /* 0x001aa40001117983 */ /* 0x000ea80000300800 */
[----:B------:R-:W2:Y:S04]  /*3fde0*/  LDL.LU R18, [R1+0x1aa8] ;  /* 0x001aa80001127983 */ /* 0x000ea80000300800 */
[----:B------:R-:W2:Y:S04]  /*3fdf0*/  LDL.LU R19, [R1+0x1aac] ;  /* 0x001aac0001137983 */ /* 0x000ea80000300800 */
[----:B------:R-:W3:Y:S04]  /*3fe00*/  LDL.LU R24, [R1+0x1ac0] ;  /* 0x001ac00001187983 */ /* 0x000ee80000300800 */
[----:B------:R-:W3:Y:S04]  /*3fe10*/  LDL.LU R25, [R1+0x1ac4] ;  /* 0x001ac40001197983 */ /* 0x000ee80000300800 */
[----:B------:R-:W3:Y:S04]  /*3fe20*/  LDL.LU R26, [R1+0x1ac8] ;  /* 0x001ac800011a7983 */ /* 0x000ee80000300800 */
[----:B------:R-:W3:Y:S04]  /*3fe30*/  LDL.LU R27, [R1+0x1acc] ;  /* 0x001acc00011b7983 */ /* 0x000ee80000300800 */
[----:B------:R-:W4:Y:S04]  /*3fe40*/  LDL.LU R28, [R1+0x1ad0] ;  /* 0x001ad000011c7983 */ /* 0x000f280000300800 */
[----:B------:R-:W4:Y:S04]  /*3fe50*/  LDL.LU R29, [R1+0x1ad4] ;  /* 0x001ad400011d7983 */ /* 0x000f280000300800 */
[----:B------:R-:W4:Y:S04]  /*3fe60*/  LDL.LU R30, [R1+0x1ad8] ;  /* 0x001ad800011e7983 */ /* 0x000f280000300800 */
[----:B------:R-:W4:Y:S04]  /*3fe70*/  LDL.LU R31, [R1+0x1adc] ;  /* 0x001adc00011f7983 */ /* 0x000f280000300800 */
[----:B------:R-:W2:Y:S04]  /*3fe80*/  LDL.LU R76, [R1+0x1ae0] ;  /* 0x001ae000014c7983 */ /* 0x000ea80000300800 */
[----:B------:R-:W2:Y:S04]  /*3fe90*/  LDL.LU R77, [R1+0x1ae4] ;  /* 0x001ae400014d7983 */ /* 0x000ea80000300800 */
[----:B------:R-:W2:Y:S04]  /*3fea0*/  LDL.LU R78, [R1+0x1ae8] ;  /* 0x001ae800014e7983 */ /* 0x000ea80000300800 */
[----:B------:R-:W2:Y:S04]  /*3feb0*/  LDL.LU R79, [R1+0x1aec] ;  /* 0x001aec00014f7983 */ /* 0x000ea80000300800 */
        /* <DEDUP_REMOVED lines=28> */
[----:B------:R-:W1:Y:S04]  /*40080*/  LDL.LU R92, [R1+0x1bc0] ;  /* 0x001bc000015c7983 */ /* 0x000e680000300800 */
[----:B------:R-:W1:Y:S04]  /*40090*/  LDL.LU R93, [R1+0x1bc4] ;  /* 0x001bc400015d7983 */ /* 0x000e680000300800 */
[----:B------:R-:W1:Y:S04]  /*400a0*/  LDL.LU R94, [R1+0x1bc8] ;  /* 0x001bc800015e7983 */ /* 0x000e680000300800 */
[----:B------:R-:W1:Y:S04]  /*400b0*/  LDL.LU R95, [R1+0x1bcc] ;  /* 0x001bcc00015f7983 */ /* 0x000e680000300800 */
        /* <DEDUP_REMOVED lines=36> */
[-C--:B---3--:R-:W-:Y:S06]  /*40300*/  HMMA.1688.F32.TF32 R24, R40, R158.reuse, R24 ;  /* 0x0000009e2818723c */ /* 0x088fec0000081018 */
[C---:B-1----:R-:W-:Y:S06]  /*40310*/  HMMA.1688.F32.TF32 R4, R224.reuse, R158, R92 ;  /* 0x0000009ee004723c */ /* 0x042fec000008105c */
[C---:B--2---:R-:W-:Y:S06]  /*40320*/  HMMA.1688.F32.TF32 R96, R224.reuse, R162, R96 ;  /* 0x000000a2e060723c */ /* 0x044fec0000081060 */
[----:B----4-:R-:W-:-:S15]  /*40330*/  HMMA.1688.F32.TF32 R84, R224, R150, R84 ;  /* 0x00000096e054723c */ /* 0x010fde0000081054 */
[----:B------:R-:W-:-:S02]  /*40340*/  NOP ;  /* 0x0000000000007918 */ /* 0x000fc40000000000 */
[----:B------:R-:W-:Y:S04]  /*40350*/  STL.64 [R1+0x1be0], R96 ;  /* 0x001be06001007387 */ /* 0x000fe80000100a00 */
[----:B------:R-:W-:Y:S01]  /*40360*/  STL.64 [R1+0x1be8], R98 ;  /* 0x001be86201007387 */ /* 0x000fe20000100a00 */
[C---:B------:R-:W-:Y:S03]  /*40370*/  HMMA.1688.F32.TF32 R88, R224.reuse, R154, R88 ;  /* 0x0000009ae058723c */ /* 0x040fe60000081058 */
[----:B------:R-:W-:Y:S04]  /*40380*/  STL.64 [R1+0x1bd0], R4 ;  /* 0x001bd00401007387 */ /* 0x000fe80000100a00 */
[----:B------:R1:W-:Y:S02]  /*40390*/  STL.64 [R1+0x1bd8], R6 ;  /* 0x001bd80601007387 */ /* 0x0003e40000100a00 */
[----:B-1----:R-:W-:-:S14]  /*403a0*/  HMMA.1688.F32.TF32 R4, R224, R146, R72 ;  /* 0x00000092e004723c */ /* 0x002fdc0000081048 */
[----:B------:R-:W-:Y:S01]  /*403b0*/  STL.64 [R1+0x1bc0], R88 ;  /* 0x001bc05801007387 */ /* 0x000fe20000100a00 */
[C---:B------:R-:W-:Y:S03]  /*403c0*/  HMMA.1688.F32.TF32 R68, R224.reuse, R142, R68 ;  /* 0x0000008ee044723c */ /* 0x040fe60000081044 */
[----:B------:R-:W-:Y:S04]  /*403d0*/  STL.64 [R1+0x1bc8], R90 ;  /* 0x001bc85a01007387 */ /* 0x000fe80000100a00 */
[----:B------:R-:W-:Y:S01]  /*403e0*/  STL.64 [R1+0x1bb0], R84 ;  /* 0x001bb05401007387 */ /* 0x000fe20000100a00 */
[C---:B------:R-:W-:Y:S03]  /*403f0*/  HMMA.1688.F32.TF32 R64, R224.reuse, R138, R64 ;  /* 0x0000008ae040723c */ /* 0x040fe60000081040 */
[----:B------:R-:W-:Y:S04]  /*40400*/  STL.64 [R1+0x1bb8], R86 ;  /* 0x001bb85601007387 */ /* 0x000fe80000100a00 */
[----:B------:R-:W-:Y:S04]  /*40410*/  STL.64 [R1+0x1ba0], R4 ;  /* 0x001ba00401007387 */ /* 0x000fe80000100a00 */
[----:B------:R1:W-:Y:S02]  /*40420*/  STL.64 [R1+0x1ba8], R6 ;  /* 0x001ba80601007387 */ /* 0x0003e40000100a00 */
[----:B-1----:R-:W-:Y:S02]  /*40430*/  HMMA.1688.F32.TF32 R4, R224, R134, R60 ;  /* 0x00000086e004723c */ /* 0x002fe4000008103c */
[----:B------:R-:W-:Y:S04]  /*40440*/  STL.64 [R1+0x1b90], R68 ;  /* 0x001b904401007387 */ /* 0x000fe80000100a00 */
[----:B------:R-:W-:Y:S01]  /*40450*/  STL.64 [R1+0x1b98], R70 ;  /* 0x001b984601007387 */ /* 0x000fe20000100a00 */
[C---:B------:R-:W-:Y:S03]  /*40460*/  HMMA.1688.F32.TF32 R36, R40.reuse, R194, R36 ;  /* 0x000000c22824723c */ /* 0x040fe60000081024 */
[----:B------:R-:W-:Y:S03]  /*40470*/  STL.64 [R1+0x1b80], R64 ;  /* 0x001b804001007387 */ /* 0x000fe60000100a00 */
[C---:B------:R-:W-:Y:S01]  /*40480*/  HMMA.1688.F32.TF32 R32, R40.reuse, R190, R32 ;  /* 0x000000be2820723c */ /* 0x040fe20000081020 */
[----:B------:R-:W-:Y:S04]  /*40490*/  STL.64 [R1+0x1b88], R66 ;  /* 0x001b884201007387 */ /* 0x000fe80000100a00 */
[----:B------:R-:W-:Y:S04]  /*404a0*/  LDS R224, [R0+UR10+0x4200] ;  /* 0x0042000a00e07984 */ /* 0x000fe80008000800 */
[----:B------:R-:W-:Y:S04]  /*404b0*/  LDS R226, [R0+UR10+0x6200] ;  /* 0x0062000a00e27984 */ /* 0x000fe80008000800 */
[----:B------:R-:W-:Y:S04]  /*404c0*/  STL.64 [R1+0x1b70], R4 ;  /* 0x001b700401007387 */ /* 0x000fe80000100a00 */
[----:B------:R1:W-:Y:S01]  /*404d0*/  STL.64 [R1+0x1b78], R6 ;  /* 0x001b780601007387 */ /* 0x0003e20000100a00 */
[C---:B------:R-:W-:Y:S03]  /*404e0*/  HMMA.1688.F32.TF32 R20, R40.reuse, R154, R20 ;  /* 0x0000009a2814723c */ /* 0x040fe60000081014 */
        /* <DEDUP_REMOVED lines=9> */
[C---:B---3--:R-:W-:Y:S03]  /*40580*/  HMMA.1688.F32.TF32 R32, R40.reuse, R178, R48 ;  /* 0x000000b22820723c */ /* 0x048fe60000081030 */
[----:B------:R1:W-:Y:S03]  /*40590*/  STL.64 [R1+0x1cd8], R6 ;  /* 0x001cd80601007387 */ /* 0x0003e60000100a00 */
[C---:B-1----:R-:W-:Y:S09]  /*405a0*/  HMMA.1688.F32.TF32 R4, R40.reuse, R174, R44 ;  /* 0x000000ae2804723c */ /* 0x042ff2000008102c */
[----:B------:R-:W-:Y:S04]  /*405b0*/  STL.64 [R1+0x1cc0], R36 ;  /* 0x001cc02401007387 */ /* 0x000fe80000100a00 */
[----:B------:R1:W-:Y:S04]  /*405c0*/  STL.64 [R1+0x1cc8], R38 ;  /* 0x001cc82601007387 */ /* 0x0003e80000100a00 */
[----:B------:R-:W-:Y:S04]  /*405d0*/  STL.64 [R1+0x1ec0], R32 ;  /* 0x001ec02001007387 */ /* 0x000fe80000100a00 */
[----:B------:R3:W-:Y:S01]  /*405e0*/  STL.64 [R1+0x1ec8], R34 ;  /* 0x001ec82201007387 */ /* 0x0007e20000100a00 */
[C---:B-1----:R-:W-:Y:S03]  /*405f0*/  HMMA.1688.F32.TF32 R36, R40.reuse, R170, R80 ;  /* 0x000000aa2824723c */ /* 0x042fe60000081050 */
[----:B------:R-:W-:Y:S03]  /*40600*/  STL.64 [R1+0x1eb0], R4 ;  /* 0x001eb00401007387 */ /* 0x000fe60000100a00 */
[C---:B---3--:R-:W-:Y:S01]  /*40610*/  HMMA.1688.F32.TF32 R32, R40.reuse, R166, R76 ;  /* 0x000000a62820723c */ /* 0x048fe2000008104c */
[----:B------:R1:W-:Y:S05]  /*40620*/  STL.64 [R1+0x1eb8], R6 ;  /* 0x001eb80601007387 */ /* 0x0003ea0000100a00 */
[C---:B-1----:R-:W-:Y:S11]  /*40630*/  HMMA.1688.F32.TF32 R4, R40.reuse, R162, R28 ;  /* 0x000000a22804723c */ /* 0x042ff6000008101c */
[----:B------:R-:W-:Y:S04]  /*40640*/  STL.64 [R1+0x1ea0], R36 ;  /* 0x001ea02401007387 */ /* 0x000fe80000100a00 */
[----:B------:R-:W-:Y:S04]  /*40650*/  STL.64 [R1+0x1ea8], R38 ;  /* 0x001ea82601007387 */ /* 0x000fe80000100a00 */
[----:B------:R-:W-:Y:S04]  /*40660*/  STL.64 [R1+0x1ae0], R32 ;  /* 0x001ae02001007387 */ /* 0x000fe80000100a00 */
[----:B------:R-:W-:Y:S04]  /*40670*/  STL.64 [R1+0x1ae8], R34 ;  /* 0x001ae82201007387 */ /* 0x000fe80000100a00 */
        /* <DEDUP_REMOVED lines=8> */
[----:B------:R-:W-:Y:S09]  /*40700*/  STL.64 [R1+0x1f08], R22 ;  /* 0x001f081601007387 */ /* 0x000ff20000100a00 */
[----:B------:R-:W-:Y:S04]  /*40710*/  STL.64 [R1+0x1ef0], R4 ;  /* 0x001ef00401007387 */ /* 0x000fe80000100a00 */
[----:B------:R1:W-:Y:S02]  /*40720*/  STL.64 [R1+0x1ef8], R6 ;  /* 0x001ef80601007387 */ /* 0x0003e40000100a00 */
[----:B-1----:R-:W-:Y:S02]  /*40730*/  HMMA.1688.F32.TF32 R4, R40, R138, R232 ;  /* 0x0000008a2804723c */ /* 0x002fe400000810e8 */
[----:B------:R-:W-:Y:S04]  /*40740*/  STL.64 [R1+0x1ee0], R16 ;  /* 0x001ee01001007387 */ /* 0x000fe80000100a00 */
[----:B------:R-:W-:Y:S04]  /*40750*/  STL.64 [R1+0x1ee8], R18 ;  /* 0x001ee81201007387 */ /* 0x000fe80000100a00 */
[----:B------:R-:W3:Y:S04]  /*40760*/  LDL.LU R12, [R1+0x18d0] ;  /* 0x0018d000010c7983 */ /* 0x000ee80000300800 */
[----:B------:R1:W-:Y:S04]  /*40770*/  STL.64 [R1+0x1ed0], R8 ;  /* 0x001ed00801007387 */ /* 0x0003e80000100a00 */
[----:B------:R4:W-:Y:S05]  /*40780*/  STL.64 [R1+0x1ed8], R10 ;  /* 0x001ed80a01007387 */ /* 0x0009ea0000100a00 */
[----:B------:R2:W-:Y:S04]  /*40790*/  STL.64 [R1+0x1a90], R4 ;  /* 0x001a900401007387 */ /* 0x0005e80000100a00 */
[----:B------:R2:W-:Y:S04]  /*407a0*/  STL.64 [R1+0x1a98], R6 ;  /* 0x001a980601007387 */ /* 0x0005e80000100a00 */
[----:B------:R-:W3:Y:S04]  /*407b0*/  LDL.LU R13, [R1+0x18d4] ;  /* 0x0018d400010d7983 */ /* 0x000ee80000300800 */
[----:B------:R-:W3:Y:S04]  /*407c0*/  LDL.LU R14, [R1+0x18d8] ;  /* 0x0018d800010e7983 */ /* 0x000ee80000300800 */
[----:B------:R-:W3:Y:S04]  /*407d0*/  LDL.LU R15, [R1+0x18dc] ;  /* 0x0018dc00010f7983 */ /* 0x000ee80000300800 */
[----:B-1----:R-:W3:Y:S04]  /*407e0*/  LDL.LU R8, [R1+0x18e0] ;  /* 0x0018e00001087983 */ /* 0x002ee80000300800 */
[----:B------:R-:W3:Y:S04]  /*407f0*/  LDL.LU R9, [R1+0x18e4] ;  /* 0x0018e40001097983 */ /* 0x000ee80000300800 */
[----:B----4-:R-:W3:Y:S04]  /*40800*/  LDL.LU R10, [R1+0x18e8] ;  /* 0x0018e800010a7983 */ /* 0x010ee80000300800 */
[----:B------:R-:W3:Y:S04]  /*40810*/  LDL.LU R11, [R1+0x18ec] ;  /* 0x0018ec00010b7983 */ /* 0x000ee80000300800 */
[----:B------:R-:W4:Y:S04]  /*40820*/  LDL.LU R16, [R1+0x18f0] ;  /* 0x0018f00001107983 */ /* 0x000f280000300800 */
[----:B------:R-:W4:Y:S04]  /*40830*/  LDL.LU R17, [R1+0x18f4] ;  /* 0x0018f40001117983 */ /* 0x000f280000300800 */
[----:B------:R-:W4:Y:S04]  /*40840*/  LDL.LU R18, [R1+0x18f8] ;  /* 0x0018f80001127983 */ /* 0x000f280000300800 */
[----:B------:R-:W4:Y:S04]  /*40850*/  LDL.LU R19, [R1+0x18fc] ;  /* 0x0018fc0001137983 */ /* 0x000f280000300800 */
        /* <DEDUP_REMOVED lines=60> */
[----:B--2---:R-:W2:Y:S04]  /*40c20*/  LDL.LU R4, [R1+0x1a60] ;  /* 0x001a600001047983 */ /* 0x004ea80000300800 */
        /* <DEDUP_REMOVED lines=35> */
[C---:B----4-:R-:W-:Y:S06]  /*40e60*/  HMMA.1688.F32.TF32 R32, R228.reuse, R146, R32 ;  /* 0x00000092e420723c */ /* 0x050fec0000081020 */
[C---:B---3--:R-:W-:Y:S06]  /*40e70*/  HMMA.1688.F32.TF32 R36, R228.reuse, R150, R36 ;  /* 0x00000096e424723c */ /* 0x048fec0000081024 */
[----:B------:R-:W-:Y:S06]  /*40e80*/  HMMA.1688.F32.TF32 R68, R228, R162, R68 ;  /* 0x000000a2e444723c */ /* 0x000fec0000081044 */
[----:B--2---:R-:W-:Y:S06]  /*40e90*/  HMMA.1688.F32.TF32 R4, R40, R134, R4 ;  /* 0x000000862804723c */ /* 0x004fec0000081004 */
[----:B------:R-:W-:-:S15]  /*40ea0*/  HMMA.1688.F32.TF32 R40, R228, R194, R108 ;  /* 0x000000c2e428723c */ /* 0x000fde000008106c */
[----:B------:R-:W-:-:S02]  /*40eb0*/  NOP ;  /* 0x0000000000007918 */ /* 0x000fc40000000000 */
[----:B------:R-:W-:Y:S04]  /*40ec0*/  STL.64 [R1+0x1a80], R4 ;  /* 0x001a800401007387 */ /* 0x000fe80000100a00 */
[----:B------:R1:W-:Y:S02]  /*40ed0*/  STL.64 [R1+0x1a88], R6 ;  /* 0x001a880601007387 */ /* 0x0003e40000100a00 */
[C---:B-1----:R-:W-:Y:S02]  /*40ee0*/  HMMA.1688.F32.TF32 R4, R228.reuse, R190, R104 ;  /* 0x000000bee404723c */ /* 0x042fe40000081068 */
[----:B------:R-:W-:Y:S04]  /*40ef0*/  STL.64 [R1+0x1f50], R40 ;  /* 0x001f502801007387 */ /* 0x000fe80000100a00 */
[----:B------:R1:W-:Y:S01]  /*40f00*/  STL.64 [R1+0x1f58], R42 ;  /* 0x001f582a01007387 */ /* 0x0003e20000100a00 */
[C---:B------:R-:W-:Y:S06]  /*40f10*/  HMMA.1688.F32.TF32 R100, R228.reuse, R186, R100 ;  /* 0x000000bae464723c */ /* 0x040fec0000081064 */
[C---:B-1----:R-:W-:Y:S10]  /*40f20*/  HMMA.1688.F32.TF32 R40, R228.reuse, R182, R96 ;  /* 0x000000b6e428723c */ /* 0x042ff40000081060 */
        /* <DEDUP_REMOVED lines=11> */
[----:B-1----:R-:W-:Y:S01]  /*40fe0*/  HMMA.1688.F32.TF32 R4, R228, R166, R72 ;  /* 0x000000a6e404723c */ /* 0x002fe20000081048 */
[----:B------:R-:W-:Y:S04]  /*40ff0*/  STL.64 [R1+0x1a50], R88 ;  /* 0x001a505801007387 */ /* 0x000fe80000100a00 */
[----:B------:R-:W-:-:S12]  /*41000*/  STL.64 [R1+0x1a58], R90 ;  /* 0x001a585a01007387 */ /* 0x000fd80000100a00 */
[----:B------:R-:W-:Y:S04]  /*41010*/  STL.64 [R1+0x1a00], R40 ;  /* 0x001a002801007387 */ /* 0x000fe80000100a00 */
[----:B------:R1:W-:Y:S04]  /*41020*/  STL.64 [R1+0x1a08], R42 ;  /* 0x001a082a01007387 */ /* 0x0003e80000100a00 */
[----:B------:R-:W-:Y:S01]  /*41030*/  STL.64 [R1+0x19f0], R4 ;  /* 0x0019f00401007387 */ /* 0x000fe20000100a00 */
[C---:B-1----:R-:W-:Y:S03]  /*41040*/  HMMA.1688.F32.TF32 R40, R228.reuse, R158, R64 ;  /* 0x0000009ee428723c */ /* 0x042fe60000081040 */
[----:B------:R1:W-:Y:S03]  /*41050*/  STL.64 [R1+0x19f8], R6 ;  /* 0x0019f80601007387 */ /* 0x0003e60000100a00 */
[----:B-1----:R-:W-:Y:S01]  /*41060*/  HMMA.1688.F32.TF32 R4, R228, R154, R60 ;  /* 0x0000009ae404723c */ /* 0x002fe2000008103c */
[----:B------:R-:W-:Y:S04]  /*41070*/  STL.64 [R1+0x19e0], R68 ;  /* 0x0019e04401007387 */ /* 0x000fe80000100a00 */
[----:B------:R-:W-:-:S12]  /*41080*/  STL.64 [R1+0x19e8], R70 ;  /* 0x0019e84601007387 */ /* 0x000fd80000100a00 */
[----:B------:R-:W-:Y:S04]  /*41090*/  STL.64 [R1+0x19d0], R40 ;  /* 0x0019d02801007387 */ /* 0x000fe80000100a00 */
[----:B------:R-:W-:Y:S01]  /*410a0*/  STL.64 [R1+0x19d8], R42 ;  /* 0x0019d82a01007387 */ /* 0x000fe20000100a00 */
[C---:B------:R-:W-:Y:S03]  /*410b0*/  HMMA.1688.F32.TF32 R24, R224.reuse, R178, R24 ;  /* 0x000000b2e018723c */ /* 0x040fe60000081018 */
[----:B------:R-:W-:Y:S03]  /*410c0*/  LDS R40, [R0+UR10+0x4280] ;  /* 0x0042800a00287984 */ /* 0x000fe60008000800 */
[----:B------:R-:W-:Y:S01]  /*410d0*/  HMMA.1688.F32.TF32 R20, R224, R174, R20 ;  /* 0x000000aee014723c */ /* 0x000fe20000081014 */
        /* <DEDUP_REMOVED lines=18> */
[----:B------:R1:W-:Y:S04]  /*41200*/  STL.64 [R1+0x1988], R38 ;  /* 0x0019882601007387 */ /* 0x0003e80000100a00 */
[----:B------:R-:W-:Y:S04]  /*41210*/  STL.64 [R1+0x1970], R32 ;  /* 0x0019702001007387 */ /* 0x000fe80000100a00 */
[----:B------:R3:W-:Y:S01]  /*41220*/  STL.64 [R1+0x1978], R34 ;  /* 0x0019782201007387 */ /* 0x0007e20000100a00 */
[C---:B-1----:R-:W-:Y:S03]  /*41230*/  HMMA.1688.F32.TF32 R36, R224.reuse, R190, R80 ;  /* 0x000000bee024723c */ /* 0x042fe60000081050 */
[----:B------:R-:W-:Y:S04]  /*41240*/  LDS R229, [R193+UR10+0x4300] ;  /* 0x0043000ac1e57984 */ /* 0x000fe80008000800 */
[----:B------:R-:W1:Y:S01]  /*41250*/  LDS R231, [R193+UR10+0x6300] ;  /* 0x0063000ac1e77984 */ /* 0x000e620008000800 */
[C---:B---3--:R-:W-:Y:S03]  /*41260*/  HMMA.1688.F32.TF32 R32, R224.reuse, R186, R76 ;  /* 0x000000bae020723c */ /* 0x048fe6000008104c */
[----:B------:R-:W-:Y:S04]  /*41270*/  STL.64 [R1+0x2030], R4 ;  /* 0x0020300401007387 */ /* 0x000fe80000100a00 */
[----:B------:R3:W-:Y:S02]  /*41280*/  STL.64 [R1+0x2038], R6 ;  /* 0x0020380601007387 */ /* 0x0007e40000100a00 */
[C---:B---3--:R-:W-:Y:S06]  /*41290*/  HMMA.1688.F32.TF32 R4, R224.reuse, R182, R28 ;  /* 0x000000b6e004723c */ /* 0x048fec000008101c */
[----:B------:R-:W-:Y:S04]  /*412a0*/  STL.64 [R1+0x2020], R36 ;  /* 0x0020202401007387 */ /* 0x000fe80000100a00 */
[----:B------:R-:W-:Y:S04]  /*412b0*/  STL.64 [R1+0x2028], R38 ;  /* 0x0020282601007387 */ /* 0x000fe80000100a00 */
[----:B------:R-:W-:Y:S04]  /*412c0*/  STL.64 [R1+0x2010], R32 ;  /* 0x0020102001007387 */ /* 0x000fe80000100a00 */
[----:B------:R-:W-:Y:S05]  /*412d0*/  STL.64 [R1+0x2018], R34 ;  /* 0x0020182201007387 */ /* 0x000fea0000100a00 */
[----:B------:R-:W-:Y:S04]  /*412e0*/  STL.64 [R1+0x2000], R4 ;  /* 0x0020000401007387 */ /* 0x000fe80000100a00 */
[----:B------:R3:W-:Y:S02]  /*412f0*/  STL.64 [R1+0x2008], R6 ;  /* 0x0020080601007387 */ /* 0x0007e40000100a00 */
[C---:B---3--:R-:W-:Y:S02]  /*41300*/  HMMA.1688.F32.TF32 R4, R224.reuse, R170, R16 ;  /* 0x000000aae004723c */ /* 0x048fe40000081010 */
        /* <DEDUP_REMOVED lines=19> */
[----:B------:R-:W3:Y:S04]  /*41440*/  LDL.LU R12, [R1+0x1720] ;  /* 0x00172000010c7983 */ /* 0x000ee80000300800 */
        /* <DEDUP_REMOVED lines=71> */
[----:B-1----:R-:W4:Y:S04]  /*418c0*/  LDL.LU R4, [R1+0x18b0] ;  /* 0x0018b00001047983 */ /* 0x002f280000300800 */
        /* <DEDUP_REMOVED lines=31> */
[C---:B---3--:R-:W-:Y:S06]  /*41ac0*/  HMMA.1688.F32.TF32 R32, R40.reuse, R166, R32 ;  /* 0x000000a62820723c */ /* 0x048fec0000081020 */
[C---:B--2---:R-:W-:Y:S06]  /*41ad0*/  HMMA.1688.F32.TF32 R36, R40.reuse, R170, R36 ;  /* 0x000000aa2824723c */ /* 0x044fec0000081024 */
[----:B----4-:R-:W-:Y:S06]  /*41ae0*/  HMMA.1688.F32.TF32 R68, R40, R182, R68 ;  /* 0x000000b62844723c */ /* 0x010fec0000081044 */
[C---:B------:R-:W-:Y:S06]  /*41af0*/  HMMA.1688.F32.TF32 R96, R224.reuse, R138, R96 ;  /* 0x0000008ae060723c */ /* 0x040fec0000081060 */
[C---:B------:R-:W-:Y:S06]  /*41b00*/  HMMA.1688.F32.TF32 R4, R224.reuse, R154, R4 ;  /* 0x0000009ae004723c */ /* 0x040fec0000081004 */
[----:B------:R-:W-:-:S15]  /*41b10*/  HMMA.1688.F32.TF32 R108, R224, R150, R108 ;  /* 0x00000096e06c723c */ /* 0x000fde000008106c */
[----:B------:R-:W-:-:S02]  /*41b20*/  NOP ;  /* 0x0000000000007918 */ /* 0x000fc40000000000 */
[----:B------:R-:W-:Y:S04]  /*41b30*/  STL.64 [R1+0x1f90], R4 ;  /* 0x001f900401007387 */ /* 0x000fe80000100a00 */
[----:B------:R1:W-:Y:S02]  /*41b40*/  STL.64 [R1+0x1f98], R6 ;  /* 0x001f980601007387 */ /* 0x0003e40000100a00 */
[C---:B-1----:R-:W-:Y:S02]  /*41b50*/  HMMA.1688.F32.TF32 R4, R224.reuse, R146, R104 ;  /* 0x00000092e004723c */ /* 0x042fe40000081068 */
[----:B------:R-:W-:Y:S04]  /*41b60*/  STL.64 [R1+0x1f80], R108 ;  /* 0x001f806c01007387 */ /* 0x000fe80000100a00 */
[----:B------:R-:W-:Y:S01]  /*41b70*/  STL.64 [R1+0x1f88], R110 ;  /* 0x001f886e01007387 */ /* 0x000fe20000100a00 */
[----:B------:R-:W-:-:S15]  /*41b80*/  HMMA.1688.F32.TF32 R100, R224, R142, R100 ;  /* 0x0000008ee064723c */ /* 0x000fde0000081064 */
[----:B------:R-:W-:-:S01]  /*41b90*/  NOP ;  /* 0x0000000000007918 */ /* 0x000fc20000000000 */
        /* <DEDUP_REMOVED lines=9> */
[----:B------:R-:W-:Y:S01]  /*41c30*/  LDS R224, [R0+UR10+0x4380] ;  /* 0x0043800a00e07984 */ /* 0x000fe20008000800 */
[C---:B------:R-:W-:Y:S03]  /*41c40*/  HMMA.1688.F32.TF32 R64, R40.reuse, R178, R64 ;  /* 0x000000b22840723c */ /* 0x040fe60000081040 */
[----:B------:R-:W-:Y:S04]  /*41c50*/  LDS R226, [R0+UR10+0x6380] ;  /* 0x0063800a00e27984 */ /* 0x000fe80008000800 */
[----:B------:R-:W-:Y:S04]  /*41c60*/  STL.64 [R1+0x1870], R4 ;  /* 0x0018700401007387 */ /* 0x000fe80000100a00 */
[----:B------:R1:W-:Y:S01]  /*41c70*/  STL.64 [R1+0x1878], R6 ;  /* 0x0018780601007387 */ /* 0x0003e20000100a00 */
[----:B------:R-:W-:Y:S03]  /*41c80*/  HMMA.1688.F32.TF32 R24, R40, R134, R24 ;  /* 0x000000862818723c */ /* 0x000fe60000081018 */
[----:B------:R-:W-:Y:S03]  /*41c90*/  LDS R225, [R193+UR10+0x4380] ;  /* 0x0043800ac1e17984 */ /* 0x000fe60008000800 */
[----:B------:R-:W-:Y:S01]  /*41ca0*/  HMMA.1688.F32.TF32 R20, R228, R194, R20 ;  /* 0x000000c2e414723c */ /* 0x000fe20000081014 */
[----:B------:R-:W2:Y:S05]  /*41cb0*/  LDS R227, [R193+UR10+0x6380] ;  /* 0x0063800ac1e37984 */ /* 0x000eaa0008000800 */
[C---:B-1----:R-:W-:Y:S01]  /*41cc0*/  HMMA.1688.F32.TF32 R4, R40.reuse, R186, R72 ;  /* 0x000000ba2804723c */ /* 0x042fe20000081048 */
[----:B------:R-:W-:Y:S04]  /*41cd0*/  STL.64 [R1+0x2040], R88 ;  /* 0x0020405801007387 */ /* 0x000fe80000100a00 */
[----:B------:R-:W-:Y:S04]  /*41ce0*/  STL.64 [R1+0x2048], R90 ;  /* 0x0020485a01007387 */ /* 0x000fe80000100a00 */
[----:B------:R-:W-:Y:S04]  /*41cf0*/  STL.64 [R1+0x1840], R84 ;  /* 0x0018405401007387 */ /* 0x000fe80000100a00 */
[----:B------:R-:W-:Y:S10]  /*41d00*/  STL.64 [R1+0x1848], R86 ;  /* 0x0018485601007387 */ /* 0x000ff40000100a00 */
[----:B------:R-:W-:Y:S04]  /*41d10*/  STL.64 [R1+0x1830], R4 ;  /* 0x0018300401007387 */ /* 0x000fe80000100a00 */
[----:B------:R1:W-:Y:S02]  /*41d20*/  STL.64 [R1+0x1838], R6 ;  /* 0x0018380601007387 */ /* 0x0003e40000100a00 */
[C---:B-1----:R-:W-:Y:S02]  /*41d30*/  HMMA.1688.F32.TF32 R4, R40.reuse, R174, R60 ;  /* 0x000000ae2804723c */ /* 0x042fe4000008103c */
[----:B------:R-:W-:Y:S04]  /*41d40*/  STL.64 [R1+0x1820], R68 ;  /* 0x0018204401007387 */ /* 0x000fe80000100a00 */
[----:B------:R-:W-:Y:S04]  /*41d50*/  STL.64 [R1+0x1828], R70 ;  /* 0x0018284601007387 */ /* 0x000fe80000100a00 */
[----:B------:R-:W-:Y:S04]  /*41d60*/  STL.64 [R1+0x1810], R64 ;  /* 0x0018104001007387 */ /* 0x000fe80000100a00 */
[----:B------:R-:W-:Y:S09]  /*41d70*/  STL.64 [R1+0x1818], R66 ;  /* 0x0018184201007387 */ /* 0x000ff20000100a00 */
[----:B------:R-:W-:Y:S04]  /*41d80*/  STL.64 [R1+0x1800], R4 ;  /* 0x0018000401007387 */ /* 0x000fe80000100a00 */
[----:B------:R1:W-:Y:S02]  /*41d90*/  STL.64 [R1+0x1808], R6 ;  /* 0x0018080601007387 */ /* 0x0003e40000100a00 */
[C---:B-1----:R-:W-:Y:S02]  /*41da0*/  HMMA.1688.F32.TF32 R4, R40.reuse, R162, R56 ;  /* 0x000000a22804723c */ /* 0x042fe40000081038 */
[----:B------:R-:W-:Y:S04]  /*41db0*/  STL.64 [R1+0x17f0], R36 ;  /* 0x0017f02401007387 */ /* 0x000fe80000100a00 */
[----:B------:R1:W-:Y:S04]  /*41dc0*/  STL.64 [R1+0x17f8], R38 ;  /* 0x0017f82601007387 */ /* 0x0003e80000100a00 */
[----:B------:R-:W-:Y:S04]  /*41dd0*/  STL.64 [R1+0x17e0], R32 ;  /* 0x0017e02001007387 */ /* 0x000fe80000100a00 */
[----:B------:R3:W-:Y:S01]  /*41de0*/  STL.64 [R1+0x17e8], R34 ;  /* 0x0017e82201007387 */ /* 0x0007e20000100a00 */
[C---:B-1----:R-:W-:Y:S08]  /*41df0*/  HMMA.1688.F32.TF32 R36, R40.reuse, R158, R52 ;  /* 0x0000009e2824723c */ /* 0x042ff00000081034 */
[----:B------:R-:W-:Y:S01]  /*41e00*/  STL.64 [R1+0x17d0], R4 ;  /* 0x0017d00401007387 */ /* 0x000fe20000100a00 */
[C---:B---3--:R-:W-:Y:S03]  /*41e10*/  HMMA.1688.F32.TF32 R32, R40.reuse, R154, R48 ;  /* 0x0000009a2820723c */ /* 0x048fe60000081030 */
[----:B------:R1:W-:Y:S03]  /*41e20*/  STL.64 [R1+0x17d8], R6 ;  /* 0x0017d80601007387 */ /* 0x0003e60000100a00 */
[C---:B-1----:R-:W-:Y:S08]  /*41e30*/  HMMA.1688.F32.TF32 R4, R40.reuse, R150, R44 ;  /* 0x000000962804723c */ /* 0x042ff0000008102c */
[----:B------:R-:W-:Y:S04]  /*41e40*/  STL.64 [R1+0x17c0], R36 ;  /* 0x0017c02401007387 */ /* 0x000fe80000100a00 */
[----:B------:R1:W-:Y:S05]  /*41e50*/  STL.64 [R1+0x17c8], R38 ;  /* 0x0017c82601007387 */ /* 0x0003ea0000100a00 */
[----:B------:R-:W-:Y:S04]  /*41e60*/  STL.64 [R1+0x2050], R32 ;  /* 0x0020502001007387 */ /* 0x000fe80000100a00 */
[----:B------:R3:W-:Y:S01]  /*41e70*/  STL.64 [R1+0x2058], R34 ;  /* 0x0020582201007387 */ /* 0x0007e20000100a00 */
[C---:B-1----:R-:W-:Y:S03]  /*41e80*/  HMMA.1688.F32.TF32 R36, R40.reuse, R146, R80 ;  /* 0x000000922824723c */ /* 0x042fe60000081050 */
[----:B------:R-:W-:Y:S03]  /*41e90*/  STL.64 [R1+0x17b0], R4 ;  /* 0x0017b00401007387 */ /* 0x000fe60000100a00 */
[C---:B---3--:R-:W-:Y:S01]  /*41ea0*/  HMMA.1688.F32.TF32 R32, R40.reuse, R142, R76 ;  /* 0x0000008e2820723c */ /* 0x048fe2000008104c */
[----:B------:R1:W-:Y:S05]  /*41eb0*/  STL.64 [R1+0x17b8], R6 ;  /* 0x0017b80601007387 */ /* 0x0003ea0000100a00 */
[----:B-1----:R-:W-:Y:S11]  /*41ec0*/  HMMA.1688.F32.TF32 R4, R40, R138, R28 ;  /* 0x0000008a2804723c */ /* 0x002ff6000008101c */
        /* <DEDUP_REMOVED lines=16> */
[----:B------:R1:W-:Y:S04]  /*41fd0*/  STL.64 [R1+0x2120], R8 ;  /* 0x0021200801007387 */ /* 0x0003e80000100a00 */
[----:B------:R3:W-:Y:S04]  /*41fe0*/  STL.64 [R1+0x2128], R10 ;  /* 0x0021280a01007387 */ /* 0x0007e80000100a00 */
[----:B-1----:R-:W4:Y:S04]  /*41ff0*/  LDL.LU R8, [R1+0x15c0] ;  /* 0x0015c00001087983 */ /* 0x002f280000300800 */
[----:B------:R1:W-:Y:S04]  /*42000*/  STL.64 [R1+0x2110], R12 ;  /* 0x0021100c01007387 */ /* 0x0003e80000100a00 */
[----:B------:R2:W-:Y:S05]  /*42010*/  STL.64 [R1+0x2118], R14 ;  /* 0x0021180e01007387 */ /* 0x0005ea0000100a00 */
[----:B------:R-:W-:Y:S04]  /*42020*/  STL.64 [R1+0x2100], R4 ;  /* 0x0021000401007387 */ /* 0x000fe80000100a00 */
[----:B------:R2:W-:Y:S04]  /*42030*/  STL.64 [R1+0x2108], R6 ;  /* 0x0021080601007387 */ /* 0x0005e80000100a00 */
[----:B------:R-:W4:Y:S04]  /*42040*/  LDL.LU R9, [R1+0x15c4] ;  /* 0x0015c40001097983 */ /* 0x000f280000300800 */
[----:B---3--:R-:W4:Y:S04]  /*42050*/  LDL.LU R10, [R1+0x15c8] ;  /* 0x0015c800010a7983 */ /* 0x008f280000300800 */
        /* <DEDUP_REMOVED lines=83> */
[----:B--2---:R-:W2:Y:S04]  /*42590*/  LDL.LU R14, [R1+0x15b8] ;  /* 0x0015b800010e7983 */ /* 0x004ea80000300800 */
[----:B------:R-:W2:Y:S04]  /*425a0*/  LDL.LU R15, [R1+0x15bc] ;  /* 0x0015bc00010f7983 */ /* 0x000ea80000300800 */
[----:B------:R-:W2:Y:S04]  /*425b0*/  LDL.LU R232, [R1+0x15a0] ;  /* 0x0015a00001e87983 */ /* 0x000ea80000300800 */
[----:B------:R-:W2:Y:S04]  /*425c0*/  LDL.LU R233, [R1+0x15a4] ;  /* 0x0015a40001e97983 */ /* 0x000ea80000300800 */
[----:B------:R-:W2:Y:S04]  /*425d0*/  LDL.LU R234, [R1+0x15a8] ;  /* 0x0015a80001ea7983 */ /* 0x000ea80000300800 */
[----:B------:R-:W2:Y:S01]  /*425e0*/  LDL.LU R235, [R1+0x15ac] ;  /* 0x0015ac0001eb7983 */ /* 0x000ea20000300800 */
[----:B---3--:R-:W-:Y:S06]  /*425f0*/  HMMA.1688.F32.TF32 R28, R224, R174, R28 ;  /* 0x000000aee01c723c */ /* 0x008fec000008101c */
[C---:B----4-:R-:W-:Y:S06]  /*42600*/  HMMA.1688.F32.TF32 R40, R228.reuse, R170, R92 ;  /* 0x000000aae428723c */ /* 0x050fec000008105c */
[C---:B------:R-:W-:Y:S06]  /*42610*/  HMMA.1688.F32.TF32 R96, R228.reuse, R174, R96 ;  /* 0x000000aee460723c */ /* 0x040fec0000081060 */
[----:B------:R-:W-:-:S15]  /*42620*/  HMMA.1688.F32.TF32 R4, R228, R166, R88 ;  /* 0x000000a6e404723c */ /* 0x000fde0000081058 */
[----:B------:R-:W-:-:S02]  /*42630*/  NOP ;  /* 0x0000000000007918 */ /* 0x000fc40000000000 */
[----:B------:R-:W-:Y:S01]  /*42640*/  STL.64 [R1+0x20f0], R96 ;  /* 0x0020f06001007387 */ /* 0x000fe20000100a00 */
[C---:B------:R-:W-:Y:S03]  /*42650*/  HMMA.1688.F32.TF32 R84, R228.reuse, R162, R84 ;  /* 0x000000a2e454723c */ /* 0x040fe60000081054 */
[----:B------:R-:W-:Y:S04]  /*42660*/  STL.64 [R1+0x20f8], R98 ;  /* 0x0020f86201007387 */ /* 0x000fe80000100a00 */
[----:B------:R-:W-:Y:S04]  /*42670*/  STL.64 [R1+0x20e0], R40 ;  /* 0x0020e02801007387 */ /* 0x000fe80000100a00 */
[----:B------:R1:W-:Y:S04]  /*42680*/  STL.64 [R1+0x20e8], R42 ;  /* 0x0020e82a01007387 */ /* 0x0003e80000100a00 */
[----:B------:R-:W-:Y:S04]  /*42690*/  STL.64 [R1+0x20d0], R4 ;  /* 0x0020d00401007387 */ /* 0x000fe80000100a00 */
[----:B------:R3:W-:Y:S01]  /*426a0*/  STL.64 [R1+0x20d8], R6 ;  /* 0x0020d80601007387 */ /* 0x0007e20000100a00 */
[C---:B-1----:R-:W-:Y:S06]  /*426b0*/  HMMA.1688.F32.TF32 R40, R228.reuse, R158, R72 ;  /* 0x0000009ee428723c */ /* 0x042fec0000081048 */
[C---:B---3--:R-:W-:Y:S01]  /*426c0*/  HMMA.1688.F32.TF32 R4, R228.reuse, R154, R68 ;  /* 0x0000009ae404723c */ /* 0x048fe20000081044 */
[----:B------:R-:W-:Y:S04]  /*426d0*/  STL.64 [R1+0x20c0], R84 ;  /* 0x0020c05401007387 */ /* 0x000fe80000100a00 */
[----:B------:R-:W-:Y:S01]  /*426e0*/  STL.64 [R1+0x20c8], R86 ;  /* 0x0020c85601007387 */ /* 0x000fe20000100a00 */
[C---:B------:R-:W-:Y:S11]  /*426f0*/  HMMA.1688.F32.TF32 R64, R228.reuse, R150, R64 ;  /* 0x00000096e440723c */ /* 0x040ff60000081040 */
        /* <DEDUP_REMOVED lines=8> */
[C---:B------:R-:W-:Y:S06]  /*42780*/  HMMA.1688.F32.TF32 R36, R228.reuse, R138, R32 ;  /* 0x0000008ae424723c */ /* 0x040fec0000081020 */
[----:B------:R-:W-:Y:S01]  /*42790*/  HMMA.1688.F32.TF32 R32, R228, R134, R56 ;  /* 0x00000086e420723c */ /* 0x000fe20000081038 */
[----:B------:R-:W-:Y:S04]  /*427a0*/  LDS R228, [R0+UR10+0x4480] ;  /* 0x0044800a00e47984 */ /* 0x000fe80008000800 */
[----:B------:R-:W-:Y:S04]  /*427b0*/  STL.64 [R1+0x2080], R40 ;  /* 0x0020802801007387 */ /* 0x000fe80000100a00 */
[----:B------:R-:W-:Y:S04]  /*427c0*/  STL.64 [R1+0x2088], R42 ;  /* 0x0020882a01007387 */ /* 0x000fe80000100a00 */
[----:B------:R-:W-:Y:S04]  /*427d0*/  STL.64 [R1+0x2070], R4 ;  /* 0x0020700401007387 */ /* 0x000fe80000100a00 */
[----:B------:R1:W-:Y:S01]  /*427e0*/  STL.64 [R1+0x2078], R6 ;  /* 0x0020780601007387 */ /* 0x0003e20000100a00 */
[C---:B------:R-:W-:Y:S03]  /*427f0*/  HMMA.1688.F32.TF32 R20, R224.reuse, R166, R20 ;  /* 0x000000a6e014723c */ /* 0x040fe60000081014 */
[----:B------:R-:W-:Y:S03]  /*42800*/  LDS R40, [R0+UR10+0x4400] ;  /* 0x0044000a00287984 */ /* 0x000fe60008000800 */
[C---:B------:R-:W-:Y:S01]  /*42810*/  HMMA.1688.F32.TF32 R16, R224.reuse, R162, R16 ;  /* 0x000000a2e010723c */ /* 0x040fe20000081010 */
        /* <DEDUP_REMOVED lines=8> */
[----:B------:R-:W1:Y:S04]  /*428a0*/  LDS R43, [R193+UR10+0x6400] ;  /* 0x0064000ac12b7984 */ /* 0x000e680008000800 */
[----:B------:R-:W-:Y:S01]  /*428b0*/  STL.64 [R1+0x2150], R4 ;  /* 0x0021500401007387 */ /* 0x000fe20000100a00 */
[C---:B---3--:R-:W-:Y:S03]  /*428c0*/  HMMA.1688.F32.TF32 R32, R224.reuse, R186, R44 ;  /* 0x000000bae020723c */ /* 0x048fe6000008102c */
[----:B------:R3:W-:Y:S04]  /*428d0*/  STL.64 [R1+0x2158], R6 ;  /* 0x0021580601007387 */ /* 0x0007e80000100a00 */
[----:B------:R-:W-:Y:S04]  /*428e0*/  LDS R230, [R0+UR10+0x6480] ;  /* 0x0064800a00e67984 */ /* 0x000fe80008000800 */
[----:B------:R-:W-:Y:S01]  /*428f0*/  LDS R229, [R193+UR10+0x4480] ;  /* 0x0044800ac1e57984 */ /* 0x000fe20008000800 */
[C---:B---3--:R-:W-:Y:S03]  /*42900*/  HMMA.1688.F32.TF32 R4, R224.reuse, R182, R80 ;  /* 0x000000b6e004723c */ /* 0x048fe60000081050 */
[----:B------:R-:W3:Y:S04]  /*42910*/  LDS R231, [R193+UR10+0x6480] ;  /* 0x0064800ac1e77984 */ /* 0x000ee80008000800 */
[----:B------:R-:W-:Y:S04]  /*42920*/  STL.64 [R1+0x1650], R36 ;  /* 0x0016502401007387 */ /* 0x000fe80000100a00 */
[----:B------:R-:W-:Y:S04]  /*42930*/  STL.64 [R1+0x1658], R38 ;  /* 0x0016582601007387 */ /* 0x000fe80000100a00 */
[----:B------:R-:W-:Y:S04]  /*42940*/  STL.64 [R1+0x1640], R32 ;  /* 0x0016402001007387 */ /* 0x000fe80000100a00 */
[----:B------:R4:W-:Y:S04]  /*42950*/  STL.64 [R1+0x1648], R34 ;  /* 0x0016482201007387 */ /* 0x0009e80000100a00 */
[----:B------:R-:W-:Y:S01]  /*42960*/  STL.64 [R1+0x1630], R4 ;  /* 0x0016300401007387 */ /* 0x000fe20000100a00 */
[C---:B----4-:R-:W-:Y:S03]  /*42970*/  HMMA.1688.F32.TF32 R32, R224.reuse, R178, R76 ;  /* 0x000000b2e020723c */ /* 0x050fe6000008104c */
[----:B------:R4:W-:Y:S03]  /*42980*/  STL.64 [R1+0x1638], R6 ;  /* 0x0016380601007387 */ /* 0x0009e60000100a00 */
[----:B----4-:R-:W-:-:S15]  /*42990*/  HMMA.1688.F32.TF32 R4, R224, R170, R24 ;  /* 0x000000aae004723c */ /* 0x010fde0000081018 */
[----:B------:R-:W-:-:S02]  /*429a0*/  NOP ;  /* 0x0000000000007918 */ /* 0x000fc40000000000 */
[----:B------:R-:W-:Y:S04]  /*429b0*/  STL.64 [R1+0x1620], R32 ;  /* 0x0016202001007387 */ /* 0x000fe80000100a00 */
[----:B------:R-:W-:Y:S04]  /*429c0*/  STL.64 [R1+0x1628], R34 ;  /* 0x0016282201007387 */ /* 0x000fe80000100a00 */
[----:B------:R-:W-:Y:S04]  /*429d0*/  STL.64 [R1+0x1610], R28 ;  /* 0x0016101c01007387 */ /* 0x000fe80000100a00 */
[----:B------:R-:W-:Y:S04]  /*429e0*/  STL.64 [R1+0x1618], R30 ;  /* 0x0016181e01007387 */ /* 0x000fe80000100a00 */
[----:B------:R-:W-:Y:S04]  /*429f0*/  STL.64 [R1+0x1600], R4 ;  /* 0x0016000401007387 */ /* 0x000fe80000100a00 */
[----:B------:R4:W-:Y:S02]  /*42a00*/  STL.64 [R1+0x1608], R6 ;  /* 0x0016080601007387 */ /* 0x0009e40000100a00 */
[C---:B----4-:R-:W-:Y:S02]  /*42a10*/  HMMA.1688.F32.TF32 R4, R224.reuse, R158, R8 ;  /* 0x0000009ee004723c */ /* 0x050fe40000081008 */
[----:B------:R-:W-:Y:S04]  /*42a20*/  STL.64 [R1+0x15f0], R20 ;  /* 0x0015f01401007387 */ /* 0x000fe80000100a00 */
[----:B------:R-:W-:Y:S01]  /*42a30*/  STL.64 [R1+0x15f8], R22 ;  /* 0x0015f81601007387 */ /* 0x000fe20000100a00 */
[C---:B--2---:R-:W-:Y:S03]  /*42a40*/  HMMA.1688.F32.TF32 R8, R224.reuse, R154, R12 ;  /* 0x0000009ae008723c */ /* 0x044fe6000008100c */
[----:B------:R-:W-:Y:S04]  /*42a50*/  STL.64 [R1+0x15e0], R16 ;  /* 0x0015e01001007387 */ /* 0x000fe80000100a00 */
[----:B------:R-:W-:Y:S09]  /*42a60*/  STL.64 [R1+0x15e8], R18 ;  /* 0x0015e81201007387 */ /* 0x000ff20000100a00 */
[----:B------:R-:W-:Y:S04]  /*42a70*/  STL.64 [R1+0x15d0], R4 ;  /* 0x0015d00401007387 */ /* 0x000fe80000100a00 */
[----:B------:R2:W-:Y:S04]  /*42a80*/  STL.64 [R1+0x15d8], R6 ;  /* 0x0015d80601007387 */ /* 0x0005e80000100a00 */
[----:B------:R-:W4:Y:S01]  /*42a90*/  LDL.LU R12, [R1+0x1400] ;  /* 0x00140000010c7983 */ /* 0x000f220000300800 */
[----:B--2---:R-:W-:Y:S03]  /*42aa0*/  HMMA.1688.F32.TF32 R4, R224, R150, R232 ;  /* 0x00000096e004723c */ /* 0x004fe600000810e8 */
[----:B------:R2:W-:Y:S04]  /*42ab0*/  STL.64 [R1+0x15c0], R8 ;  /* 0x0015c00801007387 */ /* 0x0005e80000100a00 */
[----:B------:R1:W-:-:S15]  /*42ac0*/  STL.64 [R1+0x15c8], R10 ;  /* 0x0015c80a01007387 */ /* 0x0003de0000100a00 */
[----:B------:R-:W-:-:S01]  /*42ad0*/  NOP ;  /* 0x0000000000007918 */ /* 0x000fc20000000000 */
[----:B------:R3:W-:Y:S04]  /*42ae0*/  STL.64 [R1+0x15b0], R4 ;  /* 0x0015b00401007387 */ /* 0x0007e80000100a00 */
[----:B------:R3:W-:Y:S04]  /*42af0*/  STL.64 [R1+0x15b8], R6 ;  /* 0x0015b80601007387 */ /* 0x0007e80000100a00 */
[----:B------:R-:W4:Y:S04]  /*42b00*/  LDL.LU R13, [R1+0x1404] ;  /* 0x00140400010d7983 */ /* 0x000f280000300800 */
[----:B------:R-:W4:Y:S04]  /*42b10*/  LDL.LU R14, [R1+0x1408] ;  /* 0x00140800010e7983 */ /* 0x000f280000300800 */
[----:B------:R-:W4:Y:S04]  /*42b20*/  LDL.LU R15, [R1+0x140c] ;  /* 0x00140c00010f7983 */ /* 0x000f280000300800 */
[----:B--2---:R-:W2:Y:S04]  /*42b30*/  LDL.LU R8, [R1+0x1410] ;  /* 0x0014100001087983 */ /* 0x004ea80000300800 */
[----:B------:R-:W2:Y:S04]  /*42b40*/  LDL.LU R9, [R1+0x1414] ;  /* 0x0014140001097983 */ /* 0x000ea80000300800 */
[----:B-1----:R-:W2:Y:S04]  /*42b50*/  LDL.LU R10, [R1+0x1418] ;  /* 0x00141800010a7983 */ /* 0x002ea80000300800 */
        /* <DEDUP_REMOVED lines=65> */
[----:B---3--:R-:W3:Y:S04]  /*42f70*/  LDL.LU R4, [R1+0x1590] ;  /* 0x0015900001047983 */ /* 0x008ee80000300800 */
        /* <DEDUP_REMOVED lines=34> */
[----:B------:R-:W3:Y:S01]  /*431a0*/  LDL.LU R235, [R1+0x13fc] ;  /* 0x0013fc0001eb7983 */ /* 0x000ee20000300800 */
[C---:B--2---:R-:W-:Y:S06]  /*431b0*/  HMMA.1688.F32.TF32 R32, R40.reuse, R158, R32 ;  /* 0x0000009e2820723c */ /* 0x044fec0000081020 */
[C---:B----4-:R-:W-:Y:S06]  /*431c0*/  HMMA.1688.F32.TF32 R36, R40.reuse, R162, R36 ;  /* 0x000000a22824723c */ /* 0x050fec0000081024 */
[----:B------:R-:W-:Y:S06]  /*431d0*/  HMMA.1688.F32.TF32 R68, R40, R174, R68 ;  /* 0x000000ae2844723c */ /* 0x000fec0000081044 */
[C---:B---3--:R-:W-:Y:S06]  /*431e0*/  HMMA.1688.F32.TF32 R4, R224.reuse, R146, R4 ;  /* 0x00000092e004723c */ /* 0x048fec0000081004 */
[C---:B------:R-:W-:Y:S06]  /*431f0*/  HMMA.1688.F32.TF32 R108, R224.reuse, R142, R108 ;  /* 0x0000008ee06c723c */ /* 0x040fec000008106c */
[C---:B------:R-:W-:Y:S11]  /*43200*/  HMMA.1688.F32.TF32 R104, R224.reuse, R138, R104 ;  /* 0x0000008ae068723c */ /* 0x040ff60000081068 */
[----:B------:R-:W-:Y:S04]  /*43210*/  STL.64 [R1+0x15a0], R4 ;  /* 0x0015a00401007387 */ /* 0x000fe80000100a00 */
[----:B------:R1:W-:Y:S02]  /*43220*/  STL.64 [R1+0x15a8], R6 ;  /* 0x0015a80601007387 */ /* 0x0003e40000100a00 */
[----:B-1----:R-:W-:Y:S02]  /*43230*/  HMMA.1688.F32.TF32 R4, R224, R134, R100 ;  /* 0x00000086e004723c */ /* 0x002fe40000081064 */
[----:B------:R-:W-:Y:S04]  /*43240*/  STL.64 [R1+0x1590], R108 ;  /* 0x0015906c01007387 */ /* 0x000fe80000100a00 */
[----:B------:R-:W-:Y:S01]  /*43250*/  STL.64 [R1+0x1598], R110 ;  /* 0x0015986e01007387 */ /* 0x000fe20000100a00 */
[C---:B------:R-:W-:Y:S03]  /*43260*/  HMMA.1688.F32.TF32 R96, R40.reuse, R194, R96 ;  /* 0x000000c22860723c */ /* 0x040fe60000081060 */
[----:B------:R-:W-:Y:S04]  /*43270*/  STL.64 [R1+0x1580], R104 ;  /* 0x0015806801007387 */ /* 0x000fe80000100a00 */
[----:B------:R-:W-:Y:S01]  /*43280*/  STL.64 [R1+0x1588], R106 ;  /* 0x0015886a01007387 */ /* 0x000fe20000100a00 */
[C---:B------:R-:W-:Y:S03]  /*43290*/  HMMA.1688.F32.TF32 R88, R40.reuse, R186, R88 ;  /* 0x000000ba2858723c */ /* 0x040fe60000081058 */
[----:B------:R-:W-:Y:S03]  /*432a0*/  LDS R224, [R0+UR10+0x4500] ;  /* 0x0045000a00e07984 */ /* 0x000fe60008000800 */
[C---:B------:R-:W-:Y:S01]  /*432b0*/  HMMA.1688.F32.TF32 R84, R40.reuse, R182, R84 ;  /* 0x000000b62854723c */ /* 0x040fe20000081054 */
[----:B------:R-:W-:Y:S04]  /*432c0*/  LDS R226, [R0+UR10+0x6500] ;  /* 0x0065000a00e27984 */ /* 0x000fe80008000800 */
[----:B------:R-:W-:Y:S04]  /*432d0*/  STL.64 [R1+0x1570], R4 ;  /* 0x0015700401007387 */ /* 0x000fe80000100a00 */
[----:B------:R1:W-:Y:S01]  /*432e0*/  STL.64 [R1+0x1578], R6 ;  /* 0x0015780601007387 */ /* 0x0003e20000100a00 */
[----:B------:R-:W-:Y:S03]  /*432f0*/  HMMA.1688.F32.TF32 R64, R40, R170, R64 ;  /* 0x000000aa2840723c */ /* 0x000fe60000081040 */
[----:B------:R-:W-:Y:S03]  /*43300*/  LDS R225, [R193+UR10+0x4500] ;  /* 0x0045000ac1e17984 */ /* 0x000fe60008000800 */
[-C--:B------:R-:W-:Y:S01]  /*43310*/  HMMA.1688.F32.TF32 R24, R228, R190.reuse, R24 ;  /* 0x000000bee418723c */ /* 0x080fe20000081018 */
[----:B------:R-:W2:Y:S05]  /*43320*/  LDS R227, [R193+UR10+0x6500] ;  /* 0x0065000ac1e37984 */ /* 0x000eaa0008000800 */
[----:B-1----:R-:W-:Y:S01]  /*43330*/  HMMA.1688.F32.TF32 R4, R40, R190, R92 ;  /* 0x000000be2804723c */ /* 0x002fe2000008105c */
[----:B------:R-:W-:Y:S04]  /*43340*/  STL.64 [R1+0x2190], R96 ;  /* 0x0021906001007387 */ /* 0x000fe80000100a00 */
[----:B------:R-:W-:-:S15]  /*43350*/  STL.64 [R1+0x2198], R98 ;  /* 0x0021986201007387 */ /* 0x000fde0000100a00 */
[----:B------:R-:W-:-:S03]  /*43360*/  NOP ;  /* 0x0000000000007918 */ /* 0x000fc60000000000 */
        /* <DEDUP_REMOVED lines=32> */
[----:B---3--:R-:W-:Y:S01]  /*43570*/  HMMA.1688.F32.TF32 R32, R40, R134, R76 ;  /* 0x000000862820723c */ /* 0x008fe2000008104c */
[----:B------:R1:W-:Y:S05]  /*43580*/  STL.64 [R1+0x2228], R6 ;  /* 0x0022280601007387 */ /* 0x0003ea0000100a00 */
[C---:B-1----:R-:W-:Y:S11]  /*43590*/  HMMA.1688.F32.TF32 R4, R228.reuse, R194, R28 ;  /* 0x000000c2e404723c */ /* 0x042ff6000008101c */
[----:B------:R-:W-:Y:S04]  /*435a0*/  STL.64 [R1+0x2210], R36 ;  /* 0x0022102401007387 */ /* 0x000fe80000100a00 */
[----:B------:R-:W-:Y:S01]  /*435b0*/  STL.64 [R1+0x2218], R38 ;  /* 0x0022182601007387 */ /* 0x000fe20000100a00 */
[C---:B------:R-:W-:Y:S03]  /*435c0*/  HMMA.1688.F32.TF32 R20, R228.reuse, R186, R20 ;  /* 0x000000bae414723c */ /* 0x040fe60000081014 */
        /* <DEDUP_REMOVED lines=113> */
[----:B----4-:R-:W-:Y:S06]  /*43ce0*/  HMMA.1688.F32.TF32 R24, R224, R162, R24 ;  /* 0x000000a2e018723c */ /* 0x010fec0000081018 */
[C---:B---3--:R-:W-:Y:S06]  /*43cf0*/  HMMA.1688.F32.TF32 R60, R228.reuse, R138, R60 ;  /* 0x0000008ae43c723c */ /* 0x048fec000008103c */
[C---:B------:R-:W-:Y:S06]  /*43d00*/  HMMA.1688.F32.TF32 R72, R228.reuse, R150, R72 ;  /* 0x00000096e448723c */ /* 0x040fec0000081048 */
[C---:B------:R-:W-:Y:S06]  /*43d10*/  HMMA.1688.F32.TF32 R4, R228.reuse, R166, R96 ;  /* 0x000000a6e404723c */ /* 0x040fec0000081060 */
[C---:B------:R-:W-:Y:S06]  /*43d20*/  HMMA.1688.F32.TF32 R92, R228.reuse, R162, R92 ;  /* 0x000000a2e45c723c */ /* 0x040fec000008105c */
[C---:B------:R-:W-:Y:S11]  /*43d30*/  HMMA.1688.F32.TF32 R40, R228.reuse, R158, R88 ;  /* 0x0000009ee428723c */ /* 0x040ff60000081058 */
[----:B------:R-:W-:Y:S04]  /*43d40*/  STL.64 [R1+0x22e0], R4 ;  /* 0x0022e00401007387 */ /* 0x000fe80000100a00 */
[----:B------:R1:W-:Y:S02]  /*43d50*/  STL.64 [R1+0x22e8], R6 ;  /* 0x0022e80601007387 */ /* 0x0003e40000100a00 */
[C---:B-1----:R-:W-:Y:S02]  /*43d60*/  HMMA.1688.F32.TF32 R4, R228.reuse, R154, R84 ;  /* 0x0000009ae404723c */ /* 0x042fe40000081054 */
[----:B------:R-:W-:Y:S04]  /*43d70*/  STL.64 [R1+0x22d0], R92 ;  /* 0x0022d05c01007387 */ /* 0x000fe80000100a00 */
[----:B------:R-:W-:Y:S04]  /*43d80*/  STL.64 [R1+0x22d8], R94 ;  /* 0x0022d85e01007387 */ /* 0x000fe80000100a00 */
        /* <DEDUP_REMOVED lines=11> */
[----:B-1----:R-:W-:Y:S03]  /*43e40*/  HMMA.1688.F32.TF32 R40, R228, R134, R36 ;  /* 0x00000086e428723c */ /* 0x002fe60000081024 */
[----:B------:R1:W-:Y:S03]  /*43e50*/  STL.64 [R1+0x2288], R6 ;  /* 0x0022880601007387 */ /* 0x0003e60000100a00 */
[C---:B------:R-:W-:Y:S01]  /*43e60*/  HMMA.1688.F32.TF32 R8, R224.reuse, R150, R8 ;  /* 0x00000096e008723c */ /* 0x040fe20000081008 */
[----:B------:R-:W-:Y:S04]  /*43e70*/  LDS R228, [R0+UR10+0x4600] ;  /* 0x0046000a00e47984 */ /* 0x000fe80008000800 */
[----:B------:R-:W-:Y:S01]  /*43e80*/  LDS R230, [R0+UR10+0x6600] ;  /* 0x0066000a00e67984 */ /* 0x000fe20008000800 */
[C---:B-1----:R-:W-:Y:S03]  /*43e90*/  HMMA.1688.F32.TF32 R4, R224.reuse, R194, R32 ;  /* 0x000000c2e004723c */ /* 0x042fe60000081020 */
        /* <DEDUP_REMOVED lines=38> */
[----:B---3--:R-:W-:-:S15]  /*44100*/  HMMA.1688.F32.TF32 R4, R224, R154, R16 ;  /* 0x0000009ae004723c */ /* 0x008fde0000081010 */
[----:B------:R-:W-:-:S08]  /*44110*/  NOP ;  /* 0x0000000000007918 */ /* 0x000fd00000000000 */
[----:B------:R-:W-:Y:S04]  /*44120*/  STL.64 [R1+0x23b0], R4 ;  /* 0x0023b00401007387 */ /* 0x000fe80000100a00 */
[----:B------:R3:W-:Y:S02]  /*44130*/  STL.64 [R1+0x23b8], R6 ;  /* 0x0023b80601007387 */ /* 0x0007e40000100a00 */
[----:B---3--:R-:W-:Y:S02]  /*44140*/  HMMA.1688.F32.TF32 R4, R224, R142, R232 ;  /* 0x0000008ee004723c */ /* 0x008fe400000810e8 */
[----:B------:R3:W-:Y:S04]  /*44150*/  STL.64 [R1+0x23a0], R8 ;  /* 0x0023a00801007387 */ /* 0x0007e80000100a00 */
[----:B------:R4:W-:Y:S04]  /*44160*/  STL.64 [R1+0x23a8], R10 ;  /* 0x0023a80a01007387 */ /* 0x0009e80000100a00 */
[----:B---3--:R-:W3:Y:S04]  /*44170*/  LDL.LU R8, [R1+0x10e0] ;  /* 0x0010e00001087983 */ /* 0x008ee80000300800 */
[----:B------:R-:W-:Y:S04]  /*44180*/  STL.64 [R1+0x2390], R12 ;  /* 0x0023900c01007387 */ /* 0x000fe80000100a00 */
[----:B------:R-:W-:Y:S05]  /*44190*/  STL.64 [R1+0x2398], R14 ;  /* 0x0023980e01007387 */ /* 0x000fea0000100a00 */
[----:B------:R2:W-:Y:S04]  /*441a0*/  STL.64 [R1+0x2380], R4 ;  /* 0x0023800401007387 */ /* 0x0005e80000100a00 */
[----:B------:R1:W-:Y:S04]  /*441b0*/  STL.64 [R1+0x2388], R6 ;  /* 0x0023880601007387 */ /* 0x0003e80000100a00 */
        /* <DEDUP_REMOVED lines=109> */
[C---:B--2---:R-:W-:Y:S06]  /*44890*/  HMMA.1688.F32.TF32 R88, R40.reuse, R182, R88 ;  /* 0x000000b62858723c */ /* 0x044fec0000081058 */
[----:B------:R-:W-:Y:S06]  /*448a0*/  HMMA.1688.F32.TF32 R92, R40, R186, R92 ;  /* 0x000000ba285c723c */ /* 0x000fec000008105c */
[C---:B------:R-:W-:Y:S06]  /*448b0*/  HMMA.1688.F32.TF32 R108, R224.reuse, R138, R108 ;  /* 0x0000008ae06c723c */ /* 0x040fec000008106c */
[----:B------:R-:W-:Y:S06]  /*448c0*/  HMMA.1688.F32.TF32 R224, R224, R134, R104 ;  /* 0x00000086e0e0723c */ /* 0x000fec0000081068 */
[C---:B------:R-:W-:Y:S06]  /*448d0*/  HMMA.1688.F32.TF32 R96, R40.reuse, R190, R96 ;  /* 0x000000be2860723c */ /* 0x040fec0000081060 */
[C---:B------:R-:W-:Y:S05]  /*448e0*/  HMMA.1688.F32.TF32 R100, R40.reuse, R194, R100 ;  /* 0x000000c22864723c */ /* 0x040fea0000081064 */
[----:B------:R-:W-:Y:S04]  /*448f0*/  STL.64 [R1+0x2370], R108 ;  /* 0x0023706c01007387 */ /* 0x000fe80000100a00 */
[----:B------:R1:W-:Y:S01]  /*44900*/  STL.64 [R1+0x2378], R110 ;  /* 0x0023786e01007387 */ /* 0x0003e20000100a00 */
[C---:B------:R-:W-:Y:S03]  /*44910*/  HMMA.1688.F32.TF32 R84, R40.reuse, R178, R84 ;  /* 0x000000b22854723c */ /* 0x040fe60000081054 */
[----:B-1----:R-:W2:Y:S04]  /*44920*/  LDL.LU.64 R110, [R1+0x4e78] ;  /* 0x004e7800016e7983 */ /* 0x002ea80000300a00 */
[----:B------:R-:W2:Y:S04]  /*44930*/  LDL.LU.64 R108, [R1+0x4e70] ;  /* 0x004e7000016c7983 */ /* 0x000ea80000300a00 */
[----:B------:R-:W3:Y:S04]  /*44940*/  LDL.LU.64 R106, [R1+0x4e68] ;  /* 0x004e6800016a7983 */ /* 0x000ee80000300a00 */
[----:B------:R-:W3:Y:S04]  /*44950*/  LDL.LU.64 R104, [R1+0x4e60] ;  /* 0x004e600001687983 */ /* 0x000ee80000300a00 */
[----:B------:R-:W-:Y:S04]  /*44960*/  STL.64 [R1+0x2360], R224 ;  /* 0x002360e001007387 */ /* 0x000fe80000100a00 */
[----:B------:R-:W-:Y:S04]  /*44970*/  STL.64 [R1+0x2368], R226 ;  /* 0x002368e201007387 */ /* 0x000fe80000100a00 */
[----:B------:R-:W-:Y:S04]  /*44980*/  STL.64 [R1+0x2490], R100 ;  /* 0x0024906401007387 */ /* 0x000fe80000100a00 */
[----:B------:R1:W-:Y:S01]  /*44990*/  STL.64 [R1+0x2498], R102 ;  /* 0x0024986601007387 */ /* 0x0003e20000100a00 */
[C---:B------:R-:W-:Y:S03]  /*449a0*/  HMMA.1688.F32.TF32 R4, R40.reuse, R166, R4 ;  /* 0x000000a62804723c */ /* 0x040fe60000081004 */
[----:B------:R-:W-:Y:S03]  /*449b0*/  LDS R224, [R0+UR10+0x4680] ;  /* 0x0046800a00e07984 */ /* 0x000fe60008000800 */
[----:B------:R-:W-:Y:S01]  /*449c0*/  HMMA.1688.F32.TF32 R68, R40, R162, R68 ;  /* 0x000000a22844723c */ /* 0x000fe20000081044 */
[----:B------:R-:W-:Y:S04]  /*449d0*/  LDS R226, [R0+UR10+0x6680] ;  /* 0x0066800a00e27984 */ /* 0x000fe80008000800 */
[----:B-1----:R-:W4:Y:S04]  /*449e0*/  LDL.LU.64 R102, [R1+0x4e58] ;  /* 0x004e580001667983 */ /* 0x002f280000300a00 */
[----:B------:R-:W4:Y:S04]  /*449f0*/  LDL.LU.64 R100, [R1+0x4e50] ;  /* 0x004e500001647983 */ /* 0x000f280000300a00 */
[----:B------:R-:W-:Y:S04]  /*44a00*/  STL.64 [R1+0x2480], R96 ;  /* 0x0024806001007387 */ /* 0x000fe80000100a00 */
[----:B------:R1:W-:Y:S01]  /*44a10*/  STL.64 [R1+0x2488], R98 ;  /* 0x0024886201007387 */ /* 0x0003e20000100a00 */
[C---:B------:R-:W-:Y:S03]  /*44a20*/  HMMA.1688.F32.TF32 R28, R228.reuse, R182, R28 ;  /* 0x000000b6e41c723c */ /* 0x040fe6000008101c */
[----:B------:R-:W-:Y:S03]  /*44a30*/  LDS R225, [R193+UR10+0x4680] ;  /* 0x0046800ac1e17984 */ /* 0x000fe60008000800 */
[----:B------:R-:W-:Y:S01]  /*44a40*/  HMMA.1688.F32.TF32 R16, R228, R170, R16 ;  /* 0x000000aae410723c */ /* 0x000fe20000081010 */
[----:B------:R-:W2:Y:S04]  /*44a50*/  LDS R227, [R193+UR10+0x6680] ;  /* 0x0066800ac1e37984 */ /* 0x000ea80008000800 */
        /* <DEDUP_REMOVED lines=20> */
[----:B-1----:R-:W2:Y:S04]  /*44ba0*/  LDL.LU.64 R234, [R1+0x4df8] ;  /* 0x004df80001ea7983 */ /* 0x002ea80000300a00 */
[----:B------:R-:W4:Y:S04]  /*44bb0*/  LDL.LU.64 R232, [R1+0x4df0] ;  /* 0x004df00001e87983 */ /* 0x000f280000300a00 */
[----:B------:R-:W-:Y:S04]  /*44bc0*/  STL.64 [R1+0x24d0], R4 ;  /* 0x0024d00401007387 */ /* 0x000fe80000100a00 */
[----:B------:R1:W-:Y:S02]  /*44bd0*/  STL.64 [R1+0x24d8], R6 ;  /* 0x0024d80601007387 */ /* 0x0003e40000100a00 */
[C---:B-1----:R-:W-:Y:S02]  /*44be0*/  HMMA.1688.F32.TF32 R4, R40.reuse, R158, R64 ;  /* 0x0000009e2804723c */ /* 0x042fe40000081040 */
[----:B------:R-:W-:Y:S04]  /*44bf0*/  STL.64 [R1+0x24c0], R68 ;  /* 0x0024c04401007387 */ /* 0x000fe80000100a00 */
[----:B------:R-:W-:Y:S01]  /*44c00*/  STL.64 [R1+0x24c8], R70 ;  /* 0x0024c84601007387 */ /* 0x000fe20000100a00 */
[C---:B------:R-:W-:Y:S06]  /*44c10*/  HMMA.1688.F32.TF32 R64, R40.reuse, R154, R60 ;  /* 0x0000009a2840723c */ /* 0x040fec000008103c */
[C---:B------:R-:W-:Y:S10]  /*44c20*/  HMMA.1688.F32.TF32 R60, R40.reuse, R150, R36 ;  /* 0x00000096283c723c */ /* 0x040ff40000081024 */
        /* <DEDUP_REMOVED lines=13> */
[----:B------:R1:W-:Y:S04]  /*44d00*/  STL.64 [R1+0x2528], R38 ;  /* 0x0025282601007387 */ /* 0x0003e80000100a00 */
[----:B------:R-:W-:Y:S04]  /*44d10*/  STL.64 [R1+0x2510], R32 ;  /* 0x0025102001007387 */ /* 0x000fe80000100a00 */
[----:B------:R1:W-:Y:S02]  /*44d20*/  STL.64 [R1+0x2518], R34 ;  /* 0x0025182201007387 */ /* 0x0003e40000100a00 */
[C---:B-1----:R-:W-:Y:S07]  /*44d30*/  HMMA.1688.F32.TF32 R36, R228.reuse, R194, R44 ;  /* 0x000000c2e424723c */ /* 0x042fee000008102c */
[----:B------:R-:W-:Y:S01]  /*44d40*/  STL.64 [R1+0x24a0], R4 ;  /* 0x0024a00401007387 */ /* 0x000fe20000100a00 */
[C---:B------:R-:W-:Y:S03]  /*44d50*/  HMMA.1688.F32.TF32 R32, R228.reuse, R190, R80 ;  /* 0x000000bee420723c */ /* 0x040fe60000081050 */
[----:B------:R1:W-:Y:S03]  /*44d60*/  STL.64 [R1+0x24a8], R6 ;  /* 0x0024a80601007387 */ /* 0x0003e60000100a00 */
[C---:B-1----:R-:W-:Y:S09]  /*44d70*/  HMMA.1688.F32.TF32 R4, R228.reuse, R186, R76 ;  /* 0x000000bae404723c */ /* 0x042ff2000008104c */
        /* <DEDUP_REMOVED lines=11> */
[----:B------:R-:W-:Y:S04]  /*44e30*/  STL.64 [R1+0x2610], R24 ;  /* 0x0026101801007387 */ /* 0x000fe80000100a00 */
[----:B------:R-:W-:Y:S09]  /*44e40*/  STL.64 [R1+0x2618], R26 ;  /* 0x0026181a01007387 */ /* 0x000ff20000100a00 */
[----:B------:R-:W-:Y:S04]  /*44e50*/  STL.64 [R1+0x2600], R4 ;  /* 0x0026000401007387 */ /* 0x000fe80000100a00 */
[----:B------:R1:W-:Y:S02]  /*44e60*/  STL.64 [R1+0x2608], R6 ;  /* 0x0026080601007387 */ /* 0x0003e40000100a00 */
[----:B-1----:R-:W-:Y:S02]  /*44e70*/  HMMA.1688.F32.TF32 R4, R228, R162, R12 ;  /* 0x000000a2e404723c */ /* 0x002fe4000008100c */
[----:B------:R1:W-:Y:S04]  /*44e80*/  STL.64 [R1+0x25f0], R16 ;  /* 0x0025f01001007387 */ /* 0x0003e80000100a00 */
[----:B------:R1:W-:Y:S04]  /*44e90*/  STL.64 [R1+0x25f8], R18 ;  /* 0x0025f81201007387 */ /* 0x0003e80000100a00 */
[----:B------:R-:W3:Y:S04]  /*44ea0*/  LDL.LU R40, [R1+0xf90] ;  /* 0x000f900001287983 */ /* 0x000ee80000300800 */
[----:B------:R1:W-:Y:S04]  /*44eb0*/  STL.64 [R1+0x25e0], R8 ;  /* 0x0025e00801007387 */ /* 0x0003e80000100a00 */
[----:B------:R1:W-:Y:S05]  /*44ec0*/  STL.64 [R1+0x25e8], R10 ;  /* 0x0025e80a01007387 */ /* 0x0003ea0000100a00 */
[----:B------:R1:W-:Y:S04]  /*44ed0*/  STL.64 [R1+0x25d0], R4 ;  /* 0x0025d00401007387 */ /* 0x0003e80000100a00 */
[----:B------:R1:W-:Y:S04]  /*44ee0*/  STL.64 [R1+0x25d8], R6 ;  /* 0x0025d80601007387 */ /* 0x0003e80000100a00 */
[----:B------:R-:W3:Y:S04]  /*44ef0*/  LDL.LU R41, [R1+0xf94] ;  /* 0x000f940001297983 */ /* 0x000ee80000300800 */
[----:B------:R-:W3:Y:S04]  /*44f00*/  LDL.LU R42, [R1+0xf98] ;  /* 0x000f9800012a7983 */ /* 0x000ee80000300800 */
[----:B------:R-:W3:Y:S01]  /*44f10*/  LDL.LU R43, [R1+0xf9c] ;  /* 0x000f9c00012b7983 */ /* 0x000ee20000300800 */
[----:B--2---:R-:W-:-:S02]  /*44f20*/  IMAD.MOV.U32 R13, RZ, RZ, R234 ;  /* 0x000000ffff0d7224 */ /* 0x004fc400078e00ea */
[----:B----4-:R-:W-:Y:S02]  /*44f30*/  IMAD.MOV.U32 R15, RZ, RZ, R232 ;  /* 0x000000ffff0f7224 */ /* 0x010fe400078e00e8 */
[----:B------:R-:W-:Y:S01]  /*44f40*/  IMAD.MOV.U32 R14, RZ, RZ, R233 ;  /* 0x000000ffff0e7224 */ /* 0x000fe200078e00e9 */
[----:B------:R-:W2:Y:S01]  /*44f50*/  LDL.LU R232, [R1+0xfd0] ;  /* 0x000fd00001e87983 */ /* 0x000ea20000300800 */
[----:B------:R-:W-:-:S03]  /*44f60*/  IMAD.MOV.U32 R12, RZ, RZ, R235 ;  /* 0x000000ffff0c7224 */ /* 0x000fc600078e00eb */
        /* <DEDUP_REMOVED lines=73> */
[C---:B----4-:R-:W-:Y:S06]  /*45400*/  HMMA.1688.F32.TF32 R36, R228.reuse, R146, R36 ;  /* 0x00000092e424723c */ /* 0x050fec0000081024 */
[C---:B------:R-:W-:Y:S06]  /*45410*/  HMMA.1688.F32.TF32 R64, R228.reuse, R154, R64 ;  /* 0x0000009ae440723c */ /* 0x040fec0000081040 */
[C---:B------:R-:W-:Y:S06]  /*45420*/  HMMA.1688.F32.TF32 R68, R228.reuse, R158, R68 ;  /* 0x0000009ee444723c */ /* 0x040fec0000081044 */
[----:B------:R-:W-:-:S15]  /*45430*/  HMMA.1688.F32.TF32 R60, R228, R150, R60 ;  /* 0x00000096e43c723c */ /* 0x000fde000008103c */
[----:B------:R-:W-:-:S02]  /*45440*/  NOP ;  /* 0x0000000000007918 */ /* 0x000fc40000000000 */
[----:B------:R-:W-:Y:S04]  /*45450*/  STL.64 [R1+0x25c0], R68 ;  /* 0x0025c04401007387 */ /* 0x000fe80000100a00 */
[----:B------:R1:W-:Y:S01]  /*45460*/  STL.64 [R1+0x25c8], R70 ;  /* 0x0025c84601007387 */ /* 0x0003e20000100a00 */
[----:B------:R-:W-:Y:S03]  /*45470*/  HMMA.1688.F32.TF32 R228, R228, R134, R52 ;  /* 0x00000086e4e4723c */ /* 0x000fe60000081034 */
[----:B-1----:R-:W2:Y:S04]  /*45480*/  LDL.LU.64 R70, [R1+0x4de8] ;  /* 0x004de80001467983 */ /* 0x002ea80000300a00 */
[----:B------:R-:W2:Y:S04]  /*45490*/  LDL.LU.64 R68, [R1+0x4de0] ;  /* 0x004de00001447983 */ /* 0x000ea80000300a00 */
        /* <DEDUP_REMOVED lines=20> */
[----:B------:R-:W2:Y:S04]  /*455e0*/  LDL.LU.64 R54, [R1+0x4d88] ;  /* 0x004d880001367983 */ /* 0x000ea80000300a00 */
[----:B------:R-:W2:Y:S04]  /*455f0*/  LDL.LU.64 R52, [R1+0x4d80] ;  /* 0x004d800001347983 */ /* 0x000ea80000300a00 */
[----:B------:R1:W-:Y:S04]  /*45600*/  STL.64 [R1+0x2560], R228 ;  /* 0x002560e401007387 */ /* 0x0003e80000100a00 */
[----:B------:R1:W-:Y:S04]  /*45610*/  STL.64 [R1+0x2568], R230 ;  /* 0x002568e601007387 */ /* 0x0003e80000100a00 */
[----:B-1----:R-:W3:Y:S04]  /*45620*/  LDL.LU R228, [R1+0x1020] ;  /* 0x0010200001e47983 */ /* 0x002ee80000300800 */
[----:B------:R-:W3:Y:S04]  /*45630*/  LDL.LU R229, [R1+0x1024] ;  /* 0x0010240001e57983 */ /* 0x000ee80000300800 */
[----:B------:R-:W3:Y:S04]  /*45640*/  LDL.LU R230, [R1+0x1028] ;  /* 0x0010280001e67983 */ /* 0x000ee80000300800 */
[----:B------:R-:W3:Y:S01]  /*45650*/  LDL.LU R231, [R1+0x102c] ;  /* 0x00102c0001e77983 */ /* 0x000ee20000300800 */
[C---:B------:R-:W-:Y:S06]  /*45660*/  HMMA.1688.F32.TF32 R48, R224.reuse, R194, R48 ;  /* 0x000000c2e030723c */ /* 0x040fec0000081030 */
[C---:B------:R-:W-:Y:S06]  /*45670*/  HMMA.1688.F32.TF32 R44, R224.reuse, R190, R44 ;  /* 0x000000bee02c723c */ /* 0x040fec000008102c */
[C---:B------:R-:W-:Y:S06]  /*45680*/  HMMA.1688.F32.TF32 R80, R224.reuse, R186, R80 ;  /* 0x000000bae050723c */ /* 0x040fec0000081050 */
[C---:B------:R-:W-:Y:S06]  /*45690*/  HMMA.1688.F32.TF32 R76, R224.reuse, R178, R76 ;  /* 0x000000b2e04c723c */ /* 0x040fec000008104c */
[C---:B------:R-:W-:Y:S01]  /*456a0*/  HMMA.1688.F32.TF32 R28, R224.reuse, R174, R28 ;  /* 0x000000aee01c723c */ /* 0x040fe2000008101c */
[----:B------:R-:W-:Y:S05]  /*456b0*/  STL.64 [R1+0x2750], R48 ;  /* 0x0027503001007387 */ /* 0x000fea0000100a00 */
[C---:B------:R-:W-:Y:S01]  /*456c0*/  HMMA.1688.F32.TF32 R24, R224.reuse, R170, R24 ;  /* 0x000000aae018723c */ /* 0x040fe20000081018 */
[----:B------:R1:W-:Y:S05]  /*456d0*/  STL.64 [R1+0x2758], R50 ;  /* 0x0027583201007387 */ /* 0x0003ea0000100a00 */
[C---:B------:R-:W-:Y:S01]  /*456e0*/  HMMA.1688.F32.TF32 R20, R224.reuse, R166, R20 ;  /* 0x000000a6e014723c */ /* 0x040fe20000081014 */
[----:B-1----:R-:W4:Y:S04]  /*456f0*/  LDL.LU.64 R50, [R1+0x4d78] ;  /* 0x004d780001327983 */ /* 0x002f280000300a00 */
[----:B------:R-:W4:Y:S01]  /*45700*/  LDL.LU.64 R48, [R1+0x4d70] ;  /* 0x004d700001307983 */ /* 0x000f220000300a00 */
[C---:B------:R-:W-:Y:S03]  /*45710*/  HMMA.1688.F32.TF32 R232, R224.reuse, R162, R232 ;  /* 0x000000a2e0e8723c */ /* 0x040fe600000810e8 */
[----:B------:R-:W-:Y:S04]  /*45720*/  STL.64 [R1+0x2740], R44 ;  /* 0x0027402c01007387 */ /* 0x000fe80000100a00 */
[----:B------:R1:W-:Y:S04]  /*45730*/  STL.64 [R1+0x2748], R46 ;  /* 0x0027482e01007387 */ /* 0x0003e80000100a00 */
[----:B-1----:R-:W2:Y:S04]  /*45740*/  LDL.LU.64 R46, [R1+0x4d68] ;  /* 0x004d6800012e7983 */ /* 0x002ea80000300a00 */
[----:B------:R-:W2:Y:S04]  /*45750*/  LDL.LU.64 R44, [R1+0x4d60] ;  /* 0x004d6000012c7983 */ /* 0x000ea80000300a00 */
[----:B------:R-:W-:Y:S04]  /*45760*/  STL.64 [R1+0x2730], R80 ;  /* 0x0027305001007387 */ /* 0x000fe80000100a00 */
[----:B------:R1:W-:Y:S04]  /*45770*/  STL.64 [R1+0x2738], R82 ;  /* 0x0027385201007387 */ /* 0x0003e80000100a00 */
[----:B-1----:R-:W4:Y:S04]  /*45780*/  LDL.LU.64 R82, [R1+0x4d58] ;  /* 0x004d580001527983 */ /* 0x002f280000300a00 */
[----:B------:R-:W4:Y:S01]  /*45790*/  LDL.LU.64 R80, [R1+0x4d50] ;  /* 0x004d500001507983 */ /* 0x000f220000300a00 */
[----:B---3--:R-:W-:-:S15]  /*457a0*/  HMMA.1688.F32.TF32 R228, R224, R182, R228 ;  /* 0x000000b6e0e4723c */ /* 0x008fde00000810e4 */
[----:B------:R-:W-:-:S08]  /*457b0*/  NOP ;  /* 0x0000000000007918 */ /* 0x000fd00000000000 */
        /* <DEDUP_REMOVED lines=8> */
[----:B-1----:R-:W3:Y:S04]  /*45840*/  LDL.LU.64 R78, [R1+0x4d48] ;  /* 0x004d4800014e7983 */ /* 0x002ee80000300a00 */
[----:B------:R-:W3:Y:S04]  /*45850*/  LDL.LU.64 R76, [R1+0x4d40] ;  /* 0x004d4000014c7983 */ /* 0x000ee80000300a00 */
[----:B------:R-:W-:Y:S04]  /*45860*/  STL.64 [R1+0x2700], R28 ;  /* 0x0027001c01007387 */ /* 0x000fe80000100a00 */
[----:B------:R1:W-:Y:S01]  /*45870*/  STL.64 [R1+0x2708], R30 ;  /* 0x0027081e01007387 */ /* 0x0003e20000100a00 */
[C---:B------:R-:W-:Y:S03]  /*45880*/  HMMA.1688.F32.TF32 R12, R224.reuse, R146, R12 ;  /* 0x00000092e00c723c */ /* 0x040fe6000008100c */
[----:B------:R-:W-:Y:S03]  /*45890*/  LDS R229, [R193+UR10+0x4700] ;  /* 0x0047000ac1e57984 */ /* 0x000fe60008000800 */
[C---:B------:R-:W-:Y:S01]  /*458a0*/  HMMA.1688.F32.TF32 R40, R224.reuse, R142, R40 ;  /* 0x0000008ee028723c */ /* 0x040fe20000081028 */
[----:B------:R-:W2:Y:S04]  /*458b0*/  LDS R231, [R193+UR10+0x6700] ;  /* 0x0067000ac1e77984 */ /* 0x000ea80008000800 */
        /* <DEDUP_REMOVED lines=13> */
[----:B------:R-:W2:Y:S02]  /*45990*/  LDL.LU.64 R232, [R1+0x4d00] ;  /* 0x004d000001e87983 */ /* 0x000ea40000300a00 */
[----:B--2---:R-:W-:-:S15]  /*459a0*/  HMMA.1688.F32.TF32 R232, R224, R158, R232 ;  /* 0x0000009ee0e8723c */ /* 0x004fde00000810e8 */
[----:B------:R-:W-:-:S08]  /*459b0*/  NOP ;  /* 0x0000000000007918 */ /* 0x000fd00000000000 */
[----:B------:R-:W-:Y:S04]  /*459c0*/  STL.64 [R1+0x26c0], R232 ;  /* 0x0026c0e801007387 */ /* 0x000fe80000100a00 */
[----:B------:R-:W-:Y:S04]  /*459d0*/  STL.64 [R1+0x26c8], R234 ;  /* 0x0026c8ea01007387 */ /* 0x000fe80000100a00 */
[----:B------:R-:W-:Y:S04]  /*459e0*/  STL.64 [R1+0x26b0], R16 ;  /* 0x0026b01001007387 */ /* 0x000fe80000100a00 */
[----:B------:R1:W-:Y:S04]  /*459f0*/  STL.64 [R1+0x26b8], R18 ;  /* 0x0026b81201007387 */ /* 0x0003e80000100a00 */
[----:B------:R-:W-:Y:S04]  /*45a00*/  LDS R232, [R0+UR10+0x4780] ;  /* 0x0047800a00e87984 */ /* 0x000fe80008000800 */
[----:B------:R-:W-:Y:S04]  /*45a10*/  LDS R234, [R0+UR10+0x6780] ;  /* 0x0067800a00ea7984 */ /* 0x000fe80008000800 */
[----:B-1----:R-:W2:Y:S04]  /*45a20*/  LDL.LU.64 R18, [R1+0x4cf8] ;  /* 0x004cf80001127983 */ /* 0x002ea80000300a00 */
[----:B------:R-:W2:Y:S04]  /*45a30*/  LDL.LU.64 R16, [R1+0x4cf0] ;  /* 0x004cf00001107983 */ /* 0x000ea80000300a00 */
[----:B------:R-:W-:Y:S04]  /*45a40*/  STL.64 [R1+0x26a0], R8 ;  /* 0x0026a00801007387 */ /* 0x000fe80000100a00 */
[----:B------:R1:W-:Y:S04]  /*45a50*/  STL.64 [R1+0x26a8], R10 ;  /* 0x0026a80a01007387 */ /* 0x0003e80000100a00 */
[----:B------:R-:W-:Y:S04]  /*45a60*/  LDS R233, [R193+UR10+0x4780] ;  /* 0x0047800ac1e97984 */ /* 0x000fe80008000800 */
[----:B------:R-:W3:Y:S04]  /*45a70*/  LDS R235, [R193+UR10+0x6780] ;  /* 0x0067800ac1eb7984 */ /* 0x000ee80008000800 */
[----:B-1----:R-:W4:Y:S04]  /*45a80*/  LDL.LU.64 R10, [R1+0x4ce8] ;  /* 0x004ce800010a7983 */ /* 0x002f280000300a00 */
[----:B------:R-:W4:Y:S04]  /*45a90*/  LDL.LU.64 R8, [R1+0x4ce0] ;  /* 0x004ce00001087983 */ /* 0x000f280000300a00 */
[----:B------:R-:W-:Y:S04]  /*45aa0*/  STL.64 [R1+0x2690], R12 ;  /* 0x0026900c01007387 */ /* 0x000fe80000100a00 */
[----:B------:R1:W-:Y:S04]  /*45ab0*/  STL.64 [R1+0x2698], R14 ;  /* 0x0026980e01007387 */ /* 0x0003e80000100a00 */
[----:B-1----:R-:W3:Y:S04]  /*45ac0*/  LDL.LU.64 R14, [R1+0x4cd8] ;  /* 0x004cd800010e7983 */ /* 0x002ee80000300a00 */
[----:B------:R-:W3:Y:S04]  /*45ad0*/  LDL.LU.64 R12, [R1+0x4cd0] ;  /* 0x004cd000010c7983 */ /* 0x000ee80000300a00 */
[----:B------:R-:W-:Y:S04]  /*45ae0*/  STL.64 [R1+0x2680], R40 ;  /* 0x0026802801007387 */ /* 0x000fe80000100a00 */
[----:B------:R1:W-:Y:S02]  /*45af0*/  STL.64 [R1+0x2688], R42 ;  /* 0x0026882a01007387 */ /* 0x0003e40000100a00 */
[----:B-1----:R-:W-:-:S15]  /*45b00*/  HMMA.1688.F32.TF32 R40, R224, R138, R4 ;  /* 0x0000008ae028723c */ /* 0x002fde0000081004 */
[----:B------:R-:W-:-:S08]  /*45b10*/  NOP ;  /* 0x0000000000007918 */ /* 0x000fd00000000000 */
[----:B------:R-:W-:Y:S04]  /*45b20*/  STL.64 [R1+0x2670], R40 ;  /* 0x0026702801007387 */ /* 0x000fe80000100a00 */
[----:B------:R-:W-:Y:S01]  /*45b30*/  STL.64 [R1+0x2678], R42 ;  /* 0x0026782a01007387 */ /* 0x000fe20000100a00 */
[----:B----4-:R-:W-:Y:S06]  /*45b40*/  HMMA.1688.F32.TF32 R8, R228, R194, R8 ;  /* 0x000000c2e408723c */ /* 0x010fec0000081008 */
[----:B---3--:R-:W-:-:S15]  /*45b50*/  HMMA.1688.F32.TF32 R4, R224, R134, R12 ;  /* 0x00000086e004723c */ /* 0x008fde000008100c */
[----:B------:R-:W-:-:S08]  /*45b60*/  NOP ;  /* 0x0000000000007918 */ /* 0x000fd00000000000 */
[----:B------:R-:W-:Y:S04]  /*45b70*/  STL.64 [R1+0x2660], R4 ;  /* 0x0026600401007387 */ /* 0x000fe80000100a00 */
[----:B------:R2:W-:Y:S02]  /*45b80*/  STL.64 [R1+0x2668], R6 ;  /* 0x0026680601007387 */ /* 0x0005e40000100a00 */
[C---:B--2---:R-:W-:Y:S02]  /*45b90*/  HMMA.1688.F32.TF32 R4, R228.reuse, R190, R16 ;  /* 0x000000bee404723c */ /* 0x044fe40000081010 */
        /* <DEDUP_REMOVED lines=13> */
[C---:B--2---:R-:W-:Y:S03]  /*45c70*/  HMMA.1688.F32.TF32 R8, R228.reuse, R170, R80 ;  /* 0x000000aae408723c */ /* 0x044fe60000081050 */
        /* <DEDUP_REMOVED lines=8> */
[C---:B--2---:R-:W-:Y:S01]  /*45d00*/  HMMA.1688.F32.TF32 R8, R228.reuse, R158, R52 ;  /* 0x0000009ee408723c */ /* 0x044fe20000081034 */
[----:B------:R1:W-:Y:S05]  /*45d10*/  STL.64 [R1+0x27d8], R6 ;  /* 0x0027d80601007387 */ /* 0x0003ea0000100a00 */
[C---:B-1----:R-:W-:Y:S11]  /*45d20*/  HMMA.1688.F32.TF32 R4, R228.reuse, R154, R56 ;  /* 0x0000009ae404723c */ /* 0x042ff60000081038 */
[----:B------:R-:W-:Y:S04]  /*45d30*/  STL.64 [R1+0x27c0], R12 ;  /* 0x0027c00c01007387 */ /* 0x000fe80000100a00 */
[----:B------:R1:W-:Y:S04]  /*45d40*/  STL.64 [R1+0x27c8], R14 ;  /* 0x0027c80e01007387 */ /* 0x0003e80000100a00 */
        /* <DEDUP_REMOVED lines=13> */
[----:B--2---:R-:W-:Y:S01]  /*45e20*/  HMMA.1688.F32.TF32 R8, R228, R134, R68 ;  /* 0x00000086e408723c */ /* 0x004fe20000081044 */
        /* <DEDUP_REMOVED lines=46> */
[----:B-1----:R-:W-:Y:S11]  /*46110*/  HMMA.1688.F32.TF32 R4, R232, R134, R216 ;  /* 0x00000086e804723c */ /* 0x002ff600000810d8 */
[----:B------:R-:W-:Y:S01]  /*46120*/  STL.64 [R1+0x2880], R12 ;  /* 0x0028800c01007387 */ /* 0x000fe20000100a00 */
[----:B------:R-:W-:-:S03]  /*46130*/  IMAD.MOV.U32 R224, RZ, RZ, R248 ;  /* 0x000000ffffe07224 */ /* 0x000fc600078e00f8 */
[----:B------:R-:W-:Y:S04]  /*46140*/  STL.64 [R1+0x2888], R14 ;  /* 0x0028880e01007387 */ /* 0x000fe80000100a00 */
[----:B------:R-:W-:Y:S01]  /*46150*/  STL.64 [R1+0x2870], R8 ;  /* 0x0028700801007387 */ /* 0x000fe20000100a00 */
[----:B------:R-:W-:-:S03]  /*46160*/  IMAD.MOV.U32 R225, RZ, RZ, R249 ;  /* 0x000000ffffe17224 */ /* 0x000fc600078e00f9 */
[----:B------:R-:W-:Y:S01]  /*46170*/  STL.64 [R1+0x2878], R10 ;  /* 0x0028780a01007387 */ /* 0x000fe20000100a00 */
[----:B------:R-:W-:-:S03]  /*46180*/  IMAD.MOV.U32 R226, RZ, RZ, R250 ;  /* 0x000000ffffe27224 */ /* 0x000fc600078e00fa */
[----:B------:R-:W2:Y:S01]  /*46190*/  LDL.LU R248, [R1+0x4ccc] ;  /* 0x004ccc0001f87983 */ /* 0x000ea20000300800 */
[----:B------:R-:W-:-:S03]  /*461a0*/  IMAD.MOV.U32 R227, RZ, RZ, R251 ;  /* 0x000000ffffe37224 */ /* 0x000fc600078e00fb */
[----:B------:R1:W-:Y:S01]  /*461b0*/  STL.64 [R1+0x2860], R4 ;  /* 0x0028600401007387 */ /* 0x0003e20000100a00 */
[----:B------:R-:W-:-:S03]  /*461c0*/  IMAD.MOV.U32 R76, RZ, RZ, R244 ;  /* 0x000000ffff4c7224 */ /* 0x000fc600078e00f4 */
[----:B------:R3:W-:Y:S01]  /*461d0*/  STL.64 [R1+0x2868], R6 ;  /* 0x0028680601007387 */ /* 0x0007e20000100a00 */
[----:B------:R-:W-:-:S03]  /*461e0*/  IMAD.MOV.U32 R77, RZ, RZ, R245 ;  /* 0x000000ffff4d7224 */ /* 0x000fc600078e00f5 */
[----:B------:R-:W2:Y:S01]  /*461f0*/  LDL.LU R249, [R1+0x4cc8] ;  /* 0x004cc80001f97983 */ /* 0x000ea20000300800 */
[----:B------:R-:W-:-:S03]  /*46200*/  IMAD.MOV.U32 R78, RZ, RZ, R246 ;  /* 0x000000ffff4e7224 */ /* 0x000fc600078e00f6 */
[----:B------:R-:W2:Y:S01]  /*46210*/  LDL.LU R250, [R1+0x4cc4] ;  /* 0x004cc40001fa7983 */ /* 0x000ea20000300800 */
[----:B------:R-:W-:-:S03]  /*46220*/  IMAD.MOV.U32 R79, RZ, RZ, R247 ;  /* 0x000000ffff4f7224 */ /* 0x000fc600078e00f7 */
[----:B------:R-:W2:Y:S01]  /*46230*/  LDL.LU R251, [R1+0x4cc0] ;  /* 0x004cc00001fb7983 */ /* 0x000ea20000300800 */
[----:B------:R-:W-:-:S03]  /*46240*/  IMAD.MOV.U32 R80, RZ, RZ, R240 ;  /* 0x000000ffff507224 */ /* 0x000fc600078e00f0 */
[----:B------:R-:W4:Y:S01]  /*46250*/  LDL.LU R244, [R1+0x4cbc] ;  /* 0x004cbc0001f47983 */ /* 0x000f220000300800 */
        /* <DEDUP_REMOVED lines=30> */
[----:B-1----:R-:W-:-:S03]  /*46440*/  IMAD.MOV.U32 R4, RZ, RZ, R221 ;  /* 0x000000ffff047224 */ /* 0x002fc600078e00dd */
[----:B------:R-:W4:Y:S01]  /*46450*/  LDL.LU R128, [R1+0x4c7c] ;  /* 0x004c7c0001807983 */ /* 0x000f220000300800 */
[----:B------:R-:W-:-:S03]  /*46460*/  IMAD.MOV.U32 R5, RZ, RZ, R222 ;  /* 0x000000ffff057224 */ /* 0x000fc600078e00de */
[----:B------:R-:W4:Y:S01]  /*46470*/  LDL.LU R129, [R1+0x4c78] ;  /* 0x004c780001817983 */ /* 0x000f220000300800 */
[----:B---3--:R-:W-:-:S03]  /*46480*/  IMAD.MOV.U32 R6, RZ, RZ, R223 ;  /* 0x000000ffff067224 */ /* 0x008fc600078e00df */
[----:B------:R-:W3:Y:S04]  /*46490*/  LDL.LU R130, [R1+0x4c74] ;  /* 0x004c740001827983 */ /* 0x000ee80000300800 */
[----:B------:R-:W3:Y:S01]  /*464a0*/  LDL.LU R220, [R1+0x4c70] ;  /* 0x004c700001dc7983 */ /* 0x000ee20000300800 */
[----:B------:R-:W-:-:S03]  /*464b0*/  IMAD.MOV.U32 R7, RZ, RZ, R131 ;  /* 0x000000ffff077224 */ /* 0x000fc600078e0083 */
[----:B------:R-:W3:Y:S01]  /*464c0*/  LDL.LU R221, [R1+0x4c6c] ;  /* 0x004c6c0001dd7983 */ /* 0x000ee20000300800 */
[----:B------:R-:W-:-:S03]  /*464d0*/  IMAD.MOV.U32 R16, RZ, RZ, R126 ;  /* 0x000000ffff107224 */ /* 0x000fc600078e007e */
[----:B------:R-:W3:Y:S01]  /*464e0*/  LDL.LU R222, [R1+0x4c68] ;  /* 0x004c680001de7983 */ /* 0x000ee20000300800 */
[----:B------:R-:W-:-:S03]  /*464f0*/  IMAD.MOV.U32 R17, RZ, RZ, R127 ;  /* 0x000000ffff117224 */ /* 0x000fc600078e007f */
[----:B------:R-:W3:Y:S01]  /*46500*/  LDL.LU R223, [R1+0x4c64] ;  /* 0x004c640001df7983 */ /* 0x000ee20000300800 */
[----:B------:R-:W-:-:S03]  /*46510*/  IMAD.MOV.U32 R18, RZ, RZ, R123 ;  /* 0x000000ffff127224 */ /* 0x000fc600078e007b */
[----:B------:R-:W3:Y:S04]  /*46520*/  LDL.LU R131, [R1+0x4c60] ;  /* 0x004c600001837983 */ /* 0x000ee80000300800 */
[----:B------:R-:W3:Y:S01]  /*46530*/  LDL.LU R126, [R1+0x4c5c] ;  /* 0x004c5c00017e7983 */ /* 0x000ee20000300800 */
[----:B------:R-:W-:-:S03]  /*46540*/  IMAD.MOV.U32 R19, RZ, RZ, R239 ;  /* 0x000000ffff137224 */ /* 0x000fc600078e00ef */
[----:B------:R-:W3:Y:S04]  /*46550*/  LDL.LU R127, [R1+0x4c58] ;  /* 0x004c5800017f7983 */ /* 0x000ee80000300800 */
[----:B------:R-:W3:Y:S04]  /*46560*/  LDL.LU R123, [R1+0x4c54] ;  /* 0x004c5400017b7983 */ /* 0x000ee80000300800 */
[----:B------:R-:W3:Y:S01]  /*46570*/  LDL.LU R239, [R1+0x4c50] ;  /* 0x004c500001ef7983 */ /* 0x000ee20000300800 */
[C---:B------:R-:W-:Y:S02]  /*46580*/  LOP3.LUT R192, R0.reuse, 0x40, RZ, 0x3c, !PT ;  /* 0x0000004000c07812 */ /* 0x040fe400078e3cff */
[----:B------:R-:W-:-:S03]  /*46590*/  LOP3.LUT R193, R0, 0x60, RZ, 0x3c, !PT ;  /* 0x0000006000c17812 */ /* 0x000fc600078e3cff */
[----:B------:R-:W-:Y:S04]  /*465a0*/  LDS R40, [R192+UR10+0x4000] ;  /* 0x0040000ac0287984 */ /* 0x000fe80008000800 */
[----:B------:R-:W-:Y:S04]  /*465b0*/  LDS R42, [R192+UR10+0x6000] ;  /* 0x0060000ac02a7984 */ /* 0x000fe80008000800 */
[----:B------:R-:W-:Y:S04]  /*465c0*/  LDS R41, [R193+UR10+0x4000] ;  /* 0x0040000ac1297984 */ /* 0x000fe80008000800 */
[----:B------:R-:W1:Y:S04]  /*465d0*/  LDS R43, [R193+UR10+0x6000] ;  /* 0x0060000ac12b7984 */ /* 0x000e680008000800 */
[----:B------:R-:W-:Y:S04]  /*465e0*/  LDS R104, [R192+UR10+0x4080] ;  /* 0x0040800ac0687984 */ /* 0x000fe80008000800 */
[----:B------:R-:W-:Y:S04]  /*465f0*/  LDS R106, [R192+UR10+0x6080] ;  /* 0x0060800ac06a7984 */ /* 0x000fe80008000800 */
[----:B------:R-:W-:Y:S04]  /*46600*/  LDS R105, [R193+UR10+0x4080] ;  /* 0x0040800ac1697984 */ /* 0x000fe80008000800 */
[----:B------:R-:W3:Y:S04]  /*46610*/  LDS R107, [R193+UR10+0x6080] ;  /* 0x0060800ac16b7984 */ /* 0x000ee80008000800 */
[----:B------:R-:W-:Y:S04]  /*46620*/  LDS R200, [R192+UR10+0x4100] ;  /* 0x0041000ac0c87984 */ /* 0x000fe80008000800 */
[----:B------:R-:W-:Y:S04]  /*46630*/  LDS R202, [R192+UR10+0x6100] ;  /* 0x0061000ac0ca7984 */ /* 0x000fe80008000800 */
[----:B------:R-:W-:Y:S04]  /*46640*/  LDS R201, [R193+UR10+0x4100] ;  /* 0x0041000ac1c97984 */ /* 0x000fe80008000800 */
[----:B------:R-:W3:Y:S04]  /*46650*/  LDS R203, [R193+UR10+0x6100] ;  /* 0x0061000ac1cb7984 */ /* 0x000ee80008000800 */
[----:B------:R-:W-:Y:S01]  /*46660*/  LDS R204, [R192+UR10+0x4180] ;  /* 0x0041800ac0cc7984 */ /* 0x000fe20008000800 */
[C---:B-1----:R-:W-:Y:S03]  /*46670*/  HMMA.1688.F32.TF32 R12, R40.reuse, R162, R4 ;  /* 0x000000a2280c723c */ /* 0x042fe60000081004 */
[----:B------:R-:W-:Y:S04]  /*46680*/  LDS R206, [R192+UR10+0x6180] ;  /* 0x0061800ac0ce7984 */ /* 0x000fe80008000800 */
[----:B------:R-:W-:Y:S04]  /*46690*/  LDS R205, [R193+UR10+0x4180] ;  /* 0x0041800ac1cd7984 */ /* 0x000fe80008000800 */
[----:B------:R-:W1:Y:S01]  /*466a0*/  LDS R207, [R193+UR10+0x6180] ;  /* 0x0061800ac1cf7984 */ /* 0x000e620008000800 */
[C---:B--2---:R-:W-:Y:S06]  /*466b0*/  HMMA.1688.F32.TF32 R8, R40.reuse, R166, R248 ;  /* 0x000000a62808723c */ /* 0x044fec00000810f8 */
[C---:B----4-:R-:W-:Y:S06]  /*466c0*/  HMMA.1688.F32.TF32 R108, R40.reuse, R170, R244 ;  /* 0x000000aa286c723c */ /* 0x050fec00000810f4 */
[C---:B------:R-:W-:Y:S06]  /*466d0*/  HMMA.1688.F32.TF32 R112, R40.reuse, R174, R240 ;  /* 0x000000ae2870723c */ /* 0x040fec00000810f0 */
[C---:B---3--:R-:W-:Y:S06]  /*466e0*/  HMMA.1688.F32.TF32 R196, R40.reuse, R194, R220 ;  /* 0x000000c228c4723c */ /* 0x048fec00000810dc */
[C---:B------:R-:W-:Y:S06]  /*466f0*/  HMMA.1688.F32.TF32 R128, R40.reuse, R190, R128 ;  /* 0x000000be2880723c */ /* 0x040fec0000081080 */
[C---:B------:R-:W-:Y:S06]  /*46700*/  HMMA.1688.F32.TF32 R124, R40.reuse, R186, R124 ;  /* 0x000000ba287c723c */ /* 0x040fec000008107c */
        /* <DEDUP_REMOVED lines=18> */
[----:B------:R-:W2:Y:S04]  /*46830*/  LDL.LU R4, [R1+0x80] ;  /* 0x0000800001047983 */ /* 0x000ea80000300800 */
[----:B------:R-:W2:Y:S04]  /*46840*/  LDL.LU R5, [R1+0x84] ;  /* 0x0000840001057983 */ /* 0x000ea80000300800 */
[----:B------:R-:W2:Y:S04]  /*46850*/  LDL.LU R6, [R1+0x88] ;  /* 0x0000880001067983 */ /* 0x000ea80000300800 */
[----:B------:R-:W2:Y:S01]  /*46860*/  LDL.LU R7, [R1+0x8c] ;  /* 0x00008c0001077983 */ /* 0x000ea20000300800 */
[C---:B------:R-:W-:Y:S06]  /*46870*/  HMMA.1688.F32.TF32 R16, R40.reuse, R158, R16 ;  /* 0x0000009e2810723c */ /* 0x040fec0000081010 */
[C---:B------:R-:W-:Y:S06]  /*46880*/  HMMA.1688.F32.TF32 R20, R40.reuse, R154, R20 ;  /* 0x0000009a2814723c */ /* 0x040fec0000081014 */
[C---:B------:R-:W-:Y:S06]  /*46890*/  HMMA.1688.F32.TF32 R24, R40.reuse, R150, R24 ;  /* 0x000000962818723c */ /* 0x040fec0000081018 */
[C---:B------:R-:W-:Y:S06]  /*468a0*/  HMMA.1688.F32.TF32 R28, R40.reuse, R146, R28 ;  /* 0x00000092281c723c */ /* 0x040fec000008101c */
[C---:B------:R-:W-:Y:S06]  /*468b0*/  HMMA.1688.F32.TF32 R32, R40.reuse, R142, R80 ;  /* 0x0000008e2820723c */ /* 0x040fec0000081050 */
[C---:B------:R-:W-:Y:S06]  /*468c0*/  HMMA.1688.F32.TF32 R36, R40.reuse, R138, R76 ;  /* 0x0000008a2824723c */ /* 0x040fec000008104c */
[----:B------:R-:W-:Y:S01]  /*468d0*/  HMMA.1688.F32.TF32 R40, R40, R134, R224 ;  /* 0x000000862828723c */ /* 0x000fe200000810e0 */
        /* <DEDUP_REMOVED lines=76> */
[-C--:B--2---:R-:W-:Y:S03]  /*46da0*/  HMMA.1688.F32.TF32 R44, R104, R194.reuse, R4 ;  /* 0x000000c2682c723c */ /* 0x084fe60000081004 */
        /* <DEDUP_REMOVED lines=8> */
[----:B------:R-:W-:Y:S04]  /*46e30*/  STL.64 [R1+0x4be8], R46 ;  /* 0x004be82e01007387 */ /* 0x000fe80000100a00 */
[----:B------:R-:W-:Y:S01]  /*46e40*/  STL.64 [R1+0x4be0], R44 ;  /* 0x004be02c01007387 */ /* 0x000fe20000100a00 */
[----:B---3--:R-:W-:Y:S06]  /*46e50*/  HMMA.1688.F32.TF32 R12, R200, R194, R224 ;  /* 0x000000c2c80c723c */ /* 0x008fec00000810e0 */
[C---:B----4-:R-:W-:Y:S06]  /*46e60*/  HMMA.1688.F32.TF32 R100, R104.reuse, R138, R100 ;  /* 0x0000008a6864723c */ /* 0x050fec0000081064 */
[C---:B------:R-:W-:Y:S06]  /*46e70*/  HMMA.1688.F32.TF32 R92, R104.reuse, R146, R92 ;  /* 0x00000092685c723c */ /* 0x040fec000008105c */
[C---:B------:R-:W-:Y:S06]  /*46e80*/  HMMA.1688.F32.TF32 R68, R104.reuse, R170, R68 ;  /* 0x000000aa6844723c */ /* 0x040fec0000081044 */
[C---:B------:R-:W-:Y:S06]  /*46e90*/  HMMA.1688.F32.TF32 R52, R104.reuse, R186, R52 ;  /* 0x000000ba6834723c */ /* 0x040fec0000081034 */
[C---:B------:R-:W-:Y:S06]  /*46ea0*/  HMMA.1688.F32.TF32 R48, R104.reuse, R190, R48 ;  /* 0x000000be6830723c */ /* 0x040fec0000081030 */
[C---:B------:R-:W-:Y:S06]  /*46eb0*/  HMMA.1688.F32.TF32 R56, R104.reuse, R182, R56 ;  /* 0x000000b66838723c */ /* 0x040fec0000081038 */
[C---:B------:R-:W-:Y:S11]  /*46ec0*/  HMMA.1688.F32.TF32 R60, R104.reuse, R178, R60 ;  /* 0x000000b2683c723c */ /* 0x040ff6000008103c */
[----:B------:R-:W-:Y:S01]  /*46ed0*/  STL.64 [R1+0x4bf8], R50 ;  /* 0x004bf83201007387 */ /* 0x000fe20000100a00 */
[----:B------:R-:W-:Y:S03]  /*46ee0*/  HMMA.1688.F32.TF32 R64, R104, R174, R64 ;  /* 0x000000ae6840723c */ /* 0x000fe60000081040 */
        /* <DEDUP_REMOVED lines=10> */
[----:B------:R-:W-:Y:S01]  /*46f90*/  STL.64 [R1+0x4c40], R68 ;  /* 0x004c404401007387 */ /* 0x000fe20000100a00 */
[----:B--2---:R-:W-:Y:S03]  /*46fa0*/  HMMA.1688.F32.TF32 R8, R200, R190, R4 ;  /* 0x000000bec808723c */ /* 0x004fe60000081004 */
[----:B------:R-:W2:Y:S04]  /*46fb0*/  LDL.LU R4, [R1+0x930] ;  /* 0x0009300001047983 */ /* 0x000ea80000300800 */
[----:B------:R-:W-:Y:S04]  /*46fc0*/  STL.64 [R1+0x190], R12 ;  /* 0x0001900c01007387 */ /* 0x000fe80000100a00 */
[----:B------:R-:W-:-:S12]  /*46fd0*/  STL.64 [R1+0x198], R14 ;  /* 0x0001980e01007387 */ /* 0x000fd80000100a00 */
[----:B------:R3:W-:Y:S04]  /*46fe0*/  STL.64 [R1+0x180], R8 ;  /* 0x0001800801007387 */ /* 0x0007e80000100a00 */
[----:B------:R4:W-:Y:S04]  /*46ff0*/  STL.64 [R1+0x188], R10 ;  /* 0x0001880a01007387 */ /* 0x0009e80000100a00 */
        /* <DEDUP_REMOVED lines=30> */
[C---:B------:R-:W-:Y:S03]  /*471e0*/  HMMA.1688.F32.TF32 R72, R104.reuse, R166, R72 ;  /* 0x000000a66848723c */ /* 0x040fe60000081048 */
[----:B------:R-:W2:Y:S04]  /*471f0*/  LDL.LU R219, [R1+0x99c] ;  /* 0x00099c0001db7983 */ /* 0x000ea80000300800 */
[----:B------:R-:W2:Y:S01]  /*47200*/  LDL.LU R220, [R1+0x9a0] ;  /* 0x0009a00001dc7983 */ /* 0x000ea20000300800 */
[C---:B------:R-:W-:Y:S03]  /*47210*/  HMMA.1688.F32.TF32 R76, R104.reuse, R162, R76 ;  /* 0x000000a2684c723c */ /* 0x040fe6000008104c */
[----:B------:R-:W2:Y:S03]  /*47220*/  LDL.LU R221, [R1+0x9a4] ;  /* 0x0009a40001dd7983 */ /* 0x000ea60000300800 */
[C---:B------:R-:W-:Y:S01]  /*47230*/  HMMA.1688.F32.TF32 R80, R104.reuse, R158, R80 ;  /* 0x0000009e6850723c */ /* 0x040fe20000081050 */
[----:B------:R-:W2:Y:S04]  /*47240*/  LDL.LU R222, [R1+0x9a8] ;  /* 0x0009a80001de7983 */ /* 0x000ea80000300800 */
[----:B------:R-:W2:Y:S01]  /*47250*/  LDL.LU R223, [R1+0x9ac] ;  /* 0x0009ac0001df7983 */ /* 0x000ea20000300800 */
[C---:B------:R-:W-:Y:S06]  /*47260*/  HMMA.1688.F32.TF32 R84, R104.reuse, R154, R84 ;  /* 0x0000009a6854723c */ /* 0x040fec0000081054 */
[C---:B------:R-:W-:Y:S06]  /*47270*/  HMMA.1688.F32.TF32 R88, R104.reuse, R150, R88 ;  /* 0x000000966858723c */ /* 0x040fec0000081058 */
[C---:B------:R-:W-:Y:S06]  /*47280*/  HMMA.1688.F32.TF32 R96, R104.reuse, R142, R96 ;  /* 0x0000008e6860723c */ /* 0x040fec0000081060 */
[----:B------:R-:W-:Y:S01]  /*47290*/  HMMA.1688.F32.TF32 R104, R104, R134, R228 ;  /* 0x000000866868723c */ /* 0x000fe200000810e4 */
        /* <DEDUP_REMOVED lines=12> */
[----:B---3--:R-:W3:Y:S04]  /*47360*/  LDL.LU R8, [R1+0xa00] ;  /* 0x000a000001087983 */ /* 0x008ee80000300800 */
        /* <DEDUP_REMOVED lines=47> */
[C---:B---3--:R-:W-:Y:S06]  /*47660*/  HMMA.1688.F32.TF32 R28, R200.reuse, R186, R236 ;  /* 0x000000bac81c723c */ /* 0x048fec00000810ec */
[----:B----4-:R-:W-:-:S15]  /*47670*/  HMMA.1688.F32.TF32 R32, R200, R182, R24 ;  /* 0x000000b6c820723c */ /* 0x010fde0000081018 */
[----:B------:R-:W-:-:S03]  /*47680*/  NOP ;  /* 0x0000000000007918 */ /* 0x000fc60000000000 */
[----:B------:R-:W-:Y:S02]  /*47690*/  IMAD.MOV.U32 R239, RZ, RZ, R28 ;  /* 0x000000ffffef7224 */ /* 0x000fe400078e001c */
[----:B------:R-:W-:Y:S02]  /*476a0*/  IMAD.MOV.U32 R238, RZ, RZ, R29 ;  /* 0x000000ffffee7224 */ /* 0x000fe400078e001d */
[----:B------:R-:W-:Y:S02]  /*476b0*/  IMAD.MOV.U32 R237, RZ, RZ, R30 ;  /* 0x000000ffffed7224 */ /* 0x000fe400078e001e */
[----:B------:R-:W-:Y:S02]  /*476c0*/  IMAD.MOV.U32 R236, RZ, RZ, R31 ;  /* 0x000000ffffec7224 */ /* 0x000fe400078e001f */
[C---:B--2---:R-:W-:Y:S06]  /*476d0*/  HMMA.1688.F32.TF32 R28, R200.reuse, R178, R20 ;  /* 0x000000b2c81c723c */ /* 0x044fec0000081014 */
[C---:B------:R-:W-:Y:S06]  /*476e0*/  HMMA.1688.F32.TF32 R24, R200.reuse, R174, R16 ;  /* 0x000000aec818723c */ /* 0x040fec0000081010 */
[C---:B------:R-:W-:Y:S06]  /*476f0*/  HMMA.1688.F32.TF32 R20, R200.reuse, R170, R12 ;  /* 0x000000aac814723c */ /* 0x040fec000008100c */
[C---:B------:R-:W-:Y:S06]  /*47700*/  HMMA.1688.F32.TF32 R16, R200.reuse, R166, R8 ;  /* 0x000000a6c810723c */ /* 0x040fec0000081008 */
[C---:B------:R-:W-:Y:S06]  /*47710*/  HMMA.1688.F32.TF32 R12, R200.reuse, R162, R248 ;  /* 0x000000a2c80c723c */ /* 0x040fec00000810f8 */
[----:B------:R-:W-:Y:S01]  /*47720*/  HMMA.1688.F32.TF32 R8, R200, R158, R108 ;  /* 0x0000009ec808723c */ /* 0x000fe2000008106c */
        /* <DEDUP_REMOVED lines=14> */
[C---:B-1----:R-:W-:Y:S06]  /*47810*/  HMMA.1688.F32.TF32 R8, R204.reuse, R194, R244 ;  /* 0x000000c2cc08723c */ /* 0x042fec00000810f4 */
[C---:B------:R-:W-:Y:S06]  /*47820*/  HMMA.1688.F32.TF32 R16, R204.reuse, R190, R112 ;  /* 0x000000becc10723c */ /* 0x040fec0000081070 */
        /* <DEDUP_REMOVED lines=8> */
[C---:B-1----:R-:W-:Y:S03]  /*478b0*/  HMMA.1688.F32.TF32 R16, R204.reuse, R178, R116 ;  /* 0x000000b2cc10723c */ /* 0x042fe60000081074 */
[----:B------:R-:W-:Y:S04]  /*478c0*/  LDS R208, [R192+UR10+0x4200] ;  /* 0x0042000ac0d07984 */ /* 0x000fe80008000800 */
[----:B------:R-:W-:Y:S01]  /*478d0*/  LDS R210, [R192+UR10+0x6200] ;  /* 0x0062000ac0d27984 */ /* 0x000fe20008000800 */
[C---:B--2---:R-:W-:Y:S03]  /*478e0*/  HMMA.1688.F32.TF32 R12, R204.reuse, R174, R120 ;  /* 0x000000aecc0c723c */ /* 0x044fe60000081078 */
[----:B------:R-:W-:Y:S04]  /*478f0*/  STL.64 [R1+0x360], R8 ;  /* 0x0003600801007387 */ /* 0x000fe80000100a00 */
        /* <DEDUP_REMOVED lines=8> */
[C---:B-1----:R-:W-:Y:S07]  /*47980*/  HMMA.1688.F32.TF32 R16, R204.reuse, R166, R128 ;  /* 0x000000a6cc10723c */ /* 0x042fee0000081080 */
[----:B------:R-:W-:Y:S01]  /*47990*/  STL.64 [R1+0x970], R8 ;  /* 0x0009700801007387 */ /* 0x000fe20000100a00 */
[C---:B--2---:R-:W-:Y:S03]  /*479a0*/  HMMA.1688.F32.TF32 R12, R204.reuse, R162, R196 ;  /* 0x000000a2cc0c723c */ /* 0x044fe600000810c4 */
[----:B------:R1:W-:Y:S03]  /*479b0*/  STL.64 [R1+0x978], R10 ;  /* 0x0009780a01007387 */ /* 0x0003e60000100a00 */
[----:B-1----:R-:W-:Y:S09]  /*479c0*/  HMMA.1688.F32.TF32 R8, R204, R158, R4 ;  /* 0x0000009ecc08723c */ /* 0x002ff20000081004 */
[----:B------:R-:W-:Y:S04]  /*479d0*/  STL.64 [R1+0x960], R16 ;  /* 0x0009601001007387 */ /* 0x000fe80000100a00 */
[----:B------:R-:W-:Y:S04]  /*479e0*/  STL.64 [R1+0x968], R18 ;  /* 0x0009681201007387 */ /* 0x000fe80000100a00 */
[----:B------:R-:W2:Y:S04]  /*479f0*/  LDL.LU R4, [R1+0x8e0] ;  /* 0x0008e00001047983 */ /* 0x000ea80000300800 */
[----:B------:R-:W-:Y:S04]  /*47a00*/  STL.64 [R1+0x3c0], R12 ;  /* 0x0003c00c01007387 */ /* 0x000fe80000100a00 */
[----:B------:R-:W-:Y:S04]  /*47a10*/  STL.64 [R1+0x3c8], R14 ;  /* 0x0003c80e01007387 */ /* 0x000fe80000100a00 */
[----:B------:R1:W-:Y:S04]  /*47a20*/  STL.64 [R1+0x3b0], R8 ;  /* 0x0003b00801007387 */ /* 0x0003e80000100a00 */
[----:B------:R3:W-:Y:S04]  /*47a30*/  STL.64 [R1+0x3b8], R10 ;  /* 0x0003b80a01007387 */ /* 0x0007e80000100a00 */
        /* <DEDUP_REMOVED lines=99> */
[C---:B------:R-:W-:Y:S06]  /*48070*/  HMMA.1688.F32.TF32 R232, R200.reuse, R154, R232 ;  /* 0x0000009ac8e8723c */ /* 0x040fec00000810e8 */
[C---:B------:R-:W-:Y:S06]  /*48080*/  HMMA.1688.F32.TF32 R228, R200.reuse, R150, R228 ;  /* 0x00000096c8e4723c */ /* 0x040fec00000810e4 */
[C---:B------:R-:W-:Y:S06]  /*48090*/  HMMA.1688.F32.TF32 R224, R200.reuse, R146, R224 ;  /* 0x00000092c8e0723c */ /* 0x040fec00000810e0 */
[C---:B------:R-:W-:Y:S06]  /*480a0*/  HMMA.1688.F32.TF32 R220, R200.reuse, R142, R220 ;  /* 0x0000008ec8dc723c */ /* 0x040fec00000810dc */
[C---:B------:R-:W-:Y:S06]  /*480b0*/  HMMA.1688.F32.TF32 R216, R200.reuse, R138, R216 ;  /* 0x0000008ac8d8723c */ /* 0x040fec00000810d8 */
[-C--:B------:R-:W-:Y:S01]  /*480c0*/  HMMA.1688.F32.TF32 R212, R200, R134.reuse, R212 ;  /* 0x00000086c8d4723c */ /* 0x080fe200000810d4 */
[----:B------:R-:W-:Y:S04]  /*480d0*/  LDS R200, [R192+UR10+0x4280] ;  /* 0x0042800ac0c87984 */ /* 0x000fe80008000800 */
[----:B------:R-:W-:Y:S04]  /*480e0*/  LDS R202, [R192+UR10+0x6280] ;  /* 0x0062800ac0ca7984 */ /* 0x000fe80008000800 */
[----:B------:R-:W-:Y:S04]  /*480f0*/  LDS R201, [R193+UR10+0x4280] ;  /* 0x0042800ac1c97984 */ /* 0x000fe80008000800 */
[----:B------:R-:W1:Y:S01]  /*48100*/  LDS R203, [R193+UR10+0x6280] ;  /* 0x0062800ac1cb7984 */ /* 0x000e620008000800 */
[C---:B--2---:R-:W-:Y:S06]  /*48110*/  HMMA.1688.F32.TF32 R40, R204.reuse, R134, R40 ;  /* 0x00000086cc28723c */ /* 0x044fec0000081028 */
[C---:B---3--:R-:W-:Y:S06]  /*48120*/  HMMA.1688.F32.TF32 R44, R204.reuse, R138, R44 ;  /* 0x0000008acc2c723c */ /* 0x048fec000008102c */
[C---:B----4-:R-:W-:Y:S06]  /*48130*/  HMMA.1688.F32.TF32 R48, R204.reuse, R142, R48 ;  /* 0x0000008ecc30723c */ /* 0x050fec0000081030 */
[C---:B------:R-:W-:Y:S06]  /*48140*/  HMMA.1688.F32.TF32 R56, R204.reuse, R150, R56 ;  /* 0x00000096cc38723c */ /* 0x040fec0000081038 */
[C---:B------:R-:W-:Y:S06]  /*48150*/  HMMA.1688.F32.TF32 R60, R204.reuse, R154, R60 ;  /* 0x0000009acc3c723c */ /* 0x040fec000008103c */
[----:B------:R-:W-:Y:S01]  /*48160*/  HMMA.1688.F32.TF32 R52, R204, R146, R52 ;  /* 0x00000092cc34723c */ /* 0x000fe20000081034 */
[----:B------:R-:W-:Y:S04]  /*48170*/  LDS R204, [R192+UR10+0x4300] ;  /* 0x0043000ac0cc7984 */ /* 0x000fe80008000800 */
[----:B------:R-:W-:-:S12]  /*48180*/  LDS R206, [R192+UR10+0x6300] ;  /* 0x0063000ac0ce7984 */ /* 0x000fd80008000800 */
        /* <DEDUP_REMOVED lines=11> */
[----:B------:R2:W-:Y:S01]  /*48240*/  STL.64 [R1+0x3a8], R42 ;  /* 0x0003a82a01007387 */ /* 0x0005e20000100a00 */
[----:B-1----:R-:W-:Y:S03]  /*48250*/  HMMA.1688.F32.TF32 R4, R200, R186, R4 ;  /* 0x000000bac804723c */ /* 0x002fe60000081004 */
[----:B------:R-:W-:Y:S04]  /*48260*/  LDS R205, [R193+UR10+0x4300] ;  /* 0x0043000ac1cd7984 */ /* 0x000fe80008000800 */
[----:B------:R-:W1:Y:S01]  /*48270*/  LDS R207, [R193+UR10+0x6300] ;  /* 0x0063000ac1cf7984 */ /* 0x000e620008000800 */
[C---:B--2---:R-:W-:Y:S06]  /*48280*/  HMMA.1688.F32.TF32 R40, R208.reuse, R194, R36 ;  /* 0x000000c2d028723c */ /* 0x044fec0000081024 */
[C---:B------:R-:W-:Y:S06]  /*48290*/  HMMA.1688.F32.TF32 R36, R208.reuse, R190, R32 ;  /* 0x000000bed024723c */ /* 0x040fec0000081020 */
[C---:B------:R-:W-:Y:S06]  /*482a0*/  HMMA.1688.F32.TF32 R32, R208.reuse, R186, R28 ;  /* 0x000000bad020723c */ /* 0x040fec000008101c */
        /* <DEDUP_REMOVED lines=21> */
[----:B------:R3:W-:Y:S01]  /*48400*/  STL.64 [R1+0xeb8], R14 ;  /* 0x000eb80e01007387 */ /* 0x0007e20000100a00 */
[C---:B--2---:R-:W-:Y:S03]  /*48410*/  HMMA.1688.F32.TF32 R16, R208.reuse, R158, R108 ;  /* 0x0000009ed010723c */ /* 0x044fe6000008106c */
[----:B------:R-:W-:Y:S04]  /*48420*/  STL.64 [R1+0xea0], R8 ;  /* 0x000ea00801007387 */ /* 0x000fe80000100a00 */
[----:B------:R2:W-:Y:S01]  /*48430*/  STL.64 [R1+0xea8], R10 ;  /* 0x000ea80a01007387 */ /* 0x0005e20000100a00 */
[C---:B---3--:R-:W-:Y:S06]  /*48440*/  HMMA.1688.F32.TF32 R12, R208.reuse, R154, R244 ;  /* 0x0000009ad00c723c */ /* 0x048fec00000810f4 */
[C---:B--2---:R-:W-:Y:S09]  /*48450*/  HMMA.1688.F32.TF32 R8, R208.reuse, R150, R112 ;  /* 0x00000096d008723c */ /* 0x044ff20000081070 */
        /* <DEDUP_REMOVED lines=13> */
[----:B--2---:R-:W-:Y:S03]  /*48530*/  HMMA.1688.F32.TF32 R16, R208, R134, R124 ;  /* 0x00000086d010723c */ /* 0x004fe6000008107c */
[----:B------:R-:W-:Y:S04]  /*48540*/  STL.64 [R1+0xe40], R8 ;  /* 0x000e400801007387 */ /* 0x000fe80000100a00 */
[----:B------:R2:W-:Y:S01]  /*48550*/  STL.64 [R1+0xe48], R10 ;  /* 0x000e480a01007387 */ /* 0x0005e20000100a00 */
[C---:B---3--:R-:W-:Y:S03]  /*48560*/  HMMA.1688.F32.TF32 R12, R200.reuse, R194, R128 ;  /* 0x000000c2c80c723c */ /* 0x048fe60000081080 */
[----:B------:R-:W-:Y:S04]  /*48570*/  LDS R208, [R192+UR10+0x4380] ;  /* 0x0043800ac0d07984 */ /* 0x000fe80008000800 */
[----:B------:R-:W-:Y:S01]  /*48580*/  LDS R210, [R192+UR10+0x6380] ;  /* 0x0063800ac0d27984 */ /* 0x000fe20008000800 */
[C---:B--2---:R-:W-:Y:S03]  /*48590*/  HMMA.1688.F32.TF32 R8, R200.reuse, R190, R196 ;  /* 0x000000bec808723c */ /* 0x044fe600000810c4 */
[----:B------:R-:W-:Y:S04]  /*485a0*/  LDS R209, [R193+UR10+0x4380] ;  /* 0x0043800ac1d17984 */ /* 0x000fe80008000800 */
[----:B------:R-:W2:Y:S04]  /*485b0*/  LDS R211, [R193+UR10+0x6380] ;  /* 0x0063800ac1d37984 */ /* 0x000ea80008000800 */
[----:B------:R-:W-:Y:S04]  /*485c0*/  STL.64 [R1+0x910], R16 ;  /* 0x0009101001007387 */ /* 0x000fe80000100a00 */
[----:B------:R-:W-:Y:S04]  /*485d0*/  STL.64 [R1+0x918], R18 ;  /* 0x0009181201007387 */ /* 0x000fe80000100a00 */
[----:B------:R-:W-:Y:S04]  /*485e0*/  STL.64 [R1+0x1010], R12 ;  /* 0x0010100c01007387 */ /* 0x000fe80000100a00 */
[----:B------:R-:W-:Y:S04]  /*485f0*/  STL.64 [R1+0x1018], R14 ;  /* 0x0010180e01007387 */ /* 0x000fe80000100a00 */
[----:B------:R-:W3:Y:S04]  /*48600*/  LDL.LU R128, [R1+0x7d0] ;  /* 0x0007d00001807983 */ /* 0x000ee80000300800 */
[----:B------:R4:W-:Y:S04]  /*48610*/  STL.64 [R1+0x1000], R8 ;  /* 0x0010000801007387 */ /* 0x0009e80000100a00 */
[----:B------:R1:W-:Y:S04]  /*48620*/  STL.64 [R1+0x1008], R10 ;  /* 0x0010080a01007387 */ /* 0x0003e80000100a00 */
        /* <DEDUP_REMOVED lines=27> */
[----:B-1----:R-:W4:Y:S04]  /*487e0*/  LDL.LU R10, [R1+0x358] ;  /* 0x00035800010a7983 */ /* 0x002f280000300800 */
        /* <DEDUP_REMOVED lines=65> */
[----:B--2---:R-:W-:Y:S03]  /*48c00*/  HMMA.1688.F32.TF32 R56, R200, R182, R4 ;  /* 0x000000b6c838723c */ /* 0x004fe60000081004 */
[----:B------:R-:W2:-:S15]  /*48c10*/  LDL.LU R4, [R1+0xe30] ;  /* 0x000e300001047983 */ /* 0x000e9e0000300800 */
[----:B------:R-:W-:-:S05]  /*48c20*/  NOP ;  /* 0x0000000000007918 */ /* 0x000fca0000000000 */
[----:B------:R-:W-:Y:S04]  /*48c30*/  STL.64 [R1+0xfe0], R56 ;  /* 0x000fe03801007387 */ /* 0x000fe80000100a00 */
[----:B------:R4:W-:Y:S04]  /*48c40*/  STL.64 [R1+0xfe8], R58 ;  /* 0x000fe83a01007387 */ /* 0x0009e80000100a00 */
[----:B------:R-:W2:Y:S04]  /*48c50*/  LDL.LU R5, [R1+0xe34] ;  /* 0x000e340001057983 */ /* 0x000ea80000300800 */
[----:B------:R-:W2:Y:S04]  /*48c60*/  LDL.LU R6, [R1+0xe38] ;  /* 0x000e380001067983 */ /* 0x000ea80000300800 */
[----:B------:R-:W2:Y:S01]  /*48c70*/  LDL.LU R7, [R1+0xe3c] ;  /* 0x000e3c0001077983 */ /* 0x000ea20000300800 */
[C---:B----4-:R-:W-:Y:S06]  /*48c80*/  HMMA.1688.F32.TF32 R56, R200.reuse, R178, R52 ;  /* 0x000000b2c838723c */ /* 0x050fec0000081034 */
[C---:B---3--:R-:W-:Y:S06]  /*48c90*/  HMMA.1688.F32.TF32 R52, R200.reuse, R174, R48 ;  /* 0x000000aec834723c */ /* 0x048fec0000081030 */
        /* <DEDUP_REMOVED lines=12> */
[----:B------:R-:W-:Y:S01]  /*48d60*/  HMMA.1688.F32.TF32 R12, R200, R134, R8 ;  /* 0x00000086c80c723c */ /* 0x000fe20000081008 */
[----:B------:R-:W-:Y:S04]  /*48d70*/  STL.64 [R1+0xfc8], R54 ;  /* 0x000fc83601007387 */ /* 0x000fe80000100a00 */
[----:B------:R-:W-:Y:S01]  /*48d80*/  LDS R200, [R192+UR10+0x4400] ;  /* 0x0044000ac0c87984 */ /* 0x000fe20008000800 */
[C---:B------:R-:W-:Y:S03]  /*48d90*/  HMMA.1688.F32.TF32 R8, R204.reuse, R194, R248 ;  /* 0x000000c2cc08723c */ /* 0x040fe600000810f8 */
        /* <DEDUP_REMOVED lines=20> */
[C---:B-1----:R-:W-:Y:S03]  /*48ee0*/  HMMA.1688.F32.TF32 R16, R204.reuse, R190, R108 ;  /* 0x000000becc10723c */ /* 0x042fe6000008106c */
[----:B------:R-:W-:Y:S04]  /*48ef0*/  STL.64 [R1+0x1050], R8 ;  /* 0x0010500801007387 */ /* 0x000fe80000100a00 */
[----:B------:R1:W-:Y:S01]  /*48f00*/  STL.64 [R1+0x1058], R10 ;  /* 0x0010580a01007387 */ /* 0x0003e20000100a00 */
[C---:B---3--:R-:W-:Y:S03]  /*48f10*/  HMMA.1688.F32.TF32 R12, R204.reuse, R186, R244 ;  /* 0x000000bacc0c723c */ /* 0x048fe600000810f4 */
[----:B------:R-:W-:Y:S04]  /*48f20*/  LDS R202, [R192+UR10+0x6400] ;  /* 0x0064000ac0ca7984 */ /* 0x000fe80008000800 */
[----:B------:R-:W-:Y:S01]  /*48f30*/  LDS R201, [R193+UR10+0x4400] ;  /* 0x0044000ac1c97984 */ /* 0x000fe20008000800 */
[C---:B-1----:R-:W-:Y:S03]  /*48f40*/  HMMA.1688.F32.TF32 R8, R204.reuse, R182, R112 ;  /* 0x000000b6cc08723c */ /* 0x042fe60000081070 */
[----:B------:R-:W1:Y:S04]  /*48f50*/  LDS R203, [R193+UR10+0x6400] ;  /* 0x0064000ac1cb7984 */ /* 0x000e680008000800 */
[----:B------:R-:W-:Y:S04]  /*48f60*/  STL.64 [R1+0x1040], R16 ;  /* 0x0010401001007387 */ /* 0x000fe80000100a00 */
[----:B------:R3:W-:Y:S04]  /*48f70*/  STL.64 [R1+0x1048], R18 ;  /* 0x0010481201007387 */ /* 0x0007e80000100a00 */
[----:B------:R-:W-:Y:S04]  /*48f80*/  STL.64 [R1+0x1030], R12 ;  /* 0x0010300c01007387 */ /* 0x000fe80000100a00 */
[----:B------:R4:W-:Y:S01]  /*48f90*/  STL.64 [R1+0x1038], R14 ;  /* 0x0010380e01007387 */ /* 0x0009e20000100a00 */
[C---:B---3--:R-:W-:Y:S03]  /*48fa0*/  HMMA.1688.F32.TF32 R16, R204.reuse, R178, R240 ;  /* 0x000000b2cc10723c */ /* 0x048fe600000810f0 */
[----:B------:R-:W-:Y:S04]  /*48fb0*/  STL.64 [R1+0x1020], R8 ;  /* 0x0010200801007387 */ /* 0x000fe80000100a00 */
[----:B------:R3:W-:Y:S01]  /*48fc0*/  STL.64 [R1+0x1028], R10 ;  /* 0x0010280a01007387 */ /* 0x0007e20000100a00 */
[C---:B----4-:R-:W-:Y:S06]  /*48fd0*/  HMMA.1688.F32.TF32 R12, R204.reuse, R174, R116 ;  /* 0x000000aecc0c723c */ /* 0x050fec0000081074 */
[C---:B---3--:R-:W-:Y:S09]  /*48fe0*/  HMMA.1688.F32.TF32 R8, R204.reuse, R170, R120 ;  /* 0x000000aacc08723c */ /* 0x048ff20000081078 */
        /* <DEDUP_REMOVED lines=10> */
[----:B------:R-:W-:Y:S04]  /*49090*/  STL.64 [R1+0x1088], R18 ;  /* 0x0010881201007387 */ /* 0x000fe80000100a00 */
[----:B------:R-:W-:Y:S04]  /*490a0*/  STL.64 [R1+0x1070], R12 ;  /* 0x0010700c01007387 */ /* 0x000fe80000100a00 */
[----:B------:R-:W-:Y:S04]  /*490b0*/  STL.64 [R1+0x1078], R14 ;  /* 0x0010780e01007387 */ /* 0x000fe80000100a00 */
[----:B------:R3:W-:Y:S04]  /*490c0*/  STL.64 [R1+0x1060], R8 ;  /* 0x0010600801007387 */ /* 0x0007e80000100a00 */
[----:B------:R4:W-:Y:S04]  /*490d0*/  STL.64 [R1+0x1068], R10 ;  /* 0x0010680a01007387 */ /* 0x0009e80000100a00 */
[----:B------:R-:W4:Y:S01]  /*490e0*/  LDL.LU R196, [R1+0x750] ;  /* 0x0007500001c47983 */ /* 0x000f220000300800 */
[----:B--2---:R-:W-:-:S15]  /*490f0*/  HMMA.1688.F32.TF32 R4, R204, R154, R4 ;  /* 0x0000009acc04723c */ /* 0x004fde0000081004 */
[----:B------:R-:W-:-:S08]  /*49100*/  NOP ;  /* 0x0000000000007918 */ /* 0x000fd00000000000 */
        /* <DEDUP_REMOVED lines=108> */
[----:B------:R-:W2:Y:S01]  /*497d0*/  LDL.LU R7, [R1+0x74c] ;  /* 0x00074c0001077983 */ /* 0x000ea20000300800 */
[C---:B----4-:R-:W-:Y:S06]  /*497e0*/  HMMA.1688.F32.TF32 R52, R204.reuse, R134, R52 ;  /* 0x00000086cc34723c */ /* 0x050fec0000081034 */
[C---:B---3--:R-:W-:Y:S06]  /*497f0*/  HMMA.1688.F32.TF32 R56, R204.reuse, R138, R56 ;  /* 0x0000008acc38723c */ /* 0x048fec0000081038 */
        /* <DEDUP_REMOVED lines=15> */
[----:B------:R-:W-:Y:S04]  /*498f0*/  LDS R205, [R193+UR10+0x4480] ;  /* 0x0044800ac1cd7984 */ /* 0x000fe80008000800 */
[----:B------:R-:W3:Y:S01]  /*49900*/  LDS R207, [R193+UR10+0x6480] ;  /* 0x0064800ac1cf7984 */ /* 0x000ee20008000800 */
[C---:B-1----:R-:W-:Y:S06]  /*49910*/  HMMA.1688.F32.TF32 R52, R208.reuse, R194, R48 ;  /* 0x000000c2d034723c */ /* 0x042fec0000081030 */
        /* <DEDUP_REMOVED lines=36> */
[C---:B----4-:R-:W-:Y:S06]  /*49b60*/  HMMA.1688.F32.TF32 R12, R208.reuse, R142, R244 ;  /* 0x0000008ed00c723c */ /* 0x050fec00000810f4 */
[C---:B-1----:R-:W-:Y:S09]  /*49b70*/  HMMA.1688.F32.TF32 R8, R208.reuse, R138, R112 ;  /* 0x0000008ad008723c */ /* 0x042ff20000081070 */
[----:B------:R-:W-:Y:S04]  /*49b80*/  STL.64 [R1+0xdc0], R16 ;  /* 0x000dc01001007387 */ /* 0x000fe80000100a00 */
[----:B------:R1:W-:Y:S04]  /*49b90*/  STL.64 [R1+0xdc8], R18 ;  /* 0x000dc81201007387 */ /* 0x0003e80000100a00 */
[----:B------:R-:W-:Y:S04]  /*49ba0*/  STL.64 [R1+0xdb0], R12 ;  /* 0x000db00c01007387 */ /* 0x000fe80000100a00 */
[----:B------:R4:W-:Y:S01]  /*49bb0*/  STL.64 [R1+0xdb8], R14 ;  /* 0x000db80e01007387 */ /* 0x0009e20000100a00 */
[----:B-1----:R-:W-:Y:S03]  /*49bc0*/  HMMA.1688.F32.TF32 R16, R208, R134, R240 ;  /* 0x00000086d010723c */ /* 0x002fe600000810f0 */
[----:B------:R-:W-:Y:S04]  /*49bd0*/  STL.64 [R1+0xda0], R8 ;  /* 0x000da00801007387 */ /* 0x000fe80000100a00 */
[----:B------:R1:W-:Y:S01]  /*49be0*/  STL.64 [R1+0xda8], R10 ;  /* 0x000da80a01007387 */ /* 0x0003e20000100a00 */
[C---:B----4-:R-:W-:Y:S03]  /*49bf0*/  HMMA.1688.F32.TF32 R12, R200.reuse, R194, R116 ;  /* 0x000000c2c80c723c */ /* 0x050fe60000081074 */
[----:B------:R-:W-:Y:S04]  /*49c00*/  LDS R208, [R192+UR10+0x4500] ;  /* 0x0045000ac0d07984 */ /* 0x000fe80008000800 */
[----:B------:R-:W-:Y:S01]  /*49c10*/  LDS R210, [R192+UR10+0x6500] ;  /* 0x0065000ac0d27984 */ /* 0x000fe20008000800 */
[C---:B-1----:R-:W-:Y:S03]  /*49c20*/  HMMA.1688.F32.TF32 R8, R200.reuse, R190, R120 ;  /* 0x000000bec808723c */ /* 0x042fe60000081078 */
[----:B------:R-:W-:Y:S04]  /*49c30*/  LDS R209, [R193+UR10+0x4500] ;  /* 0x0045000ac1d17984 */ /* 0x000fe80008000800 */
[----:B------:R-:W1:Y:S04]  /*49c40*/  LDS R211, [R193+UR10+0x6500] ;  /* 0x0065000ac1d37984 */ /* 0x000e680008000800 */
[----:B------:R-:W-:Y:S04]  /*49c50*/  STL.64 [R1+0xd90], R16 ;  /* 0x000d901001007387 */ /* 0x000fe80000100a00 */
[----:B------:R4:W-:Y:S04]  /*49c60*/  STL.64 [R1+0xd98], R18 ;  /* 0x000d981201007387 */ /* 0x0009e80000100a00 */
[----:B------:R-:W-:Y:S04]  /*49c70*/  STL.64 [R1+0x1260], R12 ;  /* 0x0012600c01007387 */ /* 0x000fe80000100a00 */
[----:B------:R3:W-:Y:S01]  /*49c80*/  STL.64 [R1+0x1268], R14 ;  /* 0x0012680e01007387 */ /* 0x0007e20000100a00 */
[C---:B----4-:R-:W-:Y:S03]  /*49c90*/  HMMA.1688.F32.TF32 R16, R200.reuse, R186, R124 ;  /* 0x000000bac810723c */ /* 0x050fe6000008107c */
[----:B------:R-:W-:Y:S04]  /*49ca0*/  STL.64 [R1+0x1250], R8 ;  /* 0x0012500801007387 */ /* 0x000fe80000100a00 */
[----:B------:R4:W-:Y:S01]  /*49cb0*/  STL.64 [R1+0x1258], R10 ;  /* 0x0012580a01007387 */ /* 0x0009e20000100a00 */
[C---:B---3--:R-:W-:Y:S06]  /*49cc0*/  HMMA.1688.F32.TF32 R12, R200.reuse, R182, R128 ;  /* 0x000000b6c80c723c */ /* 0x048fec0000081080 */
[C---:B--2---:R-:W-:Y:S06]  /*49cd0*/  HMMA.1688.F32.TF32 R4, R200.reuse, R174, R4 ;  /* 0x000000aec804723c */ /* 0x044fec0000081004 */
[C---:B----4-:R-:W-:Y:S03]  /*49ce0*/  HMMA.1688.F32.TF32 R8, R200.reuse, R178, R196 ;  /* 0x000000b2c808723c */ /* 0x050fe600000810c4 */
[----:B------:R-:W-:Y:S04]  /*49cf0*/  STL.64 [R1+0x1240], R16 ;  /* 0x0012401001007387 */ /* 0x000fe80000100a00 */
[----:B------:R-:W-:Y:S04]  /*49d00*/  STL.64 [R1+0x1248], R18 ;  /* 0x0012481201007387 */ /* 0x000fe80000100a00 */
[----:B------:R-:W-:Y:S04]  /*49d10*/  STL.64 [R1+0x1230], R12 ;  /* 0x0012300c01007387 */ /* 0x000fe80000100a00 */
[----:B------:R-:W-:Y:S04]  /*49d20*/  STL.64 [R1+0x1238], R14 ;  /* 0x0012380e01007387 */ /* 0x000fe80000100a00 */
[----:B------:R-:W2:Y:S04]  /*49d30*/  LDL.LU R196, [R1+0xce0] ;  /* 0x000ce00001c47983 */ /* 0x000ea80000300800 */
[----:B------:R3:W-:Y:S04]  /*49d40*/  STL.64 [R1+0x1220], R8 ;  /* 0x0012200801007387 */ /* 0x0007e80000100a00 */
[----:B------:R4:W-:Y:S04]  /*49d50*/  STL.64 [R1+0x1228], R10 ;  /* 0x0012280a01007387 */ /* 0x0009e80000100a00 */
        /* <DEDUP_REMOVED lines=89> */
[----:B-1----:R-:W2:Y:S04]  /*4a2f0*/  LDL.LU R4, [R1+0xcd0] ;  /* 0x000cd00001047983 */ /* 0x002ea80000300800 */
[----:B------:R-:W2:Y:S04]  /*4a300*/  LDL.LU R5, [R1+0xcd4] ;  /* 0x000cd40001057983 */ /* 0x000ea80000300800 */
[----:B------:R-:W2:Y:S04]  /*4a310*/  LDL.LU R6, [R1+0xcd8] ;  /* 0x000cd80001067983 */ /* 0x000ea80000300800 */
[----:B------:R-:W2:Y:S01]  /*4a320*/  LDL.LU R7, [R1+0xcdc] ;  /* 0x000cdc0001077983 */ /* 0x000ea20000300800 */
[C---:B----4-:R-:W-:Y:S06]  /*4a330*/  HMMA.1688.F32.TF32 R56, R200.reuse, R166, R48 ;  /* 0x000000a6c838723c */ /* 0x050fec0000081030 */
[C---:B---3--:R-:W-:Y:S06]  /*4a340*/  HMMA.1688.F32.TF32 R48, R200.reuse, R158, R40 ;  /* 0x0000009ec830723c */ /* 0x048fec0000081028 */
[C---:B--2---:R-:W-:Y:S06]  /*4a350*/  HMMA.1688.F32.TF32 R60, R200.reuse, R170, R52 ;  /* 0x000000aac83c723c */ /* 0x044fec0000081034 */
[C---:B------:R-:W-:Y:S06]  /*4a360*/  HMMA.1688.F32.TF32 R40, R200.reuse, R150, R32 ;  /* 0x00000096c828723c */ /* 0x040fec0000081020 */
[C---:B------:R-:W-:Y:S06]  /*4a370*/  HMMA.1688.F32.TF32 R52, R200.reuse, R162, R44 ;  /* 0x000000a2c834723c */ /* 0x040fec000008102c */
[C---:B------:R-:W-:Y:S06]  /*4a380*/  HMMA.1688.F32.TF32 R44, R200.reuse, R154, R36 ;  /* 0x0000009ac82c723c */ /* 0x040fec0000081024 */
[C---:B------:R-:W-:Y:S06]  /*4a390*/  HMMA.1688.F32.TF32 R32, R200.reuse, R142, R24 ;  /* 0x0000008ec820723c */ /* 0x040fec0000081018 */
[C---:B------:R-:W-:Y:S06]  /*4a3a0*/  HMMA.1688.F32.TF32 R36, R200.reuse, R146, R28 ;  /* 0x00000092c824723c */ /* 0x040fec000008101c */
[C---:B------:R-:W-:Y:S01]  /*4a3b0*/  HMMA.1688.F32.TF32 R28, R200.reuse, R138, R20 ;  /* 0x0000008ac81c723c */ /* 0x040fe20000081014 */
[----:B------:R-:W-:Y:S05]  /*4a3c0*/  STL.64 [R1+0x1200], R60 ;  /* 0x0012003c01007387 */ /* 0x000fea0000100a00 */
[----:B------:R-:W-:Y:S01]  /*4a3d0*/  HMMA.1688.F32.TF32 R24, R200, R134, R16 ;  /* 0x00000086c818723c */ /* 0x000fe20000081010 */
[----:B------:R-:W-:Y:S04]  /*4a3e0*/  STL.64 [R1+0x1208], R62 ;  /* 0x0012083e01007387 */ /* 0x000fe80000100a00 */
[----:B------:R-:W-:Y:S01]  /*4a3f0*/  LDS R200, [R192+UR10+0x4580] ;  /* 0x0045800ac0c87984 */ /* 0x000fe20008000800 */
[C---:B------:R-:W-:Y:S03]  /*4a400*/  HMMA.1688.F32.TF32 R20, R204.reuse, R194, R12 ;  /* 0x000000c2cc14723c */ /* 0x040fe6000008100c */
[----:B------:R-:W-:Y:S03]  /*4a410*/  STL.64 [R1+0x11f0], R56 ;  /* 0x0011f03801007387 */ /* 0x000fe60000100a00 */
[C---:B------:R-:W-:Y:S01]  /*4a420*/  HMMA.1688.F32.TF32 R16, R204.reuse, R190, R8 ;  /* 0x000000becc10723c */ /* 0x040fe20000081008 */
[----:B------:R-:W-:Y:S04]  /*4a430*/  STL.64 [R1+0x11f8], R58 ;  /* 0x0011f83a01007387 */ /* 0x000fe80000100a00 */
[----:B------:R-:W-:Y:S01]  /*4a440*/  LDS R202, [R192+UR10+0x6580] ;  /* 0x0065800ac0ca7984 */ /* 0x000fe20008000800 */
[C---:B------:R-:W-:Y:S03]  /*4a450*/  HMMA.1688.F32.TF32 R12, R204.reuse, R186, R248 ;  /* 0x000000bacc0c723c */ /* 0x040fe600000810f8 */
[----:B------:R-:W-:Y:S03]  /*4a460*/  STL.64 [R1+0x11e0], R52 ;  /* 0x0011e03401007387 */ /* 0x000fe60000100a00 */
        /* <DEDUP_REMOVED lines=25> */
[C---:B--2---:R-:W-:Y:S03]  /*4a600*/  HMMA.1688.F32.TF32 R12, R204.reuse, R174, R112 ;  /* 0x000000aecc0c723c */ /* 0x044fe60000081070 */
[----:B------:R-:W-:Y:S04]  /*4a610*/  LDS R201, [R193+UR10+0x4580] ;  /* 0x0045800ac1c97984 */ /* 0x000fe80008000800 */
[----:B------:R-:W2:Y:S01]  /*4a620*/  LDS R203, [R193+UR10+0x6580] ;  /* 0x0065800ac1cb7984 */ /* 0x000ea20008000800 */
[C---:B-1----:R-:W-:Y:S07]  /*4a630*/  HMMA.1688.F32.TF32 R8, R204.reuse, R170, R240 ;  /* 0x000000aacc08723c */ /* 0x042fee00000810f0 */
[----:B------:R-:W-:Y:S04]  /*4a640*/  STL.64 [R1+0x1310], R16 ;  /* 0x0013101001007387 */ /* 0x000fe80000100a00 */
[----:B------:R1:W-:Y:S04]  /*4a650*/  STL.64 [R1+0x1318], R18 ;  /* 0x0013181201007387 */ /* 0x0003e80000100a00 */
[----:B------:R-:W-:Y:S04]  /*4a660*/  STL.64 [R1+0x1300], R12 ;  /* 0x0013000c01007387 */ /* 0x000fe80000100a00 */
[----:B------:R3:W-:Y:S01]  /*4a670*/  STL.64 [R1+0x1308], R14 ;  /* 0x0013080e01007387 */ /* 0x0007e20000100a00 */
[C---:B-1----:R-:W-:Y:S03]  /*4a680*/  HMMA.1688.F32.TF32 R16, R204.reuse, R166, R116 ;  /* 0x000000a6cc10723c */ /* 0x042fe60000081074 */
[----:B------:R-:W-:Y:S04]  /*4a690*/  STL.64 [R1+0x12f0], R8 ;  /* 0x0012f00801007387 */ /* 0x000fe80000100a00 */
[----:B------:R1:W-:Y:S01]  /*4a6a0*/  STL.64 [R1+0x12f8], R10 ;  /* 0x0012f80a01007387 */ /* 0x0003e20000100a00 */
[C---:B---3--:R-:W-:Y:S06]  /*4a6b0*/  HMMA.1688.F32.TF32 R12, R204.reuse, R162, R120 ;  /* 0x000000a2cc0c723c */ /* 0x048fec0000081078 */
[C---:B-1----:R-:W-:Y:S09]  /*4a6c0*/  HMMA.1688.F32.TF32 R8, R204.reuse, R158, R124 ;  /* 0x0000009ecc08723c */ /* 0x042ff2000008107c */
[----:B------:R-:W-:Y:S04]  /*4a6d0*/  STL.64 [R1+0x12e0], R16 ;  /* 0x0012e01001007387 */ /* 0x000fe80000100a00 */
[----:B------:R-:W-:Y:S04]  /*4a6e0*/  STL.64 [R1+0x12e8], R18 ;  /* 0x0012e81201007387 */ /* 0x000fe80000100a00 */
[----:B------:R-:W-:Y:S04]  /*4a6f0*/  STL.64 [R1+0x12d0], R12 ;  /* 0x0012d00c01007387 */ /* 0x000fe80000100a00 */
[----:B------:R1:W-:Y:S01]  /*4a700*/  STL.64 [R1+0x12d8], R14 ;  /* 0x0012d80e01007387 */ /* 0x0003e20000100a00 */
[C---:B------:R-:W-:Y:S03]  /*4a710*/  HMMA.1688.F32.TF32 R4, R204.reuse, R146, R4 ;  /* 0x00000092cc04723c */ /* 0x040fe60000081004 */
[----:B------:R-:W-:Y:S04]  /*4a720*/  STL.64 [R1+0x12c0], R8 ;  /* 0x0012c00801007387 */ /* 0x000fe80000100a00 */
[----:B------:R3:W-:Y:S01]  /*4a730*/  STL.64 [R1+0x12c8], R10 ;  /* 0x0012c80a01007387 */ /* 0x0007e20000100a00 */
[C---:B-1----:R-:W-:Y:S06]  /*4a740*/  HMMA.1688.F32.TF32 R12, R204.reuse, R154, R128 ;  /* 0x0000009acc0c723c */ /* 0x042fec0000081080 */
[----:B---3--:R-:W-:-:S15]  /*4a750*/  HMMA.1688.F32.TF32 R8, R204, R150, R196 ;  /* 0x00000096cc08723c */ /* 0x008fde00000810c4 */
[----:B------:R-:W-:-:S02]  /*4a760*/  NOP ;  /* 0x0000000000007918 */ /* 0x000fc40000000000 */
        /* <DEDUP_REMOVED lines=110> */
[----:B--2---:R-:W2:Y:S04]  /*4ae50*/  LDL.LU R4, [R1+0x5b0] ;  /* 0x0005b00001047983 */ /* 0x004ea80000300800 */
[----:B------:R-:W2:Y:S04]  /*4ae60*/  LDL.LU R5, [R1+0x5b4] ;  /* 0x0005b40001057983 */ /* 0x000ea80000300800 */
[----:B------:R-:W2:Y:S04]  /*4ae70*/  LDL.LU R6, [R1+0x5b8] ;  /* 0x0005b80001067983 */ /* 0x000ea80000300800 */
[----:B------:R-:W2:Y:S01]  /*4ae80*/  LDL.LU R7, [R1+0x5bc] ;  /* 0x0005bc0001077983 */ /* 0x000ea20000300800 */
[----:B---3--:R-:W-:Y:S06]  /*4ae90*/  HMMA.1688.F32.TF32 R52, R208, R190, R52 ;  /* 0x000000bed034723c */ /* 0x008fec0000081034 */
[C---:B----4-:R-:W-:Y:S06]  /*4aea0*/  HMMA.1688.F32.TF32 R64, R204.reuse, R138, R64 ;  /* 0x0000008acc40723c */ /* 0x050fec0000081040 */
[C---:B------:R-:W-:Y:S06]  /*4aeb0*/  HMMA.1688.F32.TF32 R68, R204.reuse, R142, R68 ;  /* 0x0000008ecc44723c */ /* 0x040fec0000081044 */
[----:B------:R-:W-:Y:S06]  /*4aec0*/  HMMA.1688.F32.TF32 R204, R204, R134, R60 ;  /* 0x00000086cccc723c */ /* 0x000fec000008103c */
[----:B------:R-:W-:Y:S11]  /*4aed0*/  HMMA.1688.F32.TF32 R56, R208, R194, R56 ;  /* 0x000000c2d038723c */ /* 0x000ff60000081038 */
        /* <DEDUP_REMOVED lines=8> */
[----:B------:R-:W3:Y:S04]  /*4af60*/  LDL.LU.64 R62, [R1+0x4c28] ;  /* 0x004c2800013e7983 */ /* 0x000ee80000300a00 */
[----:B------:R-:W3:Y:S04]  /*4af70*/  LDL.LU.64 R60, [R1+0x4c20] ;  /* 0x004c2000013c7983 */ /* 0x000ee80000300a00 */
[----:B------:R-:W-:Y:S04]  /*4af80*/  STL.64 [R1+0x12b0], R204 ;  /* 0x0012b0cc01007387 */ /* 0x000fe80000100a00 */
[----:B------:R-:W-:Y:S04]  /*4af90*/  STL.64 [R1+0x12b8], R206 ;  /* 0x0012b8ce01007387 */ /* 0x000fe80000100a00 */
[----:B------:R-:W-:Y:S04]  /*4afa0*/  STL.64 [R1+0x1380], R56 ;  /* 0x0013803801007387 */ /* 0x000fe80000100a00 */
[----:B------:R1:W-:Y:S04]  /*4afb0*/  STL.64 [R1+0x1388], R58 ;  /* 0x0013883a01007387 */ /* 0x0003e80000100a00 */
[----:B------:R-:W-:Y:S04]  /*4afc0*/  LDS R204, [R192+UR10+0x4600] ;  /* 0x0046000ac0cc7984 */ /* 0x000fe80008000800 */
[----:B------:R-:W-:Y:S04]  /*4afd0*/  LDS R206, [R192+UR10+0x6600] ;  /* 0x0066000ac0ce7984 */ /* 0x000fe80008000800 */
[----:B-1----:R-:W4:Y:S04]  /*4afe0*/  LDL.LU.64 R58, [R1+0x4c18] ;  /* 0x004c1800013a7983 */ /* 0x002f280000300a00 */
[----:B------:R-:W4:Y:S04]  /*4aff0*/  LDL.LU.64 R56, [R1+0x4c10] ;  /* 0x004c100001387983 */ /* 0x000f280000300a00 */
[----:B------:R-:W-:Y:S04]  /*4b000*/  STL.64 [R1+0x1370], R52 ;  /* 0x0013703401007387 */ /* 0x000fe80000100a00 */
[----:B------:R1:W-:Y:S01]  /*4b010*/  STL.64 [R1+0x1378], R54 ;  /* 0x0013783601007387 */ /* 0x0003e20000100a00 */
[----:B--2---:R-:W-:Y:S03]  /*4b020*/  HMMA.1688.F32.TF32 R4, R200, R166, R4 ;  /* 0x000000a6c804723c */ /* 0x004fe60000081004 */
[----:B------:R-:W-:Y:S04]  /*4b030*/  LDS R205, [R193+UR10+0x4600] ;  /* 0x0046000ac1cd7984 */ /* 0x000fe80008000800 */
[----:B------:R-:W2:Y:S01]  /*4b040*/  LDS R207, [R193+UR10+0x6600] ;  /* 0x0066000ac1cf7984 */ /* 0x000ea20008000800 */
        /* <DEDUP_REMOVED lines=37> */
[----:B--2---:R-:W-:Y:S03]  /*4b2a0*/  HMMA.1688.F32.TF32 R12, R208, R134, R244 ;  /* 0x00000086d00c723c */ /* 0x004fe600000810f4 */
        /* <DEDUP_REMOVED lines=8> */
[----:B------:R2:W-:Y:S02]  /*4b330*/  STL.64 [R1+0x1398], R14 ;  /* 0x0013980e01007387 */ /* 0x0005e40000100a00 */
[C---:B--2---:R-:W-:Y:S02]  /*4b340*/  HMMA.1688.F32.TF32 R16, R200.reuse, R190, R240 ;  /* 0x000000bec810723c */ /* 0x044fe400000810f0 */
[----:B------:R-:W-:Y:S04]  /*4b350*/  STL.64 [R1+0x1560], R8 ;  /* 0x0015600801007387 */ /* 0x000fe80000100a00 */
[----:B------:R2:W-:Y:S01]  /*4b360*/  STL.64 [R1+0x1568], R10 ;  /* 0x0015680a01007387 */ /* 0x0005e20000100a00 */
[C---:B------:R-:W-:Y:S06]  /*4b370*/  HMMA.1688.F32.TF32 R12, R200.reuse, R186, R116 ;  /* 0x000000bac80c723c */ /* 0x040fec0000081074 */
[C---:B--2---:R-:W-:Y:S10]  /*4b380*/  HMMA.1688.F32.TF32 R8, R200.reuse, R182, R120 ;  /* 0x000000b6c808723c */ /* 0x044ff40000081078 */
[----:B------:R-:W-:Y:S04]  /*4b390*/  STL.64 [R1+0x1550], R16 ;  /* 0x0015501001007387 */ /* 0x000fe80000100a00 */
[----:B------:R2:W-:Y:S04]  /*4b3a0*/  STL.64 [R1+0x1558], R18 ;  /* 0x0015581201007387 */ /* 0x0005e80000100a00 */
[----:B------:R-:W-:Y:S04]  /*4b3b0*/  STL.64 [R1+0x1540], R12 ;  /* 0x0015400c01007387 */ /* 0x000fe80000100a00 */
[----:B------:R1:W-:Y:S01]  /*4b3c0*/  STL.64 [R1+0x1548], R14 ;  /* 0x0015480e01007387 */ /* 0x0003e20000100a00 */
[C---:B--2---:R-:W-:Y:S03]  /*4b3d0*/  HMMA.1688.F32.TF32 R16, R200.reuse, R178, R124 ;  /* 0x000000b2c810723c */ /* 0x044fe6000008107c */
[----:B------:R-:W-:Y:S04]  /*4b3e0*/  STL.64 [R1+0x1530], R8 ;  /* 0x0015300801007387 */ /* 0x000fe80000100a00 */
[----:B------:R2:W-:Y:S01]  /*4b3f0*/  STL.64 [R1+0x1538], R10 ;  /* 0x0015380a01007387 */ /* 0x0005e20000100a00 */
[C---:B-1----:R-:W-:Y:S06]  /*4b400*/  HMMA.1688.F32.TF32 R12, R200.reuse, R174, R128 ;  /* 0x000000aec80c723c */ /* 0x042fec0000081080 */
[----:B--2---:R-:W-:Y:S09]  /*4b410*/  HMMA.1688.F32.TF32 R8, R200, R170, R196 ;  /* 0x000000aac808723c */ /* 0x004ff200000810c4 */
        /* <DEDUP_REMOVED lines=34> */
[----:B---3--:R-:W2:Y:S04]  /*4b640*/  LDL.LU R10, [R1+0x278] ;  /* 0x00027800010a7983 */ /* 0x008ea80000300800 */
        /* <DEDUP_REMOVED lines=63> */
[----:B------:R-:W4:Y:S04]  /*4ba40*/  LDL.LU R6, [R1+0xb78] ;  /* 0x000b780001067983 */ /* 0x000f280000300800 */
[----:B------:R-:W4:Y:S01]  /*4ba50*/  LDL.LU R7, [R1+0xb7c] ;  /* 0x000b7c0001077983 */ /* 0x000f220000300800 */
[C---:B--2---:R-:W-:Y:S06]  /*4ba60*/  HMMA.1688.F32.TF32 R8, R204.reuse, R182, R8 ;  /* 0x000000b6cc08723c */ /* 0x044fec0000081008 */
[C---:B---3--:R-:W-:Y:S06]  /*4ba70*/  HMMA.1688.F32.TF32 R16, R204.reuse, R190, R16 ;  /* 0x000000becc10723c */ /* 0x048fec0000081010 */
[----:B------:R-:W-:Y:S06]  /*4ba80*/  HMMA.1688.F32.TF32 R20, R204, R194, R20 ;  /* 0x000000c2cc14723c */ /* 0x000fec0000081014 */
[C---:B------:R-:W-:Y:S06]  /*4ba90*/  HMMA.1688.F32.TF32 R24, R200.reuse, R134, R24 ;  /* 0x00000086c818723c */ /* 0x040fec0000081018 */
[C---:B------:R-:W-:Y:S06]  /*4baa0*/  HMMA.1688.F32.TF32 R32, R200.reuse, R142, R32 ;  /* 0x0000008ec820723c */ /* 0x040fec0000081020 */
[C---:B------:R-:W-:Y:S06]  /*4bab0*/  HMMA.1688.F32.TF32 R36, R200.reuse, R146, R36 ;  /* 0x00000092c824723c */ /* 0x040fec0000081024 */
[C---:B------:R-:W-:Y:S06]  /*4bac0*/  HMMA.1688.F32.TF32 R40, R200.reuse, R150, R40 ;  /* 0x00000096c828723c */ /* 0x040fec0000081028 */
[C---:B------:R-:W-:Y:S06]  /*4bad0*/  HMMA.1688.F32.TF32 R48, R200.reuse, R158, R48 ;  /* 0x0000009ec830723c */ /* 0x040fec0000081030 */
[C---:B------:R-:W-:Y:S06]  /*4bae0*/  HMMA.1688.F32.TF32 R52, R200.reuse, R162, R52 ;  /* 0x000000a2c834723c */ /* 0x040fec0000081034 */
[C---:B------:R-:W-:Y:S06]  /*4baf0*/  HMMA.1688.F32.TF32 R44, R200.reuse, R154, R44 ;  /* 0x0000009ac82c723c */ /* 0x040fec000008102c */
[----:B------:R-:W-:Y:S11]  /*4bb00*/  HMMA.1688.F32.TF32 R28, R200, R138, R28 ;  /* 0x0000008ac81c723c */ /* 0x000ff6000008101c */
[----:B------:R-:W-:Y:S04]  /*4bb10*/  STL.64 [R1+0x14e0], R52 ;  /* 0x0014e03401007387 */ /* 0x000fe80000100a00 */
        /* <DEDUP_REMOVED lines=41> */
[----:B------:R-:W-:Y:S04]  /*4bdb0*/  STL.64 [R1+0x16e8], R18 ;  /* 0x0016e81201007387 */ /* 0x000fe80000100a00 */
[----:B------:R-:W-:Y:S04]  /*4bdc0*/  STL.64 [R1+0x16d0], R12 ;  /* 0x0016d00c01007387 */ /* 0x000fe80000100a00 */
[----:B------:R-:W-:Y:S04]  /*4bdd0*/  STL.64 [R1+0x16d8], R14 ;  /* 0x0016d80e01007387 */ /* 0x000fe80000100a00 */
[----:B------:R-:W-:Y:S04]  /*4bde0*/  STL.64 [R1+0x16c0], R8 ;  /* 0x0016c00801007387 */ /* 0x000fe80000100a00 */
[----:B------:R2:W-:Y:S02]  /*4bdf0*/  STL.64 [R1+0x16c8], R10 ;  /* 0x0016c80a01007387 */ /* 0x0005e40000100a00 */
[C---:B--2---:R-:W-:Y:S06]  /*4be00*/  HMMA.1688.F32.TF32 R8, R204.reuse, R154, R120 ;  /* 0x0000009acc08723c */ /* 0x044fec0000081078 */
[C---:B------:R-:W-:Y:S06]  /*4be10*/  HMMA.1688.F32.TF32 R16, R204.reuse, R150, R124 ;  /* 0x00000096cc10723c */ /* 0x040fec000008107c */
[C---:B------:R-:W-:Y:S06]  /*4be20*/  HMMA.1688.F32.TF32 R12, R204.reuse, R146, R128 ;  /* 0x00000092cc0c723c */ /* 0x040fec0000081080 */
[C---:B----4-:R-:W-:Y:S05]  /*4be30*/  HMMA.1688.F32.TF32 R4, R204.reuse, R138, R4 ;  /* 0x0000008acc04723c */ /* 0x050fea0000081004 */
[----:B------:R-:W-:Y:S04]  /*4be40*/  STL.64 [R1+0x1760], R8 ;  /* 0x0017600801007387 */ /* 0x000fe80000100a00 */
[----:B------:R2:W-:Y:S02]  /*4be50*/  STL.64 [R1+0x1768], R10 ;  /* 0x0017680a01007387 */ /* 0x0005e40000100a00 */
[----:B--2---:R-:W-:Y:S02]  /*4be60*/  HMMA.1688.F32.TF32 R8, R204, R142, R196 ;  /* 0x0000008ecc08723c */ /* 0x004fe400000810c4 */
[----:B------:R-:W-:Y:S04]  /*4be70*/  STL.64 [R1+0x1750], R16 ;  /* 0x0017501001007387 */ /* 0x000fe80000100a00 */
[----:B------:R-:W-:Y:S04]  /*4be80*/  STL.64 [R1+0x1758], R18 ;  /* 0x0017581201007387 */ /* 0x000fe80000100a00 */
[----:B------:R-:W-:Y:S04]  /*4be90*/  STL.64 [R1+0x1740], R12 ;  /* 0x0017400c01007387 */ /* 0x000fe80000100a00 */
[----:B------:R-:W-:Y:S04]  /*4bea0*/  STL.64 [R1+0x1748], R14 ;  /* 0x0017480e01007387 */ /* 0x000fe80000100a00 */
[----:B------:R-:W2:Y:S05]  /*4beb0*/  LDL.LU R128, [R1+0x470] ;  /* 0x0004700001807983 */ /* 0x000eaa0000300800 */
        /* <DEDUP_REMOVED lines=39> */
[----:B-1----:R-:W2:Y:S04]  /*4c130*/  LDL.LU R4, [R1+0xaf0] ;  /* 0x000af00001047983 */ /* 0x002ea80000300800 */
        /* <DEDUP_REMOVED lines=55> */
[C---:B----4-:R-:W-:Y:S06]  /*4c4b0*/  HMMA.1688.F32.TF32 R32, R208.reuse, R178, R32 ;  /* 0x000000b2d020723c */ /* 0x050fec0000081020 */
[C---:B--2---:R-:W-:Y:S06]  /*4c4c0*/  HMMA.1688.F32.TF32 R36, R208.reuse, R182, R36 ;  /* 0x000000b6d024723c */ /* 0x044fec0000081024 */
[----:B---3--:R-:W-:Y:S06]  /*4c4d0*/  HMMA.1688.F32.TF32 R40, R208, R186, R40 ;  /* 0x000000bad028723c */ /* 0x008fec0000081028 */
[----:B------:R-:W-:Y:S01]  /*4c4e0*/  HMMA.1688.F32.TF32 R204, R204, R134, R52 ;  /* 0x00000086cccc723c */ /* 0x000fe20000081034 */
[----:B------:R-:W2:Y:S04]  /*4c4f0*/  LDL.LU.64 R54, [R1+0x4c08] ;  /* 0x004c080001367983 */ /* 0x000ea80000300a00 */
[----:B------:R-:W2:Y:S01]  /*4c500*/  LDL.LU.64 R52, [R1+0x4c00] ;  /* 0x004c000001347983 */ /* 0x000ea20000300a00 */
[C---:B------:R-:W-:Y:S06]  /*4c510*/  HMMA.1688.F32.TF32 R48, R208.reuse, R194, R48 ;  /* 0x000000c2d030723c */ /* 0x040fec0000081030 */
[C---:B------:R-:W-:Y:S11]  /*4c520*/  HMMA.1688.F32.TF32 R44, R208.reuse, R190, R44 ;  /* 0x000000bed02c723c */ /* 0x040ff6000008102c */
[----:B------:R-:W-:Y:S04]  /*4c530*/  STL.64 [R1+0x16b0], R204 ;  /* 0x0016b0cc01007387 */ /* 0x000fe80000100a00 */
[----:B------:R-:W-:Y:S04]  /*4c540*/  STL.64 [R1+0x16b8], R206 ;  /* 0x0016b8ce01007387 */ /* 0x000fe80000100a00 */
[----:B------:R-:W-:Y:S04]  /*4c550*/  STL.64 [R1+0x1960], R48 ;  /* 0x0019603001007387 */ /* 0x000fe80000100a00 */
[----:B------:R1:W-:Y:S04]  /*4c560*/  STL.64 [R1+0x1968], R50 ;  /* 0x0019683201007387 */ /* 0x0003e80000100a00 */
[----:B------:R-:W-:Y:S04]  /*4c570*/  LDS R204, [R192+UR10+0x4780] ;  /* 0x0047800ac0cc7984 */ /* 0x000fe80008000800 */
[----:B------:R-:W-:Y:S04]  /*4c580*/  LDS R206, [R192+UR10+0x6780] ;  /* 0x0067800ac0ce7984 */ /* 0x000fe80008000800 */
[----:B-1----:R-:W3:Y:S04]  /*4c590*/  LDL.LU.64 R50, [R1+0x4bf8] ;  /* 0x004bf80001327983 */ /* 0x002ee80000300a00 */
[----:B------:R-:W3:Y:S04]  /*4c5a0*/  LDL.LU.64 R48, [R1+0x4bf0] ;  /* 0x004bf00001307983 */ /* 0x000ee80000300a00 */
[----:B------:R-:W-:Y:S04]  /*4c5b0*/  STL.64 [R1+0x1950], R44 ;  /* 0x0019502c01007387 */ /* 0x000fe80000100a00 */
[----:B------:R1:W-:Y:S04]  /*4c5c0*/  STL.64 [R1+0x1958], R46 ;  /* 0x0019582e01007387 */ /* 0x0003e80000100a00 */
[----:B------:R-:W-:Y:S04]  /*4c5d0*/  LDS R205, [R193+UR10+0x4780] ;  /* 0x0047800ac1cd7984 */ /* 0x000fe80008000800 */
[----:B------:R-:W4:Y:S04]  /*4c5e0*/  LDS R207, [R193+UR10+0x6780] ;  /* 0x0067800ac1cf7984 */ /* 0x000f280008000800 */
        /* <DEDUP_REMOVED lines=14> */
[C---:B------:R-:W-:Y:S11]  /*4c6d0*/  HMMA.1688.F32.TF32 R24, R208.reuse, R166, R4 ;  /* 0x000000a6d018723c */ /* 0x040ff60000081004 */
[----:B------:R-:W-:Y:S04]  /*4c6e0*/  STL.64 [R1+0x1910], R32 ;  /* 0x0019102001007387 */ /* 0x000fe80000100a00 */
[----:B------:R-:W-:Y:S04]  /*4c6f0*/  STL.64 [R1+0x1918], R34 ;  /* 0x0019182201007387 */ /* 0x000fe80000100a00 */
[----:B------:R-:W4:Y:S04]  /*4c700*/  LDL.LU R4, [R1+0x450] ;  /* 0x0004500001047983 */ /* 0x000f280000300800 */
[----:B------:R-:W-:Y:S04]  /*4c710*/  STL.64 [R1+0x1900], R28 ;  /* 0x0019001c01007387 */ /* 0x000fe80000100a00 */
[----:B------:R-:W-:Y:S04]  /*4c720*/  STL.64 [R1+0x1908], R30 ;  /* 0x0019081e01007387 */ /* 0x000fe80000100a00 */
[----:B------:R-:W-:Y:S04]  /*4c730*/  STL.64 [R1+0x18f0], R24 ;  /* 0x0018f01801007387 */ /* 0x000fe80000100a00 */
[----:B------:R1:W-:Y:S04]  /*4c740*/  STL.64 [R1+0x18f8], R26 ;  /* 0x0018f81a01007387 */ /* 0x0003e80000100a00 */
[----:B------:R-:W4:Y:S04]  /*4c750*/  LDL.LU R5, [R1+0x454] ;  /* 0x0004540001057983 */ /* 0x000f280000300800 */
[----:B------:R-:W4:Y:S01]  /*4c760*/  LDL.LU R6, [R1+0x458] ;  /* 0x0004580001067983 */ /* 0x000f220000300800 */
[C---:B-1----:R-:W-:Y:S03]  /*4c770*/  HMMA.1688.F32.TF32 R24, R208.reuse, R162, R20 ;  /* 0x000000a2d018723c */ /* 0x042fe60000081014 */
[----:B------:R-:W4:Y:S03]  /*4c780*/  LDL.LU R7, [R1+0x45c] ;  /* 0x00045c0001077983 */ /* 0x000f260000300800 */
        /* <DEDUP_REMOVED lines=9> */
[----:B------:R1:W-:Y:S04]  /*4c820*/  STL.64 [R1+0x18c8], R18 ;  /* 0x0018c81201007387 */ /* 0x0003e80000100a00 */
[----:B------:R-:W-:Y:S04]  /*4c830*/  STL.64 [R1+0x18b0], R12 ;  /* 0x0018b00c01007387 */ /* 0x000fe80000100a00 */
[----:B------:R1:W-:Y:S02]  /*4c840*/  STL.64 [R1+0x18b8], R14 ;  /* 0x0018b80e01007387 */ /* 0x0003e40000100a00 */
[C---:B-1----:R-:W-:Y:S02]  /*4c850*/  HMMA.1688.F32.TF32 R16, R208.reuse, R142, R108 ;  /* 0x0000008ed010723c */ /* 0x042fe4000008106c */
[----:B------:R-:W-:Y:S04]  /*4c860*/  STL.64 [R1+0x18a0], R8 ;  /* 0x0018a00801007387 */ /* 0x000fe80000100a00 */
[----:B------:R1:W-:Y:S01]  /*4c870*/  STL.64 [R1+0x18a8], R10 ;  /* 0x0018a80a01007387 */ /* 0x0003e20000100a00 */
[C---:B------:R-:W-:Y:S06]  /*4c880*/  HMMA.1688.F32.TF32 R12, R208.reuse, R138, R244 ;  /* 0x0000008ad00c723c */ /* 0x040fec00000810f4 */
[----:B-1----:R-:W-:Y:S10]  /*4c890*/  HMMA.1688.F32.TF32 R8, R208, R134, R112 ;  /* 0x00000086d008723c */ /* 0x002ff40000081070 */
        /* <DEDUP_REMOVED lines=17> */
[----:B-1----:R-:W-:Y:S01]  /*4c9b0*/  HMMA.1688.F32.TF32 R8, R200, R174, R196 ;  /* 0x000000aec808723c */ /* 0x002fe200000810c4 */
[----:B------:R-:W-:-:S09]  /*4c9c0*/  IMAD.MOV.U32 R244, RZ, RZ, R188 ;  /* 0x000000fffff47224 */ /* 0x000fd200078e00bc */
[----:B------:R-:W-:Y:S04]  /*4c9d0*/  STL.64 [R1+0x1b30], R16 ;  /* 0x001b301001007387 */ /* 0x000fe80000100a00 */
[----:B------:R-:W-:Y:S04]  /*4c9e0*/  STL.64 [R1+0x1b38], R18 ;  /* 0x001b381201007387 */ /* 0x000fe80000100a00 */
[----:B------:R1:W-:Y:S01]  /*4c9f0*/  STL.64 [R1+0x1b20], R12 ;  /* 0x001b200c01007387 */ /* 0x0003e20000100a00 */
[----:B------:R-:W-:-:S03]  /*4ca00*/  IMAD.MOV.U32 R245, RZ, RZ, R189 ;  /* 0x000000fffff57224 */ /* 0x000fc600078e00bd */
[----:B------:R1:W-:Y:S01]  /*4ca10*/  STL.64 [R1+0x1b28], R14 ;  /* 0x001b280e01007387 */ /* 0x0003e20000100a00 */
[----:B------:R-:W-:-:S03]  /*4ca20*/  IMAD.MOV.U32 R246, RZ, RZ, R185 ;  /* 0x000000fffff67224 */ /* 0x000fc600078e00b9 */
[----:B------:R-:W3:Y:S04]  /*4ca30*/  LDL.LU R188, [R1+0x4bbc] ;  /* 0x004bbc0001bc7983 */ /* 0x000ee80000300800 */
[----:B------:R2:W-:Y:S04]  /*4ca40*/  STL.64 [R1+0x1b10], R8 ;  /* 0x001b100801007387 */ /* 0x0005e80000100a00 */
[----:B------:R2:W-:Y:S04]  /*4ca50*/  STL.64 [R1+0x1b18], R10 ;  /* 0x001b180a01007387 */ /* 0x0005e80000100a00 */
[----:B------:R-:W2:Y:S04]  /*4ca60*/  LDL.LU R189, [R1+0x4bb8] ;  /* 0x004bb80001bd7983 */ /* 0x000ea80000300800 */
[----:B------:R-:W2:Y:S01]  /*4ca70*/  LDL.LU R185, [R1+0x4bb4] ;  /* 0x004bb40001b97983 */ /* 0x000ea20000300800 */
[----:B------:R-:W-:-:S02]  /*4ca80*/  IMAD.MOV.U32 R247, RZ, RZ, R252 ;  /* 0x000000fffff77224 */ /* 0x000fc400078e00fc */
[----:B------:R-:W-:Y:S01]  /*4ca90*/  IMAD.MOV.U32 R248, RZ, RZ, R173 ;  /* 0x000000fffff87224 */ /* 0x000fe200078e00ad */
[----:B------:R-:W2:Y:S01]  /*4caa0*/  LDL.LU R252, [R1+0x4bb0] ;  /* 0x004bb00001fc7983 */ /* 0x000ea20000300800 */
[----:B------:R-:W-:Y:S02]  /*4cab0*/  IMAD.MOV.U32 R249, RZ, RZ, R172 ;  /* 0x000000fffff97224 */ /* 0x000fe400078e00ac */
[----:B------:R-:W-:Y:S01]  /*4cac0*/  IMAD.MOV.U32 R250, RZ, RZ, R3 ;  /* 0x000000fffffa7224 */ /* 0x000fe200078e0003 */
[----:B------:R-:W2:Y:S01]  /*4cad0*/  LDL.LU R173, [R1+0x4bac] ;  /* 0x004bac0001ad7983 */ /* 0x000ea20000300800 */
[----:B------:R-:W-:-:S03]  /*4cae0*/  IMAD.MOV.U32 R251, RZ, RZ, R184 ;  /* 0x000000fffffb7224 */ /* 0x000fc600078e00b8 */
[----:B------:R-:W2:Y:S04]  /*4caf0*/  LDL.LU R172, [R1+0x4ba8] ;  /* 0x004ba80001ac7983 */ /* 0x000ea80000300800 */
[----:B------:R-:W2:Y:S01]  /*4cb00*/  LDL.LU R3, [R1+0x4ba4] ;  /* 0x004ba40001037983 */ /* 0x000ea20000300800 */
[----:B------:R-:W-:-:S03]  /*4cb10*/  IMAD.MOV.U32 R211, RZ, RZ, R164 ;  /* 0x000000ffffd37224 */ /* 0x000fc600078e00a4 */
[----:B------:R-:W2:Y:S01]  /*4cb20*/  LDL.LU R184, [R1+0x4ba0] ;  /* 0x004ba00001b87983 */ /* 0x000ea20000300800 */
[----:B------:R-:W-:Y:S02]  /*4cb30*/  IMAD.MOV.U32 R240, RZ, RZ, R165 ;  /* 0x000000fffff07224 */ /* 0x000fe400078e00a5 */
[----:B------:R-:W-:Y:S02]  /*4cb40*/  IMAD.MOV.U32 R241, RZ, RZ, R180 ;  /* 0x000000fffff17224 */ /* 0x000fe400078e00b4 */
[----:B------:R-:W-:Y:S02]  /*4cb50*/  IMAD.MOV.U32 R242, RZ, RZ, R181 ;  /* 0x000000fffff27224 */ /* 0x000fe400078e00b5 */
[----:B------:R-:W-:Y:S01]  /*4cb60*/  IMAD.MOV.U32 R243, RZ, RZ, R168 ;  /* 0x000000fffff37224 */ /* 0x000fe200078e00a8 */
[----:B----4-:R-:W-:Y:S01]  /*4cb70*/  HMMA.1688.F32.TF32 R4, R200, R170, R4 ;  /* 0x000000aac804723c */ /* 0x010fe20000081004 */
[----:B------:R-:W-:Y:S02]  /*4cb80*/  IMAD.MOV.U32 R196, RZ, RZ, R169 ;  /* 0x000000ffffc47224 */ /* 0x000fe400078e00a9 */
[----:B------:R-:W-:-:S02]  /*4cb90*/  IMAD.MOV.U32 R197, RZ, RZ, R176 ;  /* 0x000000ffffc57224 */ /* 0x000fc400078e00b0 */
[----:B------:R-:W-:Y:S02]  /*4cba0*/  IMAD.MOV.U32 R198, RZ, RZ, R177 ;  /* 0x000000ffffc67224 */ /* 0x000fe400078e00b1 */
[----:B---3--:R-:W-:Y:S02]  /*4cbb0*/  IMAD.MOV.U32 R210, RZ, RZ, R188 ;  /* 0x000000ffffd27224 */ /* 0x008fe400078e00bc */
[----:B--2---:R-:W-:Y:S02]  /*4cbc0*/  IMAD.MOV.U32 R209, RZ, RZ, R189 ;  /* 0x000000ffffd17224 */ /* 0x004fe400078e00bd */
[----:B------:R-:W-:Y:S02]  /*4cbd0*/  IMAD.MOV.U32 R208, RZ, RZ, R185 ;  /* 0x000000ffffd07224 */ /* 0x000fe400078e00b9 */
[----:B------:R-:W2:Y:S04]  /*4cbe0*/  LDL.LU R185, [R1+0x4b9c] ;  /* 0x004b9c0001b97983 */ /* 0x000ea80000300800 */
[----:B------:R-:W3:Y:S04]  /*4cbf0*/  LDL.LU R189, [R1+0x4b98] ;  /* 0x004b980001bd7983 */ /* 0x000ee80000300800 */
[----:B------:R-:W3:Y:S04]  /*4cc00*/  LDL.LU R188, [R1+0x4b94] ;  /* 0x004b940001bc7983 */ /* 0x000ee80000300800 */
[----:B------:R-:W4:Y:S04]  /*4cc10*/  LDL.LU R164, [R1+0x4b90] ;  /* 0x004b900001a47983 */ /* 0x000f280000300800 */
[----:B------:R-:W3:Y:S04]  /*4cc20*/  LDL.LU R165, [R1+0x4b8c] ;  /* 0x004b8c0001a57983 */ /* 0x000ee80000300800 */
[----:B------:R-:W4:Y:S04]  /*4cc30*/  LDL.LU R180, [R1+0x4b88] ;  /* 0x004b880001b47983 */ /* 0x000f280000300800 */
[----:B------:R-:W3:Y:S04]  /*4cc40*/  LDL.LU R181, [R1+0x4b84] ;  /* 0x004b840001b57983 */ /* 0x000ee80000300800 */
[----:B------:R-:W4:Y:S04]  /*4cc50*/  LDL.LU R168, [R1+0x4b80] ;  /* 0x004b800001a87983 */ /* 0x000f280000300800 */
[----:B------:R-:W2:Y:S04]  /*4cc60*/  LDL.LU R112, [R1+0x260] ;  /* 0x0002600001707983 */ /* 0x000ea80000300800 */
[----:B------:R1:W-:Y:S04]  /*4cc70*/  STL.64 [R1+0x1b00], R4 ;  /* 0x001b000401007387 */ /* 0x0003e80000100a00 */
[----:B------:R1:W-:Y:S04]  /*4cc80*/  STL.64 [R1+0x1b08], R6 ;  /* 0x001b080601007387 */ /* 0x0003e80000100a00 */
[----:B------:R-:W2:Y:S04]  /*4cc90*/  LDL.LU R113, [R1+0x264] ;  /* 0x0002640001717983 */ /* 0x000ea80000300800 */
[----:B------:R-:W2:Y:S04]  /*4cca0*/  LDL.LU R114, [R1+0x268] ;  /* 0x0002680001727983 */ /* 0x000ea80000300800 */
[----:B------:R-:W2:Y:S04]  /*4ccb0*/  LDL.LU R115, [R1+0x26c] ;  /* 0x00026c0001737983 */ /* 0x000ea80000300800 */
[----:B------:R-:W3:Y:S04]  /*4ccc0*/  LDL.LU R108, [R1+0x3d0] ;  /* 0x0003d000016c7983 */ /* 0x000ee80000300800 */
[----:B------:R-:W3:Y:S04]  /*4ccd0*/  LDL.LU R109, [R1+0x3d4] ;  /* 0x0003d400016d7983 */ /* 0x000ee80000300800 */
[----:B------:R-:W3:Y:S04]  /*4cce0*/  LDL.LU R110, [R1+0x3d8] ;  /* 0x0003d800016e7983 */ /* 0x000ee80000300800 */
[----:B------:R-:W3:Y:S04]  /*4ccf0*/  LDL.LU R111, [R1+0x3dc] ;  /* 0x0003dc00016f7983 */ /* 0x000ee80000300800 */
[----:B-1----:R-:W4:Y:S04]  /*4cd00*/  LDL.LU R12, [R1+0x3f0] ;  /* 0x0003f000010c7983 */ /* 0x002f280000300800 */
        /* <DEDUP_REMOVED lines=50> */
[----:B------:R-:W-:-:S03]  /*4d030*/  IMAD.MOV.U32 R199, RZ, RZ, R2 ;  /* 0x000000ffffc77224 */ /* 0x000fc600078e0002 */
[----:B------:R-:W2:Y:S01]  /*4d040*/  LDL.LU R2, [R1+0x4b70] ;  /* 0x004b700001027983 */ /* 0x000ea20000300800 */
[C---:B---3--:R-:W-:Y:S06]  /*4d050*/  HMMA.1688.F32.TF32 R108, R200.reuse, R138, R108 ;  /* 0x0000008ac86c723c */ /* 0x048fec000008106c */
[C---:B----4-:R-:W-:Y:S06]  /*4d060*/  HMMA.1688.F32.TF32 R12, R200.reuse, R146, R12 ;  /* 0x00000092c80c723c */ /* 0x050fec000008100c */
[C---:B--2---:R-:W-:Y:S06]  /*4d070*/  HMMA.1688.F32.TF32 R16, R200.reuse, R150, R16 ;  /* 0x00000096c810723c */ /* 0x044fec0000081010 */
[C---:B------:R-:W-:Y:S06]  /*4d080*/  HMMA.1688.F32.TF32 R20, R200.reuse, R154, R20 ;  /* 0x0000009ac814723c */ /* 0x040fec0000081014 */
[C---:B------:R-:W-:Y:S06]  /*4d090*/  HMMA.1688.F32.TF32 R28, R200.reuse, R162, R28 ;  /* 0x000000a2c81c723c */ /* 0x040fec000008101c */
[C---:B------:R-:W-:Y:S06]  /*4d0a0*/  HMMA.1688.F32.TF32 R32, R200.reuse, R166, R32 ;  /* 0x000000a6c820723c */ /* 0x040fec0000081020 */
[----:B------:R-:W-:-:S15]  /*4d0b0*/  HMMA.1688.F32.TF32 R24, R200, R158, R24 ;  /* 0x0000009ec818723c */ /* 0x000fde0000081018 */
[----:B------:R-:W-:-:S02]  /*4d0c0*/  NOP ;  /* 0x0000000000007918 */ /* 0x000fc40000000000 */
[----:B------:R-:W-:Y:S04]  /*4d0d0*/  STL.64 [R1+0x1af0], R32 ;  /* 0x001af02001007387 */ /* 0x000fe80000100a00 */
[----:B------:R1:W-:Y:S01]  /*4d0e0*/  STL.64 [R1+0x1af8], R34 ;  /* 0x001af82201007387 */ /* 0x0003e20000100a00 */
[C---:B------:R-:W-:Y:S03]  /*4d0f0*/  HMMA.1688.F32.TF32 R8, R200.reuse, R142, R8 ;  /* 0x0000008ec808723c */ /* 0x040fe60000081008 */
[----:B-1----:R-:W2:Y:S04]  /*4d100*/  LDL.LU.64 R34, [R1+0x4b68] ;  /* 0x004b680001227983 */ /* 0x002ea80000300a00 */
[----:B------:R-:W2:Y:S04]  /*4d110*/  LDL.LU.64 R32, [R1+0x4b60] ;  /* 0x004b600001207983 */ /* 0x000ea80000300a00 */
[----:B------:R-:W-:Y:S04]  /*4d120*/  STL.64 [R1+0x1ab0], R28 ;  /* 0x001ab01c01007387 */ /* 0x000fe80000100a00 */
[----:B------:R1:W-:Y:S01]  /*4d130*/  STL.64 [R1+0x1ab8], R30 ;  /* 0x001ab81e01007387 */ /* 0x0003e20000100a00 */
[----:B------:R-:W-:Y:S03]  /*4d140*/  HMMA.1688.F32.TF32 R200, R200, R134, R112 ;  /* 0x00000086c8c8723c */ /* 0x000fe60000081070 */
        /* <DEDUP_REMOVED lines=28> */
[----:B------:R-:W4:Y:S04]  /*4d310*/  LDL.LU.64 R114, [R1+0x4ae8] ;  /* 0x004ae80001727983 */ /* 0x000f280000300a00 */
[----:B------:R-:W4:Y:S04]  /*4d320*/  LDL.LU.64 R112, [R1+0x4ae0] ;  /* 0x004ae00001707983 */ /* 0x000f280000300a00 */
[----:B------:R1:W-:Y:S04]  /*4d330*/  STL.64 [R1+0x1a10], R200 ;  /* 0x001a10c801007387 */ /* 0x0003e80000100a00 */
[----:B------:R1:W-:Y:S02]  /*4d340*/  STL.64 [R1+0x1a18], R202 ;  /* 0x001a18ca01007387 */ /* 0x0003e40000100a00 */
[----:B-1----:R-:W-:-:S02]  /*4d350*/  IMAD.MOV.U32 R200, RZ, RZ, R3 ;  /* 0x000000ffffc87224 */ /* 0x002fc400078e0003 */
[----:B------:R-:W2:Y:S01]  /*4d360*/  LDL.LU R3, [R1+0x4ad8] ;  /* 0x004ad80001037983 */ /* 0x000ea20000300800 */
[----:B------:R-:W-:Y:S02]  /*4d370*/  IMAD.MOV.U32 R201, RZ, RZ, R172 ;  /* 0x000000ffffc97224 */ /* 0x000fe400078e00ac */
[----:B------:R-:W-:Y:S01]  /*4d380*/  IMAD.MOV.U32 R202, RZ, RZ, R173 ;  /* 0x000000ffffca7224 */ /* 0x000fe200078e00ad */
[----:B------:R-:W3:Y:S04]  /*4d390*/  LDL.LU R172, [R1+0x4ad4] ;  /* 0x004ad40001ac7983 */ /* 0x000ee80000300800 */
[----:B------:R-:W4:Y:S01]  /*4d3a0*/  LDL.LU R173, [R1+0x4ad0] ;  /* 0x004ad00001ad7983 */ /* 0x000f220000300800 */
[----:B------:R-:W-:Y:S02]  /*4d3b0*/  IMAD.MOV.U32 R190, RZ, RZ, R185 ;  /* 0x000000ffffbe7224 */ /* 0x000fe400078e00b9 */
[----:B------:R-:W-:-:S02]  /*4d3c0*/  IMAD.MOV.U32 R191, RZ, RZ, R184 ;  /* 0x000000ffffbf7224 */ /* 0x000fc400078e00b8 */
[----:B------:R-:W-:Y:S01]  /*4d3d0*/  HMMA.1688.F32.TF32 R184, R204, R186, R124 ;  /* 0x000000baccb8723c */ /* 0x000fe2000008107c */
        /* <DEDUP_REMOVED lines=8> */
[----:B------:R-:W4:Y:S04]  /*4d460*/  LDL.LU.64 R126, [R1+0x4aa8] ;  /* 0x004aa800017e7983 */ /* 0x000f280000300a00 */
[----:B------:R-:W4:Y:S04]  /*4d470*/  LDL.LU.64 R124, [R1+0x4aa0] ;  /* 0x004aa000017c7983 */ /* 0x000f280000300a00 */
[----:B------:R1:W-:Y:S02]  /*4d480*/  STL.64 [R1+0x1d80], R184 ;  /* 0x001d80b801007387 */ /* 0x0003e40000100a00 */
[----:B-1----:R-:W-:-:S02]  /*4d490*/  IMAD.MOV.U32 R184, RZ, RZ, R181 ;  /* 0x000000ffffb87224 */ /* 0x002fc400078e00b5 */
[----:B------:R-:W-:Y:S02]  /*4d4a0*/  IMAD.MOV.U32 R185, RZ, RZ, R180 ;  /* 0x000000ffffb97224 */ /* 0x000fe400078e00b4 */
[----:B------:R-:W-:Y:S01]  /*4d4b0*/  HMMA.1688.F32.TF32 R180, R204, R182, R128 ;  /* 0x000000b6ccb4723c */ /* 0x000fe20000081080 */
[----:B------:R-:W-:Y:S04]  /*4d4c0*/  STL.64 [R1+0x1d88], R186 ;  /* 0x001d88ba01007387 */ /* 0x000fe80000100a00 */
[----:B------:R-:W4:Y:S04]  /*4d4d0*/  LDL.LU.64 R130, [R1+0x4a98] ;  /* 0x004a980001827983 */ /* 0x000f280000300a00 */
[----:B------:R-:W4:-:S14]  /*4d4e0*/  LDL.LU.64 R128, [R1+0x4a90] ;  /* 0x004a900001807983 */ /* 0x000f1c0000300a00 */
[----:B------:R1:W-:Y:S04]  /*4d4f0*/  STL.64 [R1+0x1d70], R180 ;  /* 0x001d70b401007387 */ /* 0x0003e80000100a00 */
[----:B------:R1:W-:Y:S02]  /*4d500*/  STL.64 [R1+0x1d78], R182 ;  /* 0x001d78b601007387 */ /* 0x0003e40000100a00 */
[----:B-1----:R-:W-:Y:S02]  /*4d510*/  IMAD.MOV.U32 R180, RZ, RZ, R177 ;  /* 0x000000ffffb47224 */ /* 0x002fe400078e00b1 */
[----:B------:R-:W-:Y:S02]  /*4d520*/  IMAD.MOV.U32 R181, RZ, RZ, R176 ;  /* 0x000000ffffb57224 */ /* 0x000fe400078e00b0 */
[----:B------:R-:W-:Y:S01]  /*4d530*/  HMMA.1688.F32.TF32 R176, R204, R178, R4 ;  /* 0x000000b2ccb0723c */ /* 0x000fe20000081004 */
[----:B------:R-:W4:Y:S04]  /*4d540*/  LDL.LU.64 R6, [R1+0x4a88] ;  /* 0x004a880001067983 */ /* 0x000f280000300a00 */
[----:B------:R-:W4:Y:S01]  /*4d550*/  LDL.LU.64 R4, [R1+0x4a80] ;  /* 0x004a800001047983 */ /* 0x000f220000300a00 */
[----:B------:R-:W-:-:S02]  /*4d560*/  IMAD.MOV.U32 R182, RZ, RZ, R169 ;  /* 0x000000ffffb67224 */ /* 0x000fc400078e00a9 */
[----:B------:R-:W-:Y:S02]  /*4d570*/  IMAD.MOV.U32 R183, RZ, RZ, R168 ;  /* 0x000000ffffb77224 */ /* 0x000fe400078e00a8 */
[----:B------:R-:W-:Y:S02]  /*4d580*/  IMAD.MOV.U32 R186, RZ, RZ, R165 ;  /* 0x000000ffffba7224 */ /* 0x000fe400078e00a5 */
[----:B------:R-:W-:-:S11]  /*4d590*/  IMAD.MOV.U32 R187, RZ, RZ, R164 ;  /* 0x000000ffffbb7224 */ /* 0x000fd600078e00a4 */
[----:B------:R-:W-:Y:S04]  /*4d5a0*/  STL.64 [R1+0x1d60], R176 ;  /* 0x001d60b001007387 */ /* 0x000fe80000100a00 */
[----:B------:R1:W-:Y:S01]  /*4d5b0*/  STL.64 [R1+0x1d68], R178 ;  /* 0x001d68b201007387 */ /* 0x0003e20000100a00 */
[----:B------:R-:W-:Y:S01]  /*4d5c0*/  HMMA.1688.F32.TF32 R168, R204, R170, R180 ;  /* 0x000000aacca8723c */ /* 0x000fe200000810b4 */
[----:B-1----:R-:W-:-:S05]  /*4d5d0*/  IMAD.MOV.U32 R179, RZ, RZ, R2 ;  /* 0x000000ffffb37224 */ /* 0x002fca00078e0002 */
[----:B------:R-:W-:Y:S01]  /*4d5e0*/  HMMA.1688.F32.TF32 R164, R204, R166, R184 ;  /* 0x000000a6cca4723c */ /* 0x000fe200000810b8 */
[----:B------:R-:W-:-:S15]  /*4d5f0*/  IMAD.MOV.U32 R203, RZ, RZ, R252 ;  /* 0x000000ffffcb7224 */ /* 0x000fde00078e00fc */
[----:B------:R-:W-:-:S02]  /*4d600*/  NOP ;  /* 0x0000000000007918 */ /* 0x000fc40000000000 */
[----:B------:R-:W-:Y:S02]  /*4d610*/  IMAD.MOV.U32 R252, RZ, RZ, R169 ;  /* 0x000000fffffc7224 */ /* 0x000fe400078e00a9 */
[----:B------:R-:W-:Y:S02]  /*4d620*/  IMAD.MOV.U32 R2, RZ, RZ, R171 ;  /* 0x000000ffff027224 */ /* 0x000fe400078e00ab */
[----:B--2---:R-:W-:Y:S02]  /*4d630*/  IMAD.MOV.U32 R178, RZ, RZ, R3 ;  /* 0x000000ffffb27224 */ /* 0x004fe400078e0003 */
[----:B---3--:R-:W-:Y:S02]  /*4d640*/  IMAD.MOV.U32 R177, RZ, RZ, R172 ;  /* 0x000000ffffb17224 */ /* 0x008fe400078e00ac */
[----:B----4-:R-:W-:-:S07]  /*4d650*/  IMAD.MOV.U32 R176, RZ, RZ, R173 ;  /* 0x000000ffffb07224 */ /* 0x010fce00078e00ad */
[----:B------:R-:W-:Y:S01]  /*4d660*/  HMMA.1688.F32.TF32 R172, R204, R174, R176 ;  /* 0x000000aeccac723c */ /* 0x000fe200000810b0 */
[----:B------:R-:W-:-:S15]  /*4d670*/  IMAD.MOV.U32 R3, RZ, RZ, R170 ;  /* 0x000000ffff037224 */ /* 0x000fde00078e00aa */
[----:B------:R-:W-:-:S07]  /*4d680*/  NOP ;  /* 0x0000000000007918 */ /* 0x000fce0000000000 */
[----:B------:R-:W-:Y:S04]  /*4d690*/  STL.64 [R1+0x1d50], R172 ;  /* 0x001d50ac01007387 */ /* 0x000fe80000100a00 */
[----:B------:R1:W-:Y:S04]  /*4d6a0*/  STL.64 [R1+0x1d58], R174 ;  /* 0x001d58ae01007387 */ /* 0x0003e80000100a00 */
[----:B------:R2:W-:Y:S04]  /*4d6b0*/  STL [R1+0x1d40], R168 ;  /* 0x001d40a801007387 */ /* 0x0005e80000100800 */
[----:B------:R-:W-:Y:S01]  /*4d6c0*/  STL.64 [R1+0x1d30], R164 ;  /* 0x001d30a401007387 */ /* 0x000fe20000100a00 */
[C---:B-1----:R-:W-:Y:S03]  /*4d6d0*/  HMMA.1688.F32.TF32 R172, R204.reuse, R162, R188 ;  /* 0x000000a2ccac723c */ /* 0x042fe600000810bc */
[----:B------:R1:W-:Y:S03]  /*4d6e0*/  STL.64 [R1+0x1d38], R166 ;  /* 0x001d38a601007387 */ /* 0x0003e60000100a00 */
[C---:B--2---:R-:W-:Y:S01]  /*4d6f0*/  HMMA.1688.F32.TF32 R168, R204.reuse, R158, R200 ;  /* 0x0000009ecca8723c */ /* 0x044fe200000810c8 */
[----:B------:R-:W-:Y:S04]  /*4d700*/  LDS R201, [R193+UR10+0x8000] ;  /* 0x0080000ac1c97984 */ /* 0x000fe80008000800 */
[----:B------:R-:W-:Y:S01]  /*4d710*/  LDS R203, [R193+UR10+0xa000] ;  /* 0x00a0000ac1cb7984 */ /* 0x000fe20008000800 */
[C---:B-1----:R-:W-:Y:S03]  /*4d720*/  HMMA.1688.F32.TF32 R164, R204.reuse, R154, R208 ;  /* 0x0000009acca4723c */ /* 0x042fe600000810d0 */
[----:B------:R-:W-:Y:S08]  /*4d730*/  LDS R200, [R192+UR10+0x8000] ;  /* 0x0080000ac0c87984 */ /* 0x000ff00008000800 */
        /* <DEDUP_REMOVED lines=8> */
[----:B------:R-:W-:Y:S03]  /*4d7c0*/  LDS R202, [R192+UR10+0xa000] ;  /* 0x00a0000ac0ca7984 */ /* 0x000fe60008000800 */
[C---:B-1----:R-:W-:Y:S01]  /*4d7d0*/  HMMA.1688.F32.TF32 R164, R204.reuse, R142, R240 ;  /* 0x0000008ecca4723c */ /* 0x042fe200000810f0 */
[----:B------:R-:W1:Y:S05]  /*4d7e0*/  S2R R193, SR_TID.X ;  /* 0x0000000000c17919 */ /* 0x000e6a0000002100 */
[C---:B------:R-:W-:Y:S03]  /*4d7f0*/  HMMA.1688.F32.TF32 R4, R204.reuse, R138, R4 ;  /* 0x0000008acc04723c */ /* 0x040fe60000081004 */
[----:B------:R-:W-:Y:S04]  /*4d800*/  STL.64 [R1+0x1cf0], R172 ;  /* 0x001cf0ac01007387 */ /* 0x000fe80000100a00 */
[----:B------:R-:W-:Y:S04]  /*4d810*/  STL.64 [R1+0x1cf8], R174 ;  /* 0x001cf8ae01007387 */ /* 0x000fe80000100a00 */
[----:B------:R-:W-:Y:S04]  /*4d820*/  STL.64 [R1+0x1db0], R168 ;  /* 0x001db0a801007387 */ /* 0x000fe80000100a00 */
[----:B------:R-:W-:Y:S08]  /*4d830*/  STL.64 [R1+0x1db8], R170 ;  /* 0x001db8aa01007387 */ /* 0x000ff00000100a00 */
[----:B------:R-:W-:Y:S04]  /*4d840*/  STL.64 [R1+0x49d8], R6 ;  /* 0x0049d80601007387 */ /* 0x000fe80000100a00 */
[----:B------:R-:W-:Y:S04]  /*4d850*/  STL.64 [R1+0x1dd0], R164 ;  /* 0x001dd0a401007387 */ /* 0x000fe80000100a00 */
[----:B------:R-:W-:Y:S04]  /*4d860*/  STL.64 [R1+0x1dd8], R166 ;  /* 0x001dd8a601007387 */ /* 0x000fe80000100a00 */
[----:B------:R2:W-:Y:S02]  /*4d870*/  STL.64 [R1+0x49d0], R4 ;  /* 0x0049d00401007387 */ /* 0x0005e40000100a00 */
[----:B--2---:R-:W-:Y:S01]  /*4d880*/  HMMA.1688.F32.TF32 R4, R204, R134, R196 ;  /* 0x00000086cc04723c */ /* 0x004fe200000810c4 */
[----:B------:R-:W-:-:S02]  /*4d890*/  IMAD.MOV.U32 R210, RZ, RZ, R133 ;  /* 0x000000ffffd27224 */ /* 0x000fc400078e0085 */
[----:B------:R-:W-:Y:S02]  /*4d8a0*/  IMAD.MOV.U32 R211, RZ, RZ, R132 ;  /* 0x000000ffffd37224 */ /* 0x000fe400078e0084 */
[----:B------:R-:W-:Y:S02]  /*4d8b0*/  IMAD.MOV.U32 R208, RZ, RZ, R137 ;  /* 0x000000ffffd07224 */ /* 0x000fe400078e0089 */
[----:B------:R-:W-:Y:S01]  /*4d8c0*/  IMAD.MOV.U32 R209, RZ, RZ, R136 ;  /* 0x000000ffffd17224 */ /* 0x000fe200078e0088 */
[----:B------:R-:W-:Y:S01]  /*4d8d0*/  LOP3.LUT R243, R0, 0x20, RZ, 0x3c, !PT ;  /* 0x0000002000f37812 */ /* 0x000fe200078e3cff */
[----:B------:R-:W-:Y:S01]  /*4d8e0*/  IMAD.MOV.U32 R246, RZ, RZ, R141 ;  /* 0x000000fffff67224 */ /* 0x000fe200078e008d */
[----:B------:R-:W-:Y:S01]  /*4d8f0*/  LDS R204, [R0+UR10+0x8000] ;  /* 0x0080000a00cc7984 */ /* 0x000fe20008000800 */
[----:B------:R-:W-:Y:S02]  /*4d900*/  IMAD.MOV.U32 R247, RZ, RZ, R140 ;  /* 0x000000fffff77224 */ /* 0x000fe400078e008c */
[----:B------:R-:W-:Y:S01]  /*4d910*/  IMAD.MOV.U32 R244, RZ, RZ, R145 ;  /* 0x000000fffff47224 */ /* 0x000fe200078e0091 */
[----:B------:R-:W-:Y:S01]  /*4d920*/  LDS R206, [R0+UR10+0xa000] ;  /* 0x00a0000a00ce7984 */ /* 0x000fe20008000800 */
[----:B------:R-:W-:-:S02]  /*4d930*/  IMAD.MOV.U32 R245, RZ, RZ, R144 ;  /* 0x000000fffff57224 */ /* 0x000fc400078e0090 */
[----:B------:R-:W-:Y:S01]  /*4d940*/  IMAD.MOV.U32 R198, RZ, RZ, R149 ;  /* 0x000000ffffc67224 */ /* 0x000fe200078e0095 */
[----:B------:R-:W-:Y:S01]  /*4d950*/  LDS R205, [R243+UR10+0x8000] ;  /* 0x0080000af3cd7984 */ /* 0x000fe20008000800 */
[----:B------:R-:W-:Y:S02]  /*4d960*/  IMAD.MOV.U32 R199, RZ, RZ, R148 ;  /* 0x000000ffffc77224 */ /* 0x000fe400078e0094 */
[----:B------:R-:W-:Y:S01]  /*4d970*/  IMAD.MOV.U32 R196, RZ, RZ, R153 ;  /* 0x000000ffffc47224 */ /* 0x000fe200078e0099 */
[----:B------:R-:W-:Y:S04]  /*4d980*/  LDS R207, [R243+UR10+0xa000] ;  /* 0x00a0000af3cf7984 */ /* 0x000fe80008000800 */
[----:B------:R1:W-:Y:S02]  /*4d990*/  STL.64 [R1+0xd80], R4 ;  /* 0x000d800401007387 */ /* 0x0003e40000100a00 */
[C---:B-1----:R-:W-:Y:S01]  /*4d9a0*/  LOP3.LUT R4, R193.reuse, 0x7, RZ, 0xc0, !PT ;  /* 0x00000007c1047812 */ /* 0x042fe200078ec0ff */
[----:B------:R-:W-:-:S04]  /*4d9b0*/  IMAD.SHL.U32 R5, R193, 0x2, RZ ;  /* 0x00000002c1057824 */ /* 0x000fc800078e00ff */
[----:B------:R-:W-:-:S05]  /*4d9c0*/  IMAD R4, R4, 0x90, RZ ;  /* 0x0000009004047824 */ /* 0x000fca00078e02ff */
[----:B------:R-:W-:-:S04]  /*4d9d0*/  LOP3.LUT R4, R4, 0x30, R5, 0x78, !PT ;  /* 0x0000003004047812 */ /* 0x000fc800078e7805 */
[----:B------:R-:W-:-:S05]  /*4d9e0*/  LOP3.LUT R4, R4, 0x40, RZ, 0x3c, !PT ;  /* 0x0000004004047812 */ /* 0x000fca00078e3cff */
[----:B------:R-:W1:Y:S04]  /*4d9f0*/  LDSM.16.M88.4 R132, [R4+UR11+0x20000] ;  /* 0x0200000b0484783b */ /* 0x000e680008000200 */
[----:B------:R-:W2:Y:S04]  /*4da00*/  LDSM.16.M88.4 R136, [R4+UR11+0x20400] ;  /* 0x0204000b0488783b */ /* 0x000ea80008000200 */
[----:B------:R-:W3:Y:S01]  /*4da10*/  LDSM.16.M88.4 R140, [R4+UR11+0x20800] ;  /* 0x0208000b048c783b */ /* 0x000ee20008000200 */
[----:B------:R-:W-:-:S03]  /*4da20*/  IMAD.MOV.U32 R197, RZ, RZ, R152 ;  /* 0x000000ffffc57224 */ /* 0x000fc600078e0098 */
[----:B------:R-:W4:Y:S01]  /*4da30*/  LDSM.16.M88.4 R144, [R4+UR11+0x20c00] ;  /* 0x020c000b0490783b */ /* 0x000f220008000200 */
[----:B------:R-:W-:-:S03]  /*4da40*/  IMAD.MOV.U32 R250, RZ, RZ, R157 ;  /* 0x000000fffffa7224 */ /* 0x000fc600078e009d */
[----:B------:R-:W4:Y:S01]  /*4da50*/  LDSM.16.M88.4 R148, [R4+UR11+0x21000] ;  /* 0x0210000b0494783b */ /* 0x000f220008000200 */
[----:B------:R-:W-:-:S03]  /*4da60*/  IMAD.MOV.U32 R251, RZ, RZ, R156 ;  /* 0x000000fffffb7224 */ /* 0x000fc600078e009c */
[----:B------:R-:W4:Y:S01]  /*4da70*/  LDSM.16.M88.4 R152, [R4+UR11+0x21400] ;  /* 0x0214000b0498783b */ /* 0x000f220008000200 */
[----:B------:R-:W-:Y:S02]  /*4da80*/  IMAD.MOV.U32 R248, RZ, RZ, R161 ;  /* 0x000000fffff87224 */ /* 0x000fe400078e00a1 */
[----:B------:R-:W-:Y:S01]  /*4da90*/  IMAD.MOV.U32 R249, RZ, RZ, R160 ;  /* 0x000000fffff97224 */ /* 0x000fe200078e00a0 */
[----:B------:R-:W4:Y:S04]  /*4daa0*/  LDSM.16.M88.4 R156, [R4+UR11+0x21800] ;  /* 0x0218000b049c783b */ /* 0x000f280008000200 */
        /* <DEDUP_REMOVED lines=9> */
[----:B------:R4:W-:Y:S04]  /*4db40*/  STL.64 [R1+0xd88], R6 ;  /* 0x000d880601007387 */ /* 0x0009e80000100a00 */
[----:B-1----:R-:W-:Y:S04]  /*4db50*/  STL [R1+0x489c], R134 ;  /* 0x00489c8601007387 */ /* 0x002fe80000100800 */
[----:B------:R-:W-:Y:S04]  /*4db60*/  STL [R1+0x4898], R135 ;  /* 0x0048988701007387 */ /* 0x000fe80000100800 */
[----:B--2---:R-:W-:Y:S04]  /*4db70*/  STL [R1+0x48a0], R138 ;  /* 0x0048a08a01007387 */ /* 0x004fe80000100800 */
[----:B------:R-:W-:Y:S04]  /*4db80*/  STL [R1+0x4894], R139 ;  /* 0x0048948b01007387 */ /* 0x000fe80000100800 */
[----:B---3--:R-:W-:Y:S04]  /*4db90*/  STL [R1+0x48a8], R142 ;  /* 0x0048a88e01007387 */ /* 0x008fe80000100800 */
[----:B------:R-:W-:Y:S01]  /*4dba0*/  STL [R1+0x48a4], R143 ;  /* 0x0048a48f01007387 */ /* 0x000fe20000100800 */
[C---:B------:R-:W-:Y:S03]  /*4dbb0*/  HMMA.1688.F32.TF32 R208, R204.reuse, R132, R208 ;  /* 0x00000084ccd0723c */ /* 0x040fe600000810d0 */
[----:B----4-:R-:W-:Y:S04]  /*4dbc0*/  STL [R1+0x48ac], R146 ;  /* 0x0048ac9201007387 */ /* 0x010fe80000100800 */
        /* <DEDUP_REMOVED lines=18> */
[----:B------:R1:W-:Y:S04]  /*4dcf0*/  STL [R1+0x48f0], R183 ;  /* 0x0048f0b701007387 */ /* 0x0003e80000100800 */
[----:B------:R2:W-:Y:S04]  /*4dd00*/  STL [R1+0x48fc], R186 ;  /* 0x0048fcba01007387 */ /* 0x0005e80000100800 */
[----:B------:R3:W-:Y:S04]  /*4dd10*/  STL [R1+0x48f8], R187 ;  /* 0x0048f8bb01007387 */ /* 0x0007e80000100800 */
[----:B------:R-:W-:Y:S04]  /*4dd20*/  STL [R1+0x4904], R190 ;  /* 0x004904be01007387 */ /* 0x000fe80000100800 */
[----:B------:R4:W-:Y:S01]  /*4dd30*/  STL [R1+0x4900], R191 ;  /* 0x004900bf01007387 */ /* 0x0009e20000100800 */
[----:B------:R-:W-:Y:S03]  /*4dd40*/  HMMA.1688.F32.TF32 R4, R204, R136, R244 ;  /* 0x00000088cc04723c */ /* 0x000fe600000810f4 */
[----:B------:R4:W-:Y:S04]  /*4dd50*/  STL [R1+0x490c], R194 ;  /* 0x00490cc201007387 */ /* 0x0009e80000100800 */
[----:B------:R4:W-:Y:S04]  /*4dd60*/  STL [R1+0x4908], R195 ;  /* 0x004908c301007387 */ /* 0x0009e80000100800 */
[----:B------:R-:W-:Y:S04]  /*4dd70*/  STL.64 [R1+0xd70], R208 ;  /* 0x000d70d001007387 */ /* 0x000fe80000100a00 */
[----:B------:R-:W-:Y:S04]  /*4dd80*/  STL.64 [R1+0xd78], R210 ;  /* 0x000d78d201007387 */ /* 0x000fe80000100a00 */
[----:B------:R-:W4:Y:S04]  /*4dd90*/  LDL.LU R244, [R1+0x1e40] ;  /* 0x001e400001f47983 */ /* 0x000f280000300800 */
[----:B------:R-:W4:Y:S04]  /*4dda0*/  LDL.LU R245, [R1+0x1e44] ;  /* 0x001e440001f57983 */ /* 0x000f280000300800 */
[----:B------:R-:W4:Y:S04]  /*4ddb0*/  LDL.LU R246, [R1+0x1e48] ;  /* 0x001e480001f67983 */ /* 0x000f280000300800 */
[----:B------:R-:W4:Y:S01]  /*4ddc0*/  LDL.LU R247, [R1+0x1e4c] ;  /* 0x001e4c0001f77983 */ /* 0x000f220000300800 */
[----:B-1----:R-:W-:-:S02]  /*4ddd0*/  IMAD.MOV.U32 R183, RZ, RZ, R7 ;  /* 0x000000ffffb77224 */ /* 0x002fc400078e0007 */
[----:B------:R-:W-:Y:S02]  /*4dde0*/  IMAD.MOV.U32 R182, RZ, RZ, R6 ;  /* 0x000000ffffb67224 */ /* 0x000fe400078e0006 */
[----:B--2---:R-:W-:Y:S02]  /*4ddf0*/  IMAD.MOV.U32 R186, RZ, RZ, R4 ;  /* 0x000000ffffba7224 */ /* 0x004fe400078e0004 */
[----:B---3--:R-:W-:Y:S01]  /*4de00*/  IMAD.MOV.U32 R187, RZ, RZ, R5 ;  /* 0x000000ffffbb7224 */ /* 0x008fe200078e0005 */
[----:B------:R-:W-:Y:S01]  /*4de10*/  STL [R1+0x491c], R183 ;  /* 0x00491cb701007387 */ /* 0x000fe20000100800 */
[----:B------:R-:W-:Y:S03]  /*4de20*/  HMMA.1688.F32.TF32 R4, R204, R140, R196 ;  /* 0x0000008ccc04723c */ /* 0x000fe600000810c4 */
[----:B------:R-:W-:Y:S04]  /*4de30*/  STL [R1+0x4918], R182 ;  /* 0x004918b601007387 */ /* 0x000fe80000100800 */
[----:B------:R-:W-:Y:S04]  /*4de40*/  STL [R1+0x4914], R186 ;  /* 0x004914ba01007387 */ /* 0x000fe80000100800 */
[----:B------:R1:W-:Y:S04]  /*4de50*/  STL [R1+0x4910], R187 ;  /* 0x004910bb01007387 */ /* 0x0003e80000100800 */
[----:B------:R-:W2:Y:S04]  /*4de60*/  LDL.LU R196, [R1+0x1e30] ;  /* 0x001e300001c47983 */ /* 0x000ea80000300800 */
[----:B------:R-:W2:Y:S04]  /*4de70*/  LDL.LU R197, [R1+0x1e34] ;  /* 0x001e340001c57983 */ /* 0x000ea80000300800 */
[----:B------:R-:W2:Y:S04]  /*4de80*/  LDL.LU R198, [R1+0x1e38] ;  /* 0x001e380001c67983 */ /* 0x000ea80000300800 */
[----:B------:R-:W2:Y:S01]  /*4de90*/  LDL.LU R199, [R1+0x1e3c] ;  /* 0x001e3c0001c77983 */ /* 0x000ea20000300800 */
[----:B----4-:R-:W-:-:S02]  /*4dea0*/  IMAD.MOV.U32 R191, RZ, RZ, R7 ;  /* 0x000000ffffbf7224 */ /* 0x010fc400078e0007 */
[----:B------:R-:W-:Y:S02]  /*4deb0*/  IMAD.MOV.U32 R190, RZ, RZ, R6 ;  /* 0x000000ffffbe7224 */ /* 0x000fe400078e0006 */
[----:B------:R-:W-:Y:S02]  /*4dec0*/  IMAD.MOV.U32 R194, RZ, RZ, R4 ;  /* 0x000000ffffc27224 */ /* 0x000fe400078e0004 */
[----:B------:R-:W-:Y:S01]  /*4ded0*/  IMAD.MOV.U32 R195, RZ, RZ, R5 ;  /* 0x000000ffffc37224 */ /* 0x000fe200078e0005 */
[----:B------:R3:W-:Y:S01]  /*4dee0*/  STL [R1+0x492c], R191 ;  /* 0x00492cbf01007387 */ /* 0x0007e20000100800 */
[----:B------:R-:W-:Y:S03]  /*4def0*/  HMMA.1688.F32.TF32 R4, R204, R144, R248 ;  /* 0x00000090cc04723c */ /* 0x000fe600000810f8 */
[----:B------:R4:W-:Y:S04]  /*4df00*/  STL [R1+0x4928], R190 ;  /* 0x004928be01007387 */ /* 0x0009e80000100800 */
[----:B------:R4:W-:Y:S04]  /*4df10*/  STL [R1+0x4924], R194 ;  /* 0x004924c201007387 */ /* 0x0009e80000100800 */
[----:B------:R4:W-:Y:S04]  /*4df20*/  STL [R1+0x4920], R195 ;  /* 0x004920c301007387 */ /* 0x0009e80000100800 */
[----:B------:R-:W4:Y:S04]  /*4df30*/  LDL.LU R248, [R1+0x1e20] ;  /* 0x001e200001f87983 */ /* 0x000f280000300800 */
[----:B------:R-:W4:Y:S04]  /*4df40*/  LDL.LU R249, [R1+0x1e24] ;  /* 0x001e240001f97983 */ /* 0x000f280000300800 */
[----:B------:R-:W4:Y:S04]  /*4df50*/  LDL.LU R250, [R1+0x1e28] ;  /* 0x001e280001fa7983 */ /* 0x000f280000300800 */
[----:B------:R-:W4:Y:S01]  /*4df60*/  LDL.LU R251, [R1+0x1e2c] ;  /* 0x001e2c0001fb7983 */ /* 0x000f220000300800 */
[----:B------:R-:W-:-:S02]  /*4df70*/  IMAD.MOV.U32 R175, RZ, RZ, R7 ;  /* 0x000000ffffaf7224 */ /* 0x000fc400078e0007 */
[----:B------:R-:W-:Y:S02]  /*4df80*/  IMAD.MOV.U32 R174, RZ, RZ, R6 ;  /* 0x000000ffffae7224 */ /* 0x000fe400078e0006 */
[----:B------:R-:W-:Y:S02]  /*4df90*/  IMAD.MOV.U32 R179, RZ, RZ, R5 ;  /* 0x000000ffffb37224 */ /* 0x000fe400078e0005 */
[----:B------:R-:W-:Y:S01]  /*4dfa0*/  IMAD.MOV.U32 R178, RZ, RZ, R4 ;  /* 0x000000ffffb27224 */ /* 0x000fe200078e0004 */
[----:B------:R-:W-:Y:S04]  /*4dfb0*/  STL [R1+0x493c], R175 ;  /* 0x00493caf01007387 */ /* 0x000fe80000100800 */
[----:B------:R-:W-:Y:S04]  /*4dfc0*/  STL [R1+0x4938], R174 ;  /* 0x004938ae01007387 */ /* 0x000fe80000100800 */
[----:B------:R-:W-:Y:S04]  /*4dfd0*/  STL [R1+0x4934], R179 ;  /* 0x004934b301007387 */ /* 0x000fe80000100800 */
[----:B------:R4:W-:Y:S01]  /*4dfe0*/  STL [R1+0x4930], R178 ;  /* 0x004930b201007387 */ /* 0x0009e20000100800 */
[----:B------:R-:W-:Y:S03]  /*4dff0*/  HMMA.1688.F32.TF32 R4, R204, R148, R244 ;  /* 0x00000094cc04723c */ /* 0x000fe600000810f4 */
[----:B------:R-:W4:Y:S04]  /*4e000*/  LDL.LU R244, [R1+0x1e10] ;  /* 0x001e100001f47983 */ /* 0x000f280000300800 */
[----:B------:R-:W4:Y:S04]  /*4e010*/  LDL.LU R245, [R1+0x1e14] ;  /* 0x001e140001f57983 */ /* 0x000f280000300800 */
[----:B------:R-:W4:Y:S04]  /*4e020*/  LDL.LU R246, [R1+0x1e18] ;  /* 0x001e180001f67983 */ /* 0x000f280000300800 */
[----:B------:R-:W4:Y:S09]  /*4e030*/  LDL.LU R247, [R1+0x1e1c] ;  /* 0x001e1c0001f77983 */ /* 0x000f320000300800 */
[----:B-1----:R-:W-:-:S02]  /*4e040*/  IMAD.MOV.U32 R187, RZ, RZ, R7 ;  /* 0x000000ffffbb7224 */ /* 0x002fc400078e0007 */
[----:B------:R-:W-:Y:S02]  /*4e050*/  IMAD.MOV.U32 R186, RZ, RZ, R6 ;  /* 0x000000ffffba7224 */ /* 0x000fe400078e0006 */
[----:B------:R-:W-:Y:S02]  /*4e060*/  IMAD.MOV.U32 R182, RZ, RZ, R5 ;  /* 0x000000ffffb67224 */ /* 0x000fe400078e0005 */
[----:B------:R-:W-:Y:S01]  /*4e070*/  IMAD.MOV.U32 R183, RZ, RZ, R4 ;  /* 0x000000ffffb77224 */ /* 0x000fe200078e0004 */
[----:B------:R1:W-:Y:S04]  /*4e080*/  STL [R1+0x494c], R187 ;  /* 0x00494cbb01007387 */ /* 0x0003e80000100800 */
[----:B------:R1:W-:Y:S01]  /*4e090*/  STL [R1+0x4948], R186 ;  /* 0x004948ba01007387 */ /* 0x0003e20000100800 */
[----:B--2---:R-:W-:Y:S03]  /*4e0a0*/  HMMA.1688.F32.TF32 R4, R204, R152, R196 ;  /* 0x00000098cc04723c */ /* 0x004fe600000810c4 */
[----:B------:R2:W-:Y:S04]  /*4e0b0*/  STL [R1+0x4944], R182 ;  /* 0x004944b601007387 */ /* 0x0005e80000100800 */
[----:B------:R2:W-:Y:S04]  /*4e0c0*/  STL [R1+0x4940], R183 ;  /* 0x004940b701007387 */ /* 0x0005e80000100800 */
[----:B------:R-:W2:Y:S04]  /*4e0d0*/  LDL.LU R196, [R1+0x1e00] ;  /* 0x001e000001c47983 */ /* 0x000ea80000300800 */
[----:B------:R-:W2:Y:S04]  /*4e0e0*/  LDL.LU R197, [R1+0x1e04] ;  /* 0x001e040001c57983 */ /* 0x000ea80000300800 */
[----:B------:R-:W2:Y:S04]  /*4e0f0*/  LDL.LU R198, [R1+0x1e08] ;  /* 0x001e080001c67983 */ /* 0x000ea80000300800 */
[----:B------:R-:W2:Y:S01]  /*4e100*/  LDL.LU R199, [R1+0x1e0c] ;  /* 0x001e0c0001c77983 */ /* 0x000ea20000300800 */
[----:B---3--:R-:W-:-:S02]  /*4e110*/  IMAD.MOV.U32 R191, RZ, RZ, R4 ;  /* 0x000000ffffbf7224 */ /* 0x008fc400078e0004 */
[----:B----4-:R-:W-:Y:S02]  /*4e120*/  IMAD.MOV.U32 R190, RZ, RZ, R5 ;  /* 0x000000ffffbe7224 */ /* 0x010fe400078e0005 */
[----:B------:R-:W-:Y:S02]  /*4e130*/  IMAD.MOV.U32 R194, RZ, RZ, R6 ;  /* 0x000000ffffc27224 */ /* 0x000fe400078e0006 */
[----:B------:R-:W-:Y:S02]  /*4e140*/  IMAD.MOV.U32 R195, RZ, RZ, R7 ;  /* 0x000000ffffc37224 */ /* 0x000fe400078e0007 */
[----:B------:R-:W-:Y:S03]  /*4e150*/  HMMA.1688.F32.TF32 R4, R204, R156, R248 ;  /* 0x0000009ccc04723c */ /* 0x000fe600000810f8 */
[----:B------:R3:W-:Y:S04]  /*4e160*/  STL [R1+0x495c], R195 ;  /* 0x00495cc301007387 */ /* 0x0007e80000100800 */
[----:B------:R4:W-:Y:S04]  /*4e170*/  STL [R1+0x4958], R194 ;  /* 0x004958c201007387 */ /* 0x0009e80000100800 */
[----:B------:R4:W-:Y:S04]  /*4e180*/  STL [R1+0x4954], R190 ;  /* 0x004954be01007387 */ /* 0x0009e80000100800 */
[----:B------:R4:W-:Y:S04]  /*4e190*/  STL [R1+0x4950], R191 ;  /* 0x004950bf01007387 */ /* 0x0009e80000100800 */
[----:B------:R-:W3:Y:S04]  /*4e1a0*/  LDL.LU R248, [R1+0x1df0] ;  /* 0x001df00001f87983 */ /* 0x000ee80000300800 */
[----:B------:R-:W3:Y:S04]  /*4e1b0*/  LDL.LU R249, [R1+0x1df4] ;  /* 0x001df40001f97983 */ /* 0x000ee80000300800 */
[----:B------:R-:W3:Y:S04]  /*4e1c0*/  LDL.LU R250, [R1+0x1df8] ;  /* 0x001df80001fa7983 */ /* 0x000ee80000300800 */
[----:B------:R-:W3:Y:S01]  /*4e1d0*/  LDL.LU R251, [R1+0x1dfc] ;  /* 0x001dfc0001fb7983 */ /* 0x000ee20000300800 */
[----:B------:R-:W-:-:S02]  /*4e1e0*/  IMAD.MOV.U32 R178, RZ, RZ, R7 ;  /* 0x000000ffffb27224 */ /* 0x000fc400078e0007 */
[----:B------:R-:W-:Y:S02]  /*4e1f0*/  IMAD.MOV.U32 R179, RZ, RZ, R6 ;  /* 0x000000ffffb37224 */ /* 0x000fe400078e0006 */
[----:B------:R-:W-:Y:S02]  /*4e200*/  IMAD.MOV.U32 R174, RZ, RZ, R5 ;  /* 0x000000ffffae7224 */ /* 0x000fe400078e0005 */
[----:B------:R-:W-:Y:S01]  /*4e210*/  IMAD.MOV.U32 R175, RZ, RZ, R4 ;  /* 0x000000ffffaf7224 */ /* 0x000fe200078e0004 */
[----:B------:R4:W-:Y:S04]  /*4e220*/  STL [R1+0x496c], R178 ;  /* 0x00496cb201007387 */ /* 0x0009e80000100800 */
[----:B------:R4:W-:Y:S04]  /*4e230*/  STL [R1+0x4968], R179 ;  /* 0x004968b301007387 */ /* 0x0009e80000100800 */
[----:B------:R4:W-:Y:S04]  /*4e240*/  STL [R1+0x4964], R174 ;  /* 0x004964ae01007387 */ /* 0x0009e80000100800 */
[----:B------:R4:W-:Y:S01]  /*4e250*/  STL [R1+0x4960], R175 ;  /* 0x004960af01007387 */ /* 0x0009e20000100800 */
[----:B------:R-:W-:Y:S03]  /*4e260*/  HMMA.1688.F32.TF32 R4, R204, R160, R244 ;  /* 0x000000a0cc04723c */ /* 0x000fe600000810f4 */
[----:B------:R-:W4:Y:S04]  /*4e270*/  LDL.LU R244, [R1+0x1de0] ;  /* 0x001de00001f47983 */ /* 0x000f280000300800 */
[----:B------:R-:W4:Y:S04]  /*4e280*/  LDL.LU R245, [R1+0x1de4] ;  /* 0x001de40001f57983 */ /* 0x000f280000300800 */
[----:B------:R-:W4:Y:S04]  /*4e290*/  LDL.LU R246, [R1+0x1de8] ;  /* 0x001de80001f67983 */ /* 0x000f280000300800 */
[----:B------:R-:W4:Y:S09]  /*4e2a0*/  LDL.LU R247, [R1+0x1dec] ;  /* 0x001dec0001f77983 */ /* 0x000f320000300800 */
        /* <DEDUP_REMOVED lines=8> */
[----:B--2---:R-:W-:Y:S03]  /*4e330*/  HMMA.1688.F32.TF32 R4, R204, R164, R196 ;  /* 0x000000a4cc04723c */ /* 0x004fe600000810c4 */
[----:B------:R-:W2:Y:S04]  /*4e340*/  LDL.LU R196, [R1+0x1c80] ;  /* 0x001c800001c47983 */ /* 0x000ea80000300800 */
[----:B------:R-:W2:Y:S04]  /*4e350*/  LDL.LU R197, [R1+0x1c84] ;  /* 0x001c840001c57983 */ /* 0x000ea80000300800 */
[----:B------:R-:W2:Y:S04]  /*4e360*/  LDL.LU R198, [R1+0x1c88] ;  /* 0x001c880001c67983 */ /* 0x000ea80000300800 */
[----:B------:R-:W2:Y:S09]  /*4e370*/  LDL.LU R199, [R1+0x1c8c] ;  /* 0x001c8c0001c77983 */ /* 0x000eb20000300800 */
[----:B-1----:R-:W-:-:S02]  /*4e380*/  IMAD.MOV.U32 R187, RZ, RZ, R4 ;  /* 0x000000ffffbb7224 */ /* 0x002fc400078e0004 */
[----:B------:R-:W-:Y:S02]  /*4e390*/  IMAD.MOV.U32 R186, RZ, RZ, R5 ;  /* 0x000000ffffba7224 */ /* 0x000fe400078e0005 */
[----:B------:R-:W-:Y:S02]  /*4e3a0*/  IMAD.MOV.U32 R182, RZ, RZ, R6 ;  /* 0x000000ffffb67224 */ /* 0x000fe400078e0006 */
[----:B------:R-:W-:Y:S02]  /*4e3b0*/  IMAD.MOV.U32 R183, RZ, RZ, R7 ;  /* 0x000000ffffb77224 */ /* 0x000fe400078e0007 */
[----:B---3--:R-:W-:Y:S03]  /*4e3c0*/  HMMA.1688.F32.TF32 R4, R204, R168, R248 ;  /* 0x000000a8cc04723c */ /* 0x008fe600000810f8 */
[----:B------:R1:W-:Y:S04]  /*4e3d0*/  STL [R1+0x498c], R183 ;  /* 0x00498cb701007387 */ /* 0x0003e80000100800 */
[----:B------:R3:W-:Y:S04]  /*4e3e0*/  STL [R1+0x4988], R182 ;  /* 0x004988b601007387 */ /* 0x0007e80000100800 */
[----:B------:R3:W-:Y:S04]  /*4e3f0*/  STL [R1+0x4984], R186 ;  /* 0x004984ba01007387 */ /* 0x0007e80000100800 */
[----:B------:R3:W-:Y:S09]  /*4e400*/  STL [R1+0x4980], R187 ;  /* 0x004980bb01007387 */ /* 0x0007f20000100800 */
[----:B------:R-:W-:-:S02]  /*4e410*/  IMAD.MOV.U32 R195, RZ, RZ, R4 ;  /* 0x000000ffffc37224 */ /* 0x000fc400078e0004 */
[----:B----4-:R-:W-:Y:S01]  /*4e420*/  IMAD.MOV.U32 R194, RZ, RZ, R5 ;  /* 0x000000ffffc27224 */ /* 0x010fe200078e0005 */
[----:B------:R-:W4:Y:S01]  /*4e430*/  LDL.LU R4, [R1+0x1c70] ;  /* 0x001c700001047983 */ /* 0x000f220000300800 */
[----:B------:R-:W-:Y:S02]  /*4e440*/  IMAD.MOV.U32 R190, RZ, RZ, R6 ;  /* 0x000000ffffbe7224 */ /* 0x000fe400078e0006 */
[----:B------:R-:W-:Y:S01]  /*4e450*/  IMAD.MOV.U32 R191, RZ, RZ, R7 ;  /* 0x000000ffffbf7224 */ /* 0x000fe200078e0007 */
[----:B------:R-:W4:Y:S04]  /*4e460*/  LDL.LU R5, [R1+0x1c74] ;  /* 0x001c740001057983 */ /* 0x000f280000300800 */
[----:B------:R-:W4:Y:S04]  /*4e470*/  LDL.LU R6, [R1+0x1c78] ;  /* 0x001c780001067983 */ /* 0x000f280000300800 */
[----:B------:R-:W4:Y:S04]  /*4e480*/  LDL.LU R7, [R1+0x1c7c] ;  /* 0x001c7c0001077983 */ /* 0x000f280000300800 */
[----:B------:R3:W-:Y:S04]  /*4e490*/  STL [R1+0x499c], R191 ;  /* 0x00499cbf01007387 */ /* 0x0007e80000100800 */
[----:B------:R3:W-:Y:S04]  /*4e4a0*/  STL [R1+0x4998], R190 ;  /* 0x004998be01007387 */ /* 0x0007e80000100800 */
[----:B------:R3:W-:Y:S04]  /*4e4b0*/  STL [R1+0x4994], R194 ;  /* 0x004994c201007387 */ /* 0x0007e80000100800 */
[----:B------:R3:W-:Y:S01]  /*4e4c0*/  STL [R1+0x4990], R195 ;  /* 0x004990c301007387 */ /* 0x0007e20000100800 */
[----:B------:R-:W-:-:S15]  /*4e4d0*/  HMMA.1688.F32.TF32 R208, R204, R172, R244 ;  /* 0x000000acccd0723c */ /* 0x000fde00000810f4 */
[----:B------:R-:W-:-:S09]  /*4e4e0*/  NOP ;  /* 0x0000000000007918 */ /* 0x000fd20000000000 */
[----:B------:R-:W-:Y:S02]  /*4e4f0*/  IMAD.MOV.U32 R178, RZ, RZ, R208 ;  /* 0x000000ffffb27224 */ /* 0x000fe400078e00d0 */
[----:B------:R-:W-:Y:S01]  /*4e500*/  IMAD.MOV.U32 R179, RZ, RZ, R209 ;  /* 0x000000ffffb37224 */ /* 0x000fe200078e00d1 */
[----:B------:R-:W3:Y:S01]  /*4e510*/  LDL.LU R208, [R1+0x1c60] ;  /* 0x001c600001d07983 */ /* 0x000ee20000300800 */
[----:B------:R-:W-:Y:S02]  /*4e520*/  IMAD.MOV.U32 R174, RZ, RZ, R210 ;  /* 0x000000ffffae7224 */ /* 0x000fe400078e00d2 */
[----:B------:R-:W-:Y:S01]  /*4e530*/  IMAD.MOV.U32 R175, RZ, RZ, R211 ;  /* 0x000000ffffaf7224 */ /* 0x000fe200078e00d3 */
        /* <DEDUP_REMOVED lines=8> */
[----:B------:R-:W2:Y:S04]  /*4e5c0*/  LDL.LU R244, [R1+0x1c40] ;  /* 0x001c400001f47983 */ /* 0x000ea80000300800 */
[----:B------:R-:W2:Y:S04]  /*4e5d0*/  LDL.LU R245, [R1+0x1c44] ;  /* 0x001c440001f57983 */ /* 0x000ea80000300800 */
[----:B------:R-:W2:Y:S04]  /*4e5e0*/  LDL.LU R246, [R1+0x1c48] ;  /* 0x001c480001f67983 */ /* 0x000ea80000300800 */
[----:B------:R-:W2:Y:S04]  /*4e5f0*/  LDL.LU R247, [R1+0x1c4c] ;  /* 0x001c4c0001f77983 */ /* 0x000ea80000300800 */
[----:B------:R2:W-:Y:S04]  /*4e600*/  STL [R1+0x49ac], R175 ;  /* 0x0049acaf01007387 */ /* 0x0005e80000100800 */
[----:B------:R2:W-:Y:S01]  /*4e610*/  STL [R1+0x49a8], R174 ;  /* 0x0049a8ae01007387 */ /* 0x0005e20000100800 */
[----:B------:R-:W-:-:S02]  /*4e620*/  IMAD.MOV.U32 R158, RZ, RZ, R198 ;  /* 0x000000ffff9e7224 */ /* 0x000fc400078e00c6 */
[----:B------:R-:W-:Y:S01]  /*4e630*/  IMAD.MOV.U32 R159, RZ, RZ, R199 ;  /* 0x000000ffff9f7224 */ /* 0x000fe200078e00c7 */
[----:B------:R2:W-:Y:S01]  /*4e640*/  STL [R1+0x49a4], R179 ;  /* 0x0049a4b301007387 */ /* 0x0005e20000100800 */
[----:B------:R-:W-:Y:S02]  /*4e650*/  IMAD.MOV.U32 R162, RZ, RZ, R196 ;  /* 0x000000ffffa27224 */ /* 0x000fe400078e00c4 */
[----:B------:R-:W-:Y:S01]  /*4e660*/  IMAD.MOV.U32 R163, RZ, RZ, R197 ;  /* 0x000000ffffa37224 */ /* 0x000fe200078e00c5 */
[----:B------:R2:W-:Y:S04]  /*4e670*/  STL [R1+0x49a0], R178 ;  /* 0x0049a0b201007387 */ /* 0x0005e80000100800 */
[----:B------:R-:W2:Y:S04]  /*4e680*/  LDL.LU.64 R198, [R1+0x4a78] ;  /* 0x004a780001c67983 */ /* 0x000ea80000300a00 */
[----:B------:R-:W2:Y:S01]  /*4e690*/  LDL.LU.64 R196, [R1+0x4a70] ;  /* 0x004a700001c47983 */ /* 0x000ea20000300a00 */
[----:B----4-:R-:W-:-:S15]  /*4e6a0*/  HMMA.1688.F32.TF32 R4, R204, R180, R4 ;  /* 0x000000b4cc04723c */ /* 0x010fde0000081004 */
[----:B------:R-:W-:-:S09]  /*4e6b0*/  NOP ;  /* 0x0000000000007918 */ /* 0x000fd20000000000 */
[----:B------:R-:W-:Y:S02]  /*4e6c0*/  IMAD.MOV.U32 R167, RZ, RZ, R4 ;  /* 0x000000ffffa77224 */ /* 0x000fe400078e0004 */
[----:B------:R-:W-:Y:S02]  /*4e6d0*/  IMAD.MOV.U32 R166, RZ, RZ, R5 ;  /* 0x000000ffffa67224 */ /* 0x000fe400078e0005 */
[----:B------:R-:W-:Y:S02]  /*4e6e0*/  IMAD.MOV.U32 R171, RZ, RZ, R6 ;  /* 0x000000ffffab7224 */ /* 0x000fe400078e0006 */
[----:B------:R-:W-:Y:S01]  /*4e6f0*/  IMAD.MOV.U32 R170, RZ, RZ, R7 ;  /* 0x000000ffffaa7224 */ /* 0x000fe200078e0007 */
[----:B------:R4:W-:Y:S04]  /*4e700*/  STL [R1+0x49bc], R159 ;  /* 0x0049bc9f01007387 */ /* 0x0009e80000100800 */
[----:B------:R4:W-:Y:S04]  /*4e710*/  STL [R1+0x49b8], R158 ;  /* 0x0049b89e01007387 */ /* 0x0009e80000100800 */
[----:B------:R4:W-:Y:S04]  /*4e720*/  STL [R1+0x49b4], R163 ;  /* 0x0049b4a301007387 */ /* 0x0009e80000100800 */
[----:B------:R4:W-:Y:S04]  /*4e730*/  STL [R1+0x49b0], R162 ;  /* 0x0049b0a201007387 */ /* 0x0009e80000100800 */
[----:B------:R4:W-:Y:S04]  /*4e740*/  STL [R1+0x49cc], R170 ;  /* 0x0049ccaa01007387 */ /* 0x0009e80000100800 */
[----:B------:R4:W-:Y:S04]  /*4e750*/  STL [R1+0x49c8], R171 ;  /* 0x0049c8ab01007387 */ /* 0x0009e80000100800 */
[----:B------:R4:W-:Y:S04]  /*4e760*/  STL [R1+0x49c4], R166 ;  /* 0x0049c4a601007387 */ /* 0x0009e80000100800 */
[----:B------:R4:W-:Y:S01]  /*4e770*/  STL [R1+0x49c0], R167 ;  /* 0x0049c0a701007387 */ /* 0x0009e20000100800 */
[----:B---3--:R-:W-:-:S15]  /*4e780*/  HMMA.1688.F32.TF32 R4, R204, R184, R208 ;  /* 0x000000b8cc04723c */ /* 0x008fde00000810d0 */
[----:B------:R-:W-:-:S09]  /*4e790*/  NOP ;  /* 0x0000000000007918 */ /* 0x000fd20000000000 */
[----:B-1----:R-:W-:Y:S02]  /*4e7a0*/  IMAD.MOV.U32 R183, RZ, RZ, R4 ;  /* 0x000000ffffb77224 */ /* 0x002fe400078e0004 */
[----:B------:R-:W-:Y:S02]  /*4e7b0*/  IMAD.MOV.U32 R182, RZ, RZ, R5 ;  /* 0x000000ffffb67224 */ /* 0x000fe400078e0005 */
[----:B------:R-:W-:Y:S02]  /*4e7c0*/  IMAD.MOV.U32 R186, RZ, RZ, R6 ;  /* 0x000000ffffba7224 */ /* 0x000fe400078e0006 */
[----:B------:R-:W-:Y:S02]  /*4e7d0*/  IMAD.MOV.U32 R187, RZ, RZ, R7 ;  /* 0x000000ffffbb7224 */ /* 0x000fe400078e0007 */
[----:B------:R-:W-:-:S15]  /*4e7e0*/  HMMA.1688.F32.TF32 R4, R204, R188, R248 ;  /* 0x000000bccc04723c */ /* 0x000fde00000810f8 */
        /* <DEDUP_REMOVED lines=17> */
[----:B------:R-:W-:-:S15]  /*4e900*/  HMMA.1688.F32.TF32 R4, R200, R136, R128 ;  /* 0x00000088c804723c */ /* 0x000fde0000081080 */
[----:B------:R-:W-:-:S09]  /*4e910*/  NOP ;  /* 0x0000000000007918 */ /* 0x000fd20000000000 */
[----:B----4-:R-:W-:Y:S02]  /*4e920*/  IMAD.MOV.U32 R159, RZ, RZ, R4 ;  /* 0x000000ffff9f7224 */ /* 0x010fe400078e0004 */
        /* <DEDUP_REMOVED lines=9> */
[C---:B------:R-:W-:Y:S01]  /*4e9c0*/  HMMA.1688.F32.TF32 R4, R200.reuse, R144, R120 ;  /* 0x00000090c804723c */ /* 0x040fe20000081078 */
[----:B------:R-:W-:Y:S04]  /*4e9d0*/  LDS R120, [R0+UR10+0x8080] ;  /* 0x0080800a00787984 */ /* 0x000fe80008000800 */
[----:B------:R-:W-:Y:S01]  /*4e9e0*/  LDS R122, [R0+UR10+0xa080] ;  /* 0x00a0800a007a7984 */ /* 0x000fe20008000800 */
[C---:B------:R-:W-:Y:S03]  /*4e9f0*/  HMMA.1688.F32.TF32 R112, R200.reuse, R152, R112 ;  /* 0x00000098c870723c */ /* 0x040fe60000081070 */
[----:B------:R-:W-:Y:S03]  /*4ea00*/  LDS R121, [R243+UR10+0x8080] ;  /* 0x0080800af3797984 */ /* 0x000fe60008000800 */
[----:B------:R-:W-:Y:S01]  /*4ea10*/  HMMA.1688.F32.TF32 R108, R200, R156, R108 ;  /* 0x0000009cc86c723c */ /* 0x000fe2000008106c */
[----:B------:R-:W1:Y:S11]  /*4ea20*/  LDS R123, [R243+UR10+0xa080] ;  /* 0x00a0800af37b7984 */ /* 0x000e760008000800 */
[----:B------:R-:W-:-:S02]  /*4ea30*/  IMAD.MOV.U32 R146, RZ, RZ, R4 ;  /* 0x000000ffff927224 */ /* 0x000fc400078e0004 */
[----:B------:R-:W-:Y:S02]  /*4ea40*/  IMAD.MOV.U32 R142, RZ, RZ, R5 ;  /* 0x000000ffff8e7224 */ /* 0x000fe400078e0005 */
[----:B------:R-:W-:Y:S02]  /*4ea50*/  IMAD.MOV.U32 R143, RZ, RZ, R6 ;  /* 0x000000ffff8f7224 */ /* 0x000fe400078e0006 */
[----:B------:R-:W-:Y:S02]  /*4ea60*/  IMAD.MOV.U32 R138, RZ, RZ, R7 ;  /* 0x000000ffff8a7224 */ /* 0x000fe400078e0007 */
[----:B------:R-:W-:Y:S01]  /*4ea70*/  HMMA.1688.F32.TF32 R4, R200, R148, R116 ;  /* 0x00000094c804723c */ /* 0x000fe20000081074 */
[----:B------:R-:W-:-:S15]  /*4ea80*/  STL.64 [R1+0xb20], R112 ;  /* 0x000b207001007387 */ /* 0x000fde0000100a00 */
[----:B------:R-:W-:-:S08]  /*4ea90*/  NOP ;  /* 0x0000000000007918 */ /* 0x000fd00000000000 */
[----:B------:R-:W-:Y:S02]  /*4eaa0*/  IMAD.MOV.U32 R134, RZ, RZ, R4 ;  /* 0x000000ffff867224 */ /* 0x000fe400078e0004 */
[----:B------:R-:W-:Y:S02]  /*4eab0*/  IMAD.MOV.U32 R135, RZ, RZ, R5 ;  /* 0x000000ffff877224 */ /* 0x000fe400078e0005 */
[----:B------:R-:W-:Y:S02]  /*4eac0*/  IMAD.MOV.U32 R139, RZ, RZ, R6 ;  /* 0x000000ffff8b7224 */ /* 0x000fe400078e0006 */
[----:B------:R-:W-:Y:S02]  /*4ead0*/  IMAD.MOV.U32 R147, RZ, RZ, R7 ;  /* 0x000000ffff937224 */ /* 0x000fe400078e0007 */
[C---:B------:R-:W-:Y:S01]  /*4eae0*/  HMMA.1688.F32.TF32 R4, R200.reuse, R160, R8 ;  /* 0x000000a0c804723c */ /* 0x040fe20000081008 */
[----:B------:R-:W-:Y:S04]  /*4eaf0*/  STL.64 [R1+0xb28], R114 ;  /* 0x000b287201007387 */ /* 0x000fe80000100a00 */
[----:B------:R-:W-:Y:S01]  /*4eb00*/  STL.64 [R1+0xb10], R108 ;  /* 0x000b106c01007387 */ /* 0x000fe20000100a00 */
[----:B------:R-:W-:Y:S03]  /*4eb10*/  HMMA.1688.F32.TF32 R8, R200, R164, R12 ;  /* 0x000000a4c808723c */ /* 0x000fe6000008100c */
[----:B------:R-:W-:-:S14]  /*4eb20*/  STL.64 [R1+0xb18], R110 ;  /* 0x000b186e01007387 */ /* 0x000fdc0000100a00 */
[----:B------:R-:W-:Y:S04]  /*4eb30*/  STL.64 [R1+0xb00], R4 ;  /* 0x000b000401007387 */ /* 0x000fe80000100a00 */
[----:B------:R2:W-:Y:S02]  /*4eb40*/  STL.64 [R1+0xb08], R6 ;  /* 0x000b080601007387 */ /* 0x0005e40000100a00 */
[----:B--2---:R-:W-:Y:S02]  /*4eb50*/  HMMA.1688.F32.TF32 R4, R200, R168, R16 ;  /* 0x000000a8c804723c */ /* 0x004fe40000081010 */
[----:B------:R-:W-:Y:S04]  /*4eb60*/  STL.64 [R1+0xaf0], R8 ;  /* 0x000af00801007387 */ /* 0x000fe80000100a00 */
[----:B------:R-:W-:-:S15]  /*4eb70*/  STL.64 [R1+0xaf8], R10 ;  /* 0x000af80a01007387 */ /* 0x000fde0000100a00 */
[----:B------:R-:W-:-:S02]  /*4eb80*/  NOP ;  /* 0x0000000000007918 */ /* 0x000fc40000000000 */
[----:B------:R-:W-:Y:S04]  /*4eb90*/  STL.64 [R1+0xae0], R4 ;  /* 0x000ae00401007387 */ /* 0x000fe80000100a00 */
[----:B------:R2:W-:Y:S04]  /*4eba0*/  STL.64 [R1+0xae8], R6 ;  /* 0x000ae80601007387 */ /* 0x0005e80000100a00 */
[----:B------:R-:W3:Y:S01]  /*4ebb0*/  LDL.LU R248, [R1+0x1ba0] ;  /* 0x001ba00001f87983 */ /* 0x000ee20000300800 */
[----:B--2---:R-:W-:-:S15]  /*4ebc0*/  HMMA.1688.F32.TF32 R4, R200, R172, R20 ;  /* 0x000000acc804723c */ /* 0x004fde0000081014 */
[----:B------:R-:W-:-:S08]  /*4ebd0*/  NOP ;  /* 0x0000000000007918 */ /* 0x000fd00000000000 */
[----:B------:R2:W-:Y:S04]  /*4ebe0*/  STL.64 [R1+0xad0], R4 ;  /* 0x000ad00401007387 */ /* 0x0005e80000100a00 */
[----:B------:R4:W-:Y:S04]  /*4ebf0*/  STL.64 [R1+0xad8], R6 ;  /* 0x000ad80601007387 */ /* 0x0009e80000100a00 */
[----:B------:R-:W3:Y:S04]  /*4ec00*/  LDL.LU R249, [R1+0x1ba4] ;  /* 0x001ba40001f97983 */ /* 0x000ee80000300800 */
[----:B------:R-:W3:Y:S04]  /*4ec10*/  LDL.LU R250, [R1+0x1ba8] ;  /* 0x001ba80001fa7983 */ /* 0x000ee80000300800 */
[----:B------:R-:W3:Y:S04]  /*4ec20*/  LDL.LU R251, [R1+0x1bac] ;  /* 0x001bac0001fb7983 */ /* 0x000ee80000300800 */
[----:B--2---:R-:W2:Y:S04]  /*4ec30*/  LDL.LU R4, [R1+0x1bb0] ;  /* 0x001bb00001047983 */ /* 0x004ea80000300800 */
[----:B------:R-:W2:Y:S04]  /*4ec40*/  LDL.LU R5, [R1+0x1bb4] ;  /* 0x001bb40001057983 */ /* 0x000ea80000300800 */
[----:B----4-:R-:W2:Y:S04]  /*4ec50*/  LDL.LU R6, [R1+0x1bb8] ;  /* 0x001bb80001067983 */ /* 0x010ea80000300800 */
        /* <DEDUP_REMOVED lines=25> */
[----:B------:R-:W1:Y:S04]  /*4edf0*/  LDL.LU R208, [R1+0x1cb0] ;  /* 0x001cb00001d07983 */ /* 0x000e680000300800 */
[----:B------:R-:W1:Y:S04]  /*4ee00*/  LDL.LU R209, [R1+0x1cb4] ;  /* 0x001cb40001d17983 */ /* 0x000e680000300800 */
[----:B------:R-:W1:Y:S04]  /*4ee10*/  LDL.LU R210, [R1+0x1cb8] ;  /* 0x001cb80001d27983 */ /* 0x000e680000300800 */
[----:B------:R-:W1:Y:S01]  /*4ee20*/  LDL.LU R211, [R1+0x1cbc] ;  /* 0x001cbc0001d37983 */ /* 0x000e620000300800 */
[C---:B------:R-:W-:Y:S03]  /*4ee30*/  HMMA.1688.F32.TF32 R12, R200.reuse, R176, R24 ;  /* 0x000000b0c80c723c */ /* 0x040fe60000081018 */
        /* <DEDUP_REMOVED lines=12> */
[----:B------:R-:W4:Y:S04]  /*4ef00*/  LDL.LU R24, [R1+0x1c90] ;  /* 0x001c900001187983 */ /* 0x000f280000300800 */
[----:B------:R-:W-:Y:S04]  /*4ef10*/  STL.64 [R1+0xac0], R12 ;  /* 0x000ac00c01007387 */ /* 0x000fe80000100a00 */
[----:B------:R3:W-:Y:S04]  /*4ef20*/  STL.64 [R1+0xac8], R14 ;  /* 0x000ac80e01007387 */ /* 0x0007e80000100a00 */
[----:B------:R-:W4:Y:S04]  /*4ef30*/  LDL.LU R25, [R1+0x1c94] ;  /* 0x001c940001197983 */ /* 0x000f280000300800 */
[----:B------:R-:W4:Y:S01]  /*4ef40*/  LDL.LU R26, [R1+0x1c98] ;  /* 0x001c9800011a7983 */ /* 0x000f220000300800 */
[----:B---3--:R-:W-:Y:S03]  /*4ef50*/  HMMA.1688.F32.TF32 R12, R200, R180, R28 ;  /* 0x000000b4c80c723c */ /* 0x008fe6000008101c */
[----:B------:R-:W4:Y:S04]  /*4ef60*/  LDL.LU R27, [R1+0x1c9c] ;  /* 0x001c9c00011b7983 */ /* 0x000f280000300800 */
[----:B------:R-:W3:-:S15]  /*4ef70*/  LDL.LU R28, [R1+0x1ca0] ;  /* 0x001ca000011c7983 */ /* 0x000ede0000300800 */
[----:B------:R-:W-:-:S01]  /*4ef80*/  NOP ;  /* 0x0000000000007918 */ /* 0x000fc20000000000 */
[----:B------:R-:W-:Y:S04]  /*4ef90*/  STL.64 [R1+0xab0], R12 ;  /* 0x000ab00c01007387 */ /* 0x000fe80000100a00 */
[----:B------:R1:W-:Y:S04]  /*4efa0*/  STL.64 [R1+0xab8], R14 ;  /* 0x000ab80e01007387 */ /* 0x0003e80000100a00 */
[----:B------:R-:W3:Y:S04]  /*4efb0*/  LDL.LU R29, [R1+0x1ca4] ;  /* 0x001ca400011d7983 */ /* 0x000ee80000300800 */
[----:B------:R-:W3:Y:S04]  /*4efc0*/  LDL.LU R30, [R1+0x1ca8] ;  /* 0x001ca800011e7983 */ /* 0x000ee80000300800 */
[----:B------:R-:W3:Y:S01]  /*4efd0*/  LDL.LU R31, [R1+0x1cac] ;  /* 0x001cac00011f7983 */ /* 0x000ee20000300800 */
[C---:B-1----:R-:W-:Y:S06]  /*4efe0*/  HMMA.1688.F32.TF32 R12, R200.reuse, R184, R32 ;  /* 0x000000b8c80c723c */ /* 0x042fec0000081020 */
[C---:B------:R-:W-:Y:S06]  /*4eff0*/  HMMA.1688.F32.TF32 R36, R200.reuse, R188, R36 ;  /* 0x000000bcc824723c */ /* 0x040fec0000081024 */
[----:B------:R-:W-:Y:S11]  /*4f000*/  HMMA.1688.F32.TF32 R32, R200, R192, R40 ;  /* 0x000000c0c820723c */ /* 0x000ff60000081028 */
        /* <DEDUP_REMOVED lines=8> */
[----:B------:R-:W-:Y:S04]  /*4f090*/  LDS R13, [R243+UR10+0x8100] ;  /* 0x0081000af30d7984 */ /* 0x000fe80008000800 */
[----:B------:R1:W-:Y:S04]  /*4f0a0*/  LDS R15, [R243+UR10+0xa100] ;  /* 0x00a1000af30f7984 */ /* 0x0003e80008000800 */
[----:B------:R-:W2:Y:S04]  /*4f0b0*/  LDL.LU R242, [R1+0x1b88] ;  /* 0x001b880001f27983 */ /* 0x000ea80000300800 */
[----:B-1----:R-:W2:Y:S01]  /*4f0c0*/  LDL.LU R243, [R1+0x1b8c] ;  /* 0x001b8c0001f37983 */ /* 0x002ea20000300800 */
[----:B------:R-:W-:-:S02]  /*4f0d0*/  LOP3.LUT R126, R0, 0x40, RZ, 0x3c, !PT ;  /* 0x00000040007e7812 */ /* 0x000fc400078e3cff */
[----:B------:R-:W-:Y:S01]  /*4f0e0*/  LOP3.LUT R127, R0, 0x60, RZ, 0x3c, !PT ;  /* 0x00000060007f7812 */ /* 0x000fe200078e3cff */
[----:B------:R-:W-:Y:S04]  /*4f0f0*/  LDS R12, [R0+UR10+0x8100] ;  /* 0x0081000a000c7984 */ /* 0x000fe80008000800 */
[----:B------:R-:W-:Y:S04]  /*4f100*/  LDS R8, [R126+UR10+0x8080] ;  /* 0x0080800a7e087984 */ /* 0x000fe80008000800 */
[----:B------:R-:W-:Y:S04]  /*4f110*/  LDS R10, [R126+UR10+0xa080] ;  /* 0x00a0800a7e0a7984 */ /* 0x000fe80008000800 */
[----:B------:R-:W-:Y:S04]  /*4f120*/  LDS R9, [R127+UR10+0x8080] ;  /* 0x0080800a7f097984 */ /* 0x000fe80008000800 */
[----:B------:R-:W1:Y:S04]  /*4f130*/  LDS R11, [R127+UR10+0xa080] ;  /* 0x00a0800a7f0b7984 */ /* 0x000e680008000800 */
[----:B------:R-:W1:Y:S04]  /*4f140*/  LDS R14, [R0+UR10+0xa100] ;  /* 0x00a1000a000e7984 */ /* 0x000e680008000800 */
[----:B------:R-:W-:Y:S04]  /*4f150*/  LDS R124, [R126+UR10+0x8300] ;  /* 0x0083000a7e7c7984 */ /* 0x000fe80008000800 */
[----:B------:R-:W-:Y:S01]  /*4f160*/  LDS R125, [R127+UR10+0x8300] ;  /* 0x0083000a7f7d7984 */ /* 0x000fe20008000800 */
[----:B------:R-:W-:Y:S03]  /*4f170*/  HMMA.1688.F32.TF32 R32, R120, R132, R208 ;  /* 0x000000847820723c */ /* 0x000fe600000810d0 */
        /* <DEDUP_REMOVED lines=8> */
[C---:B------:R-:W-:Y:S06]  /*4f200*/  HMMA.1688.F32.TF32 R24, R120.reuse, R148, R16 ;  /* 0x000000947818723c */ /* 0x040fec0000081010 */
[C---:B------:R-:W-:Y:S06]  /*4f210*/  HMMA.1688.F32.TF32 R16, R120.reuse, R156, R112 ;  /* 0x0000009c7810723c */ /* 0x040fec0000081070 */
[C---:B---3--:R-:W-:Y:S06]  /*4f220*/  HMMA.1688.F32.TF32 R36, R120.reuse, R136, R28 ;  /* 0x000000887824723c */ /* 0x048fec000008101c */
[C---:B--2---:R-:W-:Y:S06]  /*4f230*/  HMMA.1688.F32.TF32 R28, R120.reuse, R144, R20 ;  /* 0x00000090781c723c */ /* 0x044fec0000081014 */
[C---:B------:R-:W-:Y:S11]  /*4f240*/  HMMA.1688.F32.TF32 R20, R120.reuse, R152, R108 ;  /* 0x000000987814723c */ /* 0x040ff6000008106c */
        /* <DEDUP_REMOVED lines=23> */
[C---:B--2---:R-:W-:Y:S06]  /*4f3c0*/  HMMA.1688.F32.TF32 R16, R120.reuse, R180, R248 ;  /* 0x000000b47810723c */ /* 0x044fec00000810f8 */
[C---:B------:R-:W-:Y:S03]  /*4f3d0*/  HMMA.1688.F32.TF32 R4, R120.reuse, R184, R244 ;  /* 0x000000b87804723c */ /* 0x040fe600000810f4 */
[----:B------:R-:W-:Y:S04]  /*4f3e0*/  STL.64 [R1+0x9e0], R24 ;  /* 0x0009e01801007387 */ /* 0x000fe80000100a00 */
[----:B------:R-:W-:Y:S04]  /*4f3f0*/  STL.64 [R1+0x9e8], R26 ;  /* 0x0009e81a01007387 */ /* 0x000fe80000100a00 */
[----:B------:R-:W-:Y:S04]  /*4f400*/  STL.64 [R1+0x9d0], R20 ;  /* 0x0009d01401007387 */ /* 0x000fe80000100a00 */
[----:B------:R-:W-:Y:S04]  /*4f410*/  STL.64 [R1+0x9d8], R22 ;  /* 0x0009d81601007387 */ /* 0x000fe80000100a00 */
[----:B------:R-:W2:Y:S04]  /*4f420*/  LDL.LU R248, [R1+0x1ce0] ;  /* 0x001ce00001f87983 */ /* 0x000ea80000300800 */
[----:B------:R-:W-:Y:S04]  /*4f430*/  STL.64 [R1+0x9c0], R16 ;  /* 0x0009c01001007387 */ /* 0x000fe80000100a00 */
[----:B------:R3:W-:Y:S02]  /*4f440*/  STL.64 [R1+0x9c8], R18 ;  /* 0x0009c81201007387 */ /* 0x0007e40000100a00 */
[----:B---3--:R-:W-:Y:S02]  /*4f450*/  HMMA.1688.F32.TF32 R16, R120, R188, R240 ;  /* 0x000000bc7810723c */ /* 0x008fe400000810f0 */
[----:B------:R3:W-:Y:S04]  /*4f460*/  STL.64 [R1+0x9b0], R4 ;  /* 0x0009b00401007387 */ /* 0x0007e80000100a00 */
[----:B------:R4:W-:Y:S04]  /*4f470*/  STL.64 [R1+0x9b8], R6 ;  /* 0x0009b80601007387 */ /* 0x0009e80000100a00 */
        /* <DEDUP_REMOVED lines=8> */
[----:B------:R-:W4:Y:S01]  /*4f500*/  LDL.LU R245, [R1+0x1cd4] ;  /* 0x001cd40001f57983 */ /* 0x000f220000300800 */
[----:B-1----:R-:W-:Y:S03]  /*4f510*/  HMMA.1688.F32.TF32 R20, R8, R132, R44 ;  /* 0x000000840814723c */ /* 0x002fe6000008102c */
[----:B------:R-:W4:Y:S04]  /*4f520*/  LDL.LU R246, [R1+0x1cd8] ;  /* 0x001cd80001f67983 */ /* 0x000f280000300800 */
[----:B------:R-:W4:Y:S04]  /*4f530*/  LDL.LU R247, [R1+0x1cdc] ;  /* 0x001cdc0001f77983 */ /* 0x000f280000300800 */
[----:B------:R-:W4:Y:S04]  /*4f540*/  LDL.LU R240, [R1+0x1cc0] ;  /* 0x001cc00001f07983 */ /* 0x000f280000300800 */
[----:B------:R-:W-:Y:S04]  /*4f550*/  STL.64 [R1+0x9a0], R16 ;  /* 0x0009a01001007387 */ /* 0x000fe80000100a00 */
[----:B------:R1:W-:Y:S04]  /*4f560*/  STL.64 [R1+0x9a8], R18 ;  /* 0x0009a81201007387 */ /* 0x0003e80000100a00 */
[----:B------:R-:W4:Y:S01]  /*4f570*/  LDL.LU R241, [R1+0x1cc4] ;  /* 0x001cc40001f17983 */ /* 0x000f220000300800 */
[----:B------:R-:W-:Y:S03]  /*4f580*/  HMMA.1688.F32.TF32 R24, R120, R192, R208 ;  /* 0x000000c07818723c */ /* 0x000fe600000810d0 */
[----:B------:R-:W4:Y:S03]  /*4f590*/  LDL.LU R242, [R1+0x1cc8] ;  /* 0x001cc80001f27983 */ /* 0x000f260000300800 */
[----:B-1----:R-:W-:Y:S01]  /*4f5a0*/  HMMA.1688.F32.TF32 R16, R8, R136, R48 ;  /* 0x000000880810723c */ /* 0x002fe20000081030 */
[----:B------:R-:W4:-:S15]  /*4f5b0*/  LDL.LU R243, [R1+0x1ccc] ;  /* 0x001ccc0001f37983 */ /* 0x000f1e0000300800 */
[----:B------:R-:W-:-:S01]  /*4f5c0*/  NOP ;  /* 0x0000000000007918 */ /* 0x000fc20000000000 */
        /* <DEDUP_REMOVED lines=8> */
[----:B------:R-:W4:Y:S04]  /*4f650*/  LDL.LU R210, [R1+0x1ec8] ;  /* 0x001ec80001d27983 */ /* 0x000f280000300800 */
[----:B------:R-:W4:Y:S01]  /*4f660*/  LDL.LU R211, [R1+0x1ecc] ;  /* 0x001ecc0001d37983 */ /* 0x000f220000300800 */
        /* <DEDUP_REMOVED lines=16> */
[----:B------:R1:W-:Y:S04]  /*4f770*/  STL.64 [R1+0x898], R26 ;  /* 0x0008981a01007387 */ /* 0x0003e80000100a00 */
[----:B------:R-:W-:Y:S04]  /*4f780*/  STL.64 [R1+0x870], R20 ;  /* 0x0008701401007387 */ /* 0x000fe80000100a00 */
[----:B------:R1:W-:Y:S02]  /*4f790*/  STL.64 [R1+0x878], R22 ;  /* 0x0008781601007387 */ /* 0x0003e40000100a00 */
[C---:B-1----:R-:W-:Y:S02]  /*4f7a0*/  HMMA.1688.F32.TF32 R24, R8.reuse, R168, R80 ;  /* 0x000000a80818723c */ /* 0x042fe40000081050 */
[----:B------:R-:W-:Y:S04]  /*4f7b0*/  STL.64 [R1+0x850], R16 ;  /* 0x0008501001007387 */ /* 0x000fe80000100a00 */
[C---:B------:R-:W-:Y:S01]  /*4f7c0*/  HMMA.1688.F32.TF32 R20, R8.reuse, R172, R84 ;  /* 0x000000ac0814723c */ /* 0x040fe20000081054 */
[----:B------:R1:W-:Y:S05]  /*4f7d0*/  STL.64 [R1+0x858], R18 ;  /* 0x0008581201007387 */ /* 0x0003ea0000100a00 */
[C---:B-1----:R-:W-:Y:S11]  /*4f7e0*/  HMMA.1688.F32.TF32 R16, R8.reuse, R176, R88 ;  /* 0x000000b00810723c */ /* 0x042ff60000081058 */
        /* <DEDUP_REMOVED lines=8> */
[C---:B-1----:R-:W-:Y:S06]  /*4f870*/  HMMA.1688.F32.TF32 R16, R8.reuse, R188, R100 ;  /* 0x000000bc0810723c */ /* 0x042fec0000081064 */
[----:B------:R-:W-:Y:S05]  /*4f880*/  HMMA.1688.F32.TF32 R8, R8, R192, R104 ;  /* 0x000000c00808723c */ /* 0x000fea0000081068 */
[----:B------:R-:W-:Y:S04]  /*4f890*/  STL.64 [R1+0x580], R24 ;  /* 0x0005801801007387 */ /* 0x000fe80000100a00 */
[----:B------:R-:W-:Y:S04]  /*4f8a0*/  STL.64 [R1+0x588], R26 ;  /* 0x0005881a01007387 */ /* 0x000fe80000100a00 */
[----:B------:R-:W-:Y:S01]  /*4f8b0*/  STL.64 [R1+0xe0], R20 ;  /* 0x0000e01401007387 */ /* 0x000fe20000100a00 */
[C---:B--2---:R-:W-:Y:S06]  /*4f8c0*/  HMMA.1688.F32.TF32 R248, R12.reuse, R136, R248 ;  /* 0x000000880cf8723c */ /* 0x044fec00000810f8 */
[C---:B---3--:R-:W-:Y:S01]  /*4f8d0*/  HMMA.1688.F32.TF32 R4, R12.reuse, R132, R4 ;  /* 0x000000840c04723c */ /* 0x048fe20000081004 */
[----:B------:R-:W-:Y:S04]  /*4f8e0*/  STL.64 [R1+0xe8], R22 ;  /* 0x0000e81601007387 */ /* 0x000fe80000100a00 */
[----:B------:R-:W-:Y:S04]  /*4f8f0*/  STL.64 [R1+0x70], R16 ;  /* 0x0000701001007387 */ /* 0x000fe80000100a00 */
[----:B------:R-:W-:Y:S04]  /*4f900*/  STL.64 [R1+0x78], R18 ;  /* 0x0000781201007387 */ /* 0x000fe80000100a00 */
[----:B------:R-:W-:Y:S01]  /*4f910*/  STL.64 [R1+0x10], R8 ;  /* 0x0000100801007387 */ /* 0x000fe20000100a00 */
[C---:B----4-:R-:W-:Y:S03]  /*4f920*/  HMMA.1688.F32.TF32 R244, R12.reuse, R140, R244 ;  /* 0x0000008c0cf4723c */ /* 0x050fe600000810f4 */
[----:B------:R-:W-:Y:S04]  /*4f930*/  STL.64 [R1+0x18], R10 ;  /* 0x0000180a01007387 */ /* 0x000fe80000100a00 */
[----:B------:R-:W-:Y:S04]  /*4f940*/  STL.64 [R1+0x4878], R250 ;  /* 0x004878fa01007387 */ /* 0x000fe80000100a00 */
[----:B------:R-:W-:Y:S04]  /*4f950*/  STL.64 [R1], R4 ;  /* 0x0000000401007387 */ /* 0x000fe80000100a00 */
[----:B------:R1:W-:Y:S01]  /*4f960*/  STL.64 [R1+0x8], R6 ;  /* 0x0000080601007387 */ /* 0x0003e20000100a00 */
[C---:B------:R-:W-:Y:S03]  /*4f970*/  HMMA.1688.F32.TF32 R240, R12.reuse, R144, R240 ;  /* 0x000000900cf0723c */ /* 0x040fe600000810f0 */
[----:B------:R-:W-:Y:S04]  /*4f980*/  STL.64 [R1+0x4870], R248 ;  /* 0x004870f801007387 */ /* 0x000fe80000100a00 */
[----:B------:R-:W-:Y:S04]  /*4f990*/  STL [R1+0x488c], R244 ;  /* 0x00488cf401007387 */ /* 0x000fe80000100800 */
[----:B------:R-:W-:Y:S04]  /*4f9a0*/  STL [R1+0x4888], R245 ;  /* 0x004888f501007387 */ /* 0x000fe80000100800 */
[----:B------:R-:W-:Y:S04]  /*4f9b0*/  STL [R1+0x4884], R246 ;  /* 0x004884f601007387 */ /* 0x000fe80000100800 */
[----:B------:R-:W-:Y:S04]  /*4f9c0*/  STL [R1+0x4880], R247 ;  /* 0x004880f701007387 */ /* 0x000fe80000100800 */
[----:B------:R-:W-:Y:S04]  /*4f9d0*/  LDS R16, [R126+UR10+0x8100] ;  /* 0x0081000a7e107984 */ /* 0x000fe80008000800 */
[----:B------:R-:W-:Y:S04]  /*4f9e0*/  STL.64 [R1+0x49e8], R242 ;  /* 0x0049e8f201007387 */ /* 0x000fe80000100a00 */
[----:B------:R-:W-:Y:S04]  /*4f9f0*/  STL.64 [R1+0x49e0], R240 ;  /* 0x0049e0f001007387 */ /* 0x000fe80000100a00 */
[----:B------:R-:W-:Y:S04]  /*4fa00*/  LDS R18, [R126+UR10+0xa100] ;  /* 0x00a1000a7e127984 */ /* 0x000fe80008000800 */
[----:B------:R-:W-:Y:S04]  /*4fa10*/  LDS R17, [R127+UR10+0x8100] ;  /* 0x0081000a7f117984 */ /* 0x000fe80008000800 */
[----:B------:R-:W2:Y:S01]  /*4fa20*/  LDS R19, [R127+UR10+0xa100] ;  /* 0x00a1000a7f137984 */ /* 0x000ea20008000800 */
[----:B-1----:R-:W-:Y:S03]  /*4fa30*/  HMMA.1688.F32.TF32 R4, R12, R148, R208 ;  /* 0x000000940c04723c */ /* 0x002fe600000810d0 */
[----:B------:R-:W3:-:S15]  /*4fa40*/  LDL.LU R208, [R1+0x160] ;  /* 0x0001600001d07983 */ /* 0x000ede0000300800 */
[----:B------:R-:W-:-:S05]  /*4fa50*/  NOP ;  /* 0x0000000000007918 */ /* 0x000fca0000000000 */
[----:B------:R-:W-:Y:S04]  /*4fa60*/  STL.64 [R1+0x60], R4 ;  /* 0x0000600401007387 */ /* 0x000fe80000100a00 */
[----:B------:R1:W-:Y:S04]  /*4fa70*/  STL.64 [R1+0x68], R6 ;  /* 0x0000680601007387 */ /* 0x0003e80000100a00 */
        /* <DEDUP_REMOVED lines=26> */
[----:B------:R-:W3:Y:S01]  /*4fc20*/  LDL.LU R35, [R1+0x1aec] ;  /* 0x001aec0001237983 */ /* 0x000ee20000300800 */
[----:B-1----:R-:W-:-:S03]  /*4fc30*/  IMAD.MOV.U32 R7, RZ, RZ, R236 ;  /* 0x000000ffff077224 */ /* 0x002fc600078e00ec */
[----:B------:R-:W4:Y:S01]  /*4fc40*/  LDL.LU R36, [R1+0x1ea0] ;  /* 0x001ea00001247983 */ /* 0x000f220000300800 */
[----:B------:R-:W-:-:S03]  /*4fc50*/  IMAD.MOV.U32 R6, RZ, RZ, R237 ;  /* 0x000000ffff067224 */ /* 0x000fc600078e00ed */
[----:B------:R-:W4:Y:S01]  /*4fc60*/  LDL.LU R37, [R1+0x1ea4] ;  /* 0x001ea40001257983 */ /* 0x000f220000300800 */
[----:B------:R-:W-:-:S03]  /*4fc70*/  IMAD.MOV.U32 R5, RZ, RZ, R238 ;  /* 0x000000ffff057224 */ /* 0x000fc600078e00ee */
[----:B------:R-:W4:Y:S01]  /*4fc80*/  LDL.LU R38, [R1+0x1ea8] ;  /* 0x001ea80001267983 */ /* 0x000f220000300800 */
[----:B------:R-:W-:-:S03]  /*4fc90*/  IMAD.MOV.U32 R4, RZ, RZ, R239 ;  /* 0x000000ffff047224 */ /* 0x000fc600078e00ef */
        /* <DEDUP_REMOVED lines=25> */
[C---:B--2---:R-:W-:Y:S06]  /*4fe30*/  HMMA.1688.F32.TF32 R8, R12.reuse, R152, R40 ;  /* 0x000000980c08723c */ /* 0x044fec0000081028 */
[----:B---3--:R-:W-:-:S15]  /*4fe40*/  HMMA.1688.F32.TF32 R32, R12, R160, R32 ;  /* 0x000000a00c20723c */ /* 0x008fde0000081020 */
[----:B------:R-:W-:-:S03]  /*4fe50*/  NOP ;  /* 0x0000000000007918 */ /* 0x000fc60000000000 */
[----:B------:R-:W-:Y:S02]  /*4fe60*/  IMAD.MOV.U32 R244, RZ, RZ, R8 ;  /* 0x000000fffff47224 */ /* 0x000fe400078e0008 */
[----:B------:R-:W-:Y:S02]  /*4fe70*/  IMAD.MOV.U32 R245, RZ, RZ, R9 ;  /* 0x000000fffff57224 */ /* 0x000fe400078e0009 */
[----:B------:R-:W-:Y:S01]  /*4fe80*/  IMAD.MOV.U32 R246, RZ, RZ, R10 ;  /* 0x000000fffff67224 */ /* 0x000fe200078e000a */
[----:B----4-:R-:W-:Y:S01]  /*4fe90*/  HMMA.1688.F32.TF32 R36, R12, R156, R36 ;  /* 0x0000009c0c24723c */ /* 0x010fe20000081024 */
[----:B------:R-:W-:-:S05]  /*4fea0*/  IMAD.MOV.U32 R247, RZ, RZ, R11 ;  /* 0x000000fffff77224 */ /* 0x000fca00078e000b */
[C---:B------:R-:W-:Y:S06]  /*4feb0*/  HMMA.1688.F32.TF32 R8, R12.reuse, R164, R28 ;  /* 0x000000a40c08723c */ /* 0x040fec000008101c */
[C---:B------:R-:W-:Y:S01]  /*4fec0*/  HMMA.1688.F32.TF32 R236, R12.reuse, R168, R236 ;  /* 0x000000a80cec723c */ /* 0x040fe200000810ec */
[----:B------:R-:W-:Y:S04]  /*4fed0*/  STL.64 [R1+0x49f8], R246 ;  /* 0x0049f8f601007387 */ /* 0x000fe80000100a00 */
[----:B------:R-:W-:Y:S06]  /*4fee0*/  STL.64 [R1+0x49f0], R244 ;  /* 0x0049f0f401007387 */ /* 0x000fec0000100a00 */
[----:B------:R-:W-:Y:S04]  /*4fef0*/  STL.64 [R1+0x40], R36 ;  /* 0x0000402401007387 */ /* 0x000fe80000100a00 */
[----:B------:R-:W-:Y:S04]  /*4ff00*/  STL.64 [R1+0x48], R38 ;  /* 0x0000482601007387 */ /* 0x000fe80000100a00 */
[----:B------:R-:W-:Y:S01]  /*4ff10*/  STL.64 [R1+0x30], R32 ;  /* 0x0000302001007387 */ /* 0x000fe20000100a00 */
[C---:B------:R-:W-:Y:S06]  /*4ff20*/  HMMA.1688.F32.TF32 R28, R12.reuse, R172, R24 ;  /* 0x000000ac0c1c723c */ /* 0x040fec0000081018 */
[C---:B------:R-:W-:Y:S06]  /*4ff30*/  HMMA.1688.F32.TF32 R24, R12.reuse, R176, R20 ;  /* 0x000000b00c18723c */ /* 0x040fec0000081014 */
[C---:B------:R-:W-:Y:S01]  /*4ff40*/  HMMA.1688.F32.TF32 R20, R12.reuse, R180, R108 ;  /* 0x000000b40c14723c */ /* 0x040fe2000008106c */
[----:B------:R-:W-:Y:S04]  /*4ff50*/  STL.64 [R1+0x38], R34 ;  /* 0x0000382201007387 */ /* 0x000fe80000100a00 */
[----:B------:R-:W-:Y:S04]  /*4ff60*/  STL [R1+0x485c], R236 ;  /* 0x00485cec01007387 */ /* 0x000fe80000100800 */
[----:B------:R-:W-:Y:S04]  /*4ff70*/  STL.64 [R1+0x20], R8 ;  /* 0x0000200801007387 */ /* 0x000fe80000100a00 */
[----:B------:R-:W-:Y:S04]  /*4ff80*/  STL.64 [R1+0x28], R10 ;  /* 0x0000280a01007387 */ /* 0x000fe80000100a00 */
[----:B------:R-:W-:Y:S04]  /*4ff90*/  STL [R1+0x4858], R237 ;  /* 0x004858ed01007387 */ /* 0x000fe80000100800 */
[----:B------:R-:W-:Y:S04]  /*4ffa0*/  STL [R1+0x4854], R238 ;  /* 0x004854ee01007387 */ /* 0x000fe80000100800 */
[----:B------:R-:W-:Y:S04]  /*4ffb0*/  STL [R1+0x4850], R239 ;  /* 0x004850ef01007387 */ /* 0x000fe80000100800 */
[----:B------:R-:W-:Y:S04]  /*4ffc0*/  STL.64 [R1+0xd0], R28 ;  /* 0x0000d01c01007387 */ /* 0x000fe80000100a00 */
[----:B------:R1:W-:Y:S04]  /*4ffd0*/  STL.64 [R1+0xd8], R30 ;  /* 0x0000d81e01007387 */ /* 0x0003e80000100a00 */
[----:B------:R-:W-:Y:S04]  /*4ffe0*/  STL.64 [R1+0xc0], R24 ;  /* 0x0000c01801007387 */ /* 0x000fe80000100a00 */
[----:B------:R2:W-:Y:S01]  /*4fff0*/  STL.64 [R1+0xc8], R26 ;  /* 0x0000c81a01007387 */ /* 0x0005e20000100a00 */
[C---:B-1----:R-:W-:Y:S03]  /*50000*/  HMMA.1688.F32.TF32 R28, R12.reuse, R184, R112 ;  /* 0x000000b80c1c723c */ /* 0x042fe60000081070 */
[----:B------:R-:W-:Y:S04]  /*50010*/  STL.64 [R1+0xb0], R20 ;  /* 0x0000b01401007387 */ /* 0x000fe80000100a00 */
[----:B------:R1:W-:Y:S01]  /*50020*/  STL.64 [R1+0xb8], R22 ;  /* 0x0000b81601007387 */ /* 0x0003e20000100a00 */
[----:B--2---:R-:W-:Y:S01]  /*50030*/  HMMA.1688.F32.TF32 R24, R12, R188, R116 ;  /* 0x000000bc0c18723c */ /* 0x004fe20000081074 */
[----:B------:R-:W-:-:S02]  /*50040*/  LOP3.LUT R251, R0, 0x20, RZ, 0x3c, !PT ;  /* 0x0000002000fb7812 */ /* 0x000fc400078e3cff */
[----:B------:R-:W-:Y:S04]  /*50050*/  LDS R8, [R0+UR10+0x8180] ;  /* 0x0081800a00087984 */ /* 0x000fe80008000800 */
[----:B------:R-:W-:Y:S01]  /*50060*/  LDS R10, [R0+UR10+0xa180] ;  /* 0x00a1800a000a7984 */ /* 0x000fe20008000800 */
[----:B-1----:R-:W-:Y:S03]  /*50070*/  HMMA.1688.F32.TF32 R20, R12, R192, R128 ;  /* 0x000000c00c14723c */ /* 0x002fe60000081080 */
[----:B------:R-:W-:Y:S04]  /*50080*/  LDS R9, [R251+UR10+0x8180] ;  /* 0x0081800afb097984 */ /* 0x000fe80008000800 */
[----:B------:R-:W1:Y:S04]  /*50090*/  LDS R11, [R251+UR10+0xa180] ;  /* 0x00a1800afb0b7984 */ /* 0x000e680008000800 */
[----:B------:R-:W-:Y:S04]  /*500a0*/  STL.64 [R1+0xa0], R28 ;  /* 0x0000a01c01007387 */ /* 0x000fe80000100a00 */
[----:B------:R-:W-:Y:S04]  /*500b0*/  STL.64 [R1+0xa8], R30 ;  /* 0x0000a81e01007387 */ /* 0x000fe80000100a00 */
[----:B------:R-:W-:Y:S04]  /*500c0*/  STL.64 [R1+0x90], R24 ;  /* 0x0000901801007387 */ /* 0x000fe80000100a00 */
[----:B------:R-:W-:Y:S04]  /*500d0*/  STL.64 [R1+0x98], R26 ;  /* 0x0000981a01007387 */ /* 0x000fe80000100a00 */
[----:B------:R-:W-:Y:S04]  /*500e0*/  STL.64 [R1+0x80], R20 ;  /* 0x0000801401007387 */ /* 0x000fe80000100a00 */
[----:B------:R2:W-:Y:S04]  /*500f0*/  STL.64 [R1+0x88], R22 ;  /* 0x0000881601007387 */ /* 0x0005e80000100a00 */
[----:B------:R-:W-:Y:S04]  /*50100*/  LDS R12, [R126+UR10+0x8180] ;  /* 0x0081800a7e0c7984 */ /* 0x000fe80008000800 */
[----:B------:R-:W-:Y:S01]  /*50110*/  LDS R14, [R126+UR10+0xa180] ;  /* 0x00a1800a7e0e7984 */ /* 0x000fe20008000800 */
[C---:B--2---:R-:W-:Y:S03]  /*50120*/  HMMA.1688.F32.TF32 R20, R16.reuse, R132, R196 ;  /* 0x000000841014723c */ /* 0x044fe600000810c4 */
[----:B------:R-:W-:Y:S04]  /*50130*/  LDS R13, [R127+UR10+0x8180] ;  /* 0x0081800a7f0d7984 */ /* 0x000fe80008000800 */
[----:B------:R-:W2:Y:S01]  /*50140*/  LDS R15, [R127+UR10+0xa180] ;  /* 0x00a1800a7f0f7984 */ /* 0x000ea20008000800 */
[C---:B------:R-:W-:Y:S06]  /*50150*/  HMMA.1688.F32.TF32 R28, R16.reuse, R136, R204 ;  /* 0x00000088101c723c */ /* 0x040fec00000810cc */
[C---:B------:R-:W-:Y:S09]  /*50160*/  HMMA.1688.F32.TF32 R24, R16.reuse, R140, R4 ;  /* 0x0000008c1018723c */ /* 0x040ff20000081004 */
[----:B------:R-:W-:Y:S04]  /*50170*/  STL.64 [R1+0x570], R20 ;  /* 0x0005701401007387 */ /* 0x000fe80000100a00 */
[----:B------:R3:W-:Y:S02]  /*50180*/  STL.64 [R1+0x578], R22 ;  /* 0x0005781601007387 */ /* 0x0007e40000100a00 */
[C---:B---3--:R-:W-:Y:S02]  /*50190*/  HMMA.1688.F32.TF32 R20, R16.reuse, R144, R208 ;  /* 0x000000901014723c */ /* 0x048fe400000810d0 */
[----:B------:R-:W-:Y:S04]  /*501a0*/  STL.64 [R1+0x560], R28 ;  /* 0x0005601c01007387 */ /* 0x000fe80000100a00 */
[----:B------:R-:W-:Y:S04]  /*501b0*/  STL.64 [R1+0x568], R30 ;  /* 0x0005681e01007387 */ /* 0x000fe80000100a00 */
[----:B------:R-:W3:Y:S04]  /*501c0*/  LDL.LU R4, [R1+0x1a50] ;  /* 0x001a500001047983 */ /* 0x000ee80000300800 */
[----:B------:R-:W-:Y:S04]  /*501d0*/  STL.64 [R1+0x550], R24 ;  /* 0x0005501801007387 */ /* 0x000fe80000100a00 */
[----:B------:R-:W-:Y:S05]  /*501e0*/  STL.64 [R1+0x558], R26 ;  /* 0x0005581a01007387 */ /* 0x000fea0000100a00 */
[----:B------:R4:W-:Y:S04]  /*501f0*/  STL.64 [R1+0x540], R20 ;  /* 0x0005401401007387 */ /* 0x0009e80000100a00 */
[----:B------:R1:W-:Y:S04]  /*50200*/  STL.64 [R1+0x548], R22 ;  /* 0x0005481601007387 */ /* 0x0003e80000100a00 */
[----:B------:R-:W3:Y:S04]  /*50210*/  LDL.LU R5, [R1+0x1a54] ;  /* 0x001a540001057983 */ /* 0x000ee80000300800 */
[----:B------:R-:W3:Y:S04]  /*50220*/  LDL.LU R6, [R1+0x1a58] ;  /* 0x001a580001067983 */ /* 0x000ee80000300800 */
[----:B------:R-:W3:Y:S04]  /*50230*/  LDL.LU R7, [R1+0x1a5c] ;  /* 0x001a5c0001077983 */ /* 0x000ee80000300800 */
[----:B----4-:R-:W4:Y:S04]  /*50240*/  LDL.LU R20, [R1+0x110] ;  /* 0x0001100001147983 */ /* 0x010f280000300800 */
[----:B------:R-:W4:Y:S04]  /*50250*/  LDL.LU R21, [R1+0x114] ;  /* 0x0001140001157983 */ /* 0x000f280000300800 */
[----:B-1----:R-:W4:Y:S04]  /*50260*/  LDL.LU R22, [R1+0x118] ;  /* 0x0001180001167983 */ /* 0x002f280000300800 */
        /* <DEDUP_REMOVED lines=47> */
[C---:B---3--:R-:W-:Y:S06]  /*50560*/  HMMA.1688.F32.TF32 R32, R16.reuse, R152, R32 ;  /* 0x000000981020723c */ /* 0x048fec0000081020 */
[C---:B------:R-:W-:Y:S06]  /*50570*/  HMMA.1688.F32.TF32 R36, R16.reuse, R148, R36 ;  /* 0x000000941024723c */ /* 0x040fec0000081024 */
[----:B------:R-:W-:-:S15]  /*50580*/  HMMA.1688.F32.TF32 R28, R16, R156, R28 ;  /* 0x0000009c101c723c */ /* 0x000fde000008101c */
[----:B------:R-:W-:-:S02]  /*50590*/  NOP ;  /* 0x0000000000007918 */ /* 0x000fc40000000000 */
[----:B------:R-:W-:Y:S04]  /*505a0*/  STL.64 [R1+0x530], R36 ;  /* 0x0005302401007387 */ /* 0x000fe80000100a00 */
[----:B------:R-:W-:Y:S04]  /*505b0*/  STL.64 [R1+0x538], R38 ;  /* 0x0005382601007387 */ /* 0x000fe80000100a00 */
[----:B------:R-:W-:Y:S04]  /*505c0*/  STL.64 [R1+0x520], R32 ;  /* 0x0005202001007387 */ /* 0x000fe80000100a00 */
[----:B------:R-:W-:Y:S04]  /*505d0*/  STL.64 [R1+0x528], R34 ;  /* 0x0005282201007387 */ /* 0x000fe80000100a00 */
[----:B------:R-:W-:Y:S01]  /*505e0*/  STL.64 [R1+0x510], R28 ;  /* 0x0005101c01007387 */ /* 0x000fe20000100a00 */
[----:B------:R-:W-:-:S03]  /*505f0*/  IMAD.MOV.U32 R236, RZ, RZ, R21 ;  /* 0x000000ffffec7224 */ /* 0x000fc600078e0015 */
[----:B------:R-:W-:Y:S01]  /*50600*/  STL.64 [R1+0x518], R30 ;  /* 0x0005181e01007387 */ /* 0x000fe20000100a00 */
[----:B------:R-:W-:-:S03]  /*50610*/  IMAD.MOV.U32 R237, RZ, RZ, R22 ;  /* 0x000000ffffed7224 */ /* 0x000fc600078e0016 */
[----:B------:R-:W-:Y:S01]  /*50620*/  STL.64 [R1+0x500], R24 ;  /* 0x0005001801007387 */ /* 0x000fe20000100a00 */
[----:B------:R-:W-:-:S03]  /*50630*/  IMAD.MOV.U32 R238, RZ, RZ, R23 ;  /* 0x000000ffffee7224 */ /* 0x000fc600078e0017 */
[----:B------:R1:W-:Y:S04]  /*50640*/  STL.64 [R1+0x508], R26 ;  /* 0x0005081a01007387 */ /* 0x0003e80000100a00 */
[----:B------:R2:W-:Y:S01]  /*50650*/  STL [R1+0x4f0], R20 ;  /* 0x0004f01401007387 */ /* 0x0005e20000100800 */
[C---:B-1----:R-:W-:Y:S06]  /*50660*/  HMMA.1688.F32.TF32 R24, R16.reuse, R168, R108 ;  /* 0x000000a81018723c */ /* 0x042fec000008106c */
[C---:B--2---:R-:W-:Y:S01]  /*50670*/  HMMA.1688.F32.TF32 R20, R16.reuse, R172, R232 ;  /* 0x000000ac1014723c */ /* 0x044fe200000810e8 */
[----:B------:R1:W-:Y:S04]  /*50680*/  STL [R1+0x4868], R238 ;  /* 0x004868ee01007387 */ /* 0x0003e80000100800 */
[----:B------:R2:W-:Y:S04]  /*50690*/  STL [R1+0x4864], R237 ;  /* 0x004864ed01007387 */ /* 0x0005e80000100800 */
[----:B------:R3:W-:Y:S01]  /*506a0*/  STL [R1+0x4860], R236 ;  /* 0x004860ec01007387 */ /* 0x0007e20000100800 */
[----:B------:R-:W-:Y:S03]  /*506b0*/  HMMA.1688.F32.TF32 R28, R16, R184, R220 ;  /* 0x000000b8101c723c */ /* 0x000fe600000810dc */
[----:B------:R-:W-:Y:S04]  /*506c0*/  LDS R232, [R0+UR10+0x8400] ;  /* 0x0084000a00e87984 */ /* 0x000fe80008000800 */
[----:B------:R-:W-:Y:S04]  /*506d0*/  STL.64 [R1+0x4e0], R24 ;  /* 0x0004e01801007387 */ /* 0x000fe80000100a00 */
[----:B------:R4:W-:Y:S03]  /*506e0*/  STL.64 [R1+0x4e8], R26 ;  /* 0x0004e81a01007387 */ /* 0x0009e60000100a00 */
[----:B-1----:R-:W-:Y:S01]  /*506f0*/  IMAD.MOV.U32 R238, RZ, RZ, R21 ;  /* 0x000000ffffee7224 */ /* 0x002fe200078e0015 */
[----:B------:R1:W-:Y:S01]  /*50700*/  STL [R1+0x4d0], R20 ;  /* 0x0004d01401007387 */ /* 0x0003e20000100800 */
[----:B--2---:R-:W-:-:S02]  /*50710*/  IMAD.MOV.U32 R237, RZ, RZ, R22 ;  /* 0x000000ffffed7224 */ /* 0x004fc400078e0016 */
[----:B---3--:R-:W-:Y:S01]  /*50720*/  IMAD.MOV.U32 R236, RZ, RZ, R23 ;  /* 0x000000ffffec7224 */ /* 0x008fe200078e0017 */
[----:B------:R-:W-:Y:S01]  /*50730*/  LDS R234, [R0+UR10+0xa400] ;  /* 0x00a4000a00ea7984 */ /* 0x000fe20008000800 */
[C---:B----4-:R-:W-:Y:S03]  /*50740*/  HMMA.1688.F32.TF32 R24, R16.reuse, R176, R228 ;  /* 0x000000b01018723c */ /* 0x050fe600000810e4 */
[----:B------:R-:W-:Y:S04]  /*50750*/  LDS R233, [R251+UR10+0x8400] ;  /* 0x0084000afbe97984 */ /* 0x000fe80008000800 */
[----:B------:R-:W-:Y:S01]  /*50760*/  LDS R235, [R251+UR10+0xa400] ;  /* 0x00a4000afbeb7984 */ /* 0x000fe20008000800 */
[----:B-1----:R-:W-:Y:S03]  /*50770*/  HMMA.1688.F32.TF32 R20, R16, R180, R224 ;  /* 0x000000b41014723c */ /* 0x002fe600000810e0 */
[----:B------:R-:W-:Y:S04]  /*50780*/  LDS R224, [R0+UR10+0x8380] ;  /* 0x0083800a00e07984 */ /* 0x000fe80008000800 */
[----:B------:R-:W-:Y:S04]  /*50790*/  LDS R226, [R0+UR10+0xa380] ;  /* 0x00a3800a00e27984 */ /* 0x000fe80008000800 */
[----:B------:R-:W-:Y:S04]  /*507a0*/  LDS R225, [R251+UR10+0x8380] ;  /* 0x0083800afbe17984 */ /* 0x000fe80008000800 */
[----:B------:R-:W-:Y:S08]  /*507b0*/  LDS R227, [R251+UR10+0xa380] ;  /* 0x00a3800afbe37984 */ /* 0x000ff00008000800 */
[----:B------:R-:W-:Y:S04]  /*507c0*/  STL [R1+0x2b4], R21 ;  /* 0x0002b41501007387 */ /* 0x000fe80000100800 */
[----:B------:R-:W-:Y:S01]  /*507d0*/  STL.64 [R1+0x2c0], R24 ;  /* 0x0002c01801007387 */ /* 0x000fe20000100a00 */
[----:B------:R-:W-:-:S03]  /*507e0*/  IMAD.MOV.U32 R239, RZ, RZ, R20 ;  /* 0x000000ffffef7224 */ /* 0x000fc600078e0014 */
[----:B------:R1:W-:Y:S04]  /*507f0*/  STL.64 [R1+0x2c8], R26 ;  /* 0x0002c81a01007387 */ /* 0x0003e80000100a00 */
[----:B------:R2:W-:Y:S01]  /*50800*/  STL.64 [R1+0x2b8], R22 ;  /* 0x0002b81601007387 */ /* 0x0005e20000100a00 */
[C---:B-1----:R-:W-:Y:S06]  /*50810*/  HMMA.1688.F32.TF32 R24, R16.reuse, R188, R216 ;  /* 0x000000bc1018723c */ /* 0x042fec00000810d8 */
[----:B--2---:R-:W-:Y:S06]  /*50820*/  HMMA.1688.F32.TF32 R20, R16, R192, R212 ;  /* 0x000000c01014723c */ /* 0x004fec00000810d4 */
        /* <DEDUP_REMOVED lines=12> */
[C---:B--2---:R-:W-:Y:S06]  /*508f0*/  HMMA.1688.F32.TF32 R20, R8.reuse, R140, R128 ;  /* 0x0000008c0814723c */ /* 0x044fec0000081080 */
[C---:B-1----:R-:W-:Y:S09]  /*50900*/  HMMA.1688.F32.TF32 R16, R8.reuse, R144, R196 ;  /* 0x000000900810723c */ /* 0x042ff200000810c4 */
        /* <DEDUP_REMOVED lines=8> */
[----:B-1----:R-:W-:Y:S09]  /*50990*/  HMMA.1688.F32.TF32 R16, R8, R156, R208 ;  /* 0x0000009c0810723c */ /* 0x002ff200000810d0 */
[----:B------:R1:W-:Y:S04]  /*509a0*/  STL.64 [R1+0x1e0], R24 ;  /* 0x0001e01801007387 */ /* 0x0003e80000100a00 */
[----:B------:R2:W-:Y:S04]  /*509b0*/  STL.64 [R1+0x1e8], R26 ;  /* 0x0001e81a01007387 */ /* 0x0005e80000100a00 */
[----:B------:R-:W3:Y:S04]  /*509c0*/  LDL.LU R4, [R1+0xf50] ;  /* 0x000f500001047983 */ /* 0x000ee80000300800 */
[----:B------:R4:W-:Y:S04]  /*509d0*/  STL.64 [R1+0x1d0], R20 ;  /* 0x0001d01401007387 */ /* 0x0009e80000100a00 */
[----:B------:R4:W-:Y:S04]  /*509e0*/  STL.64 [R1+0x1d8], R22 ;  /* 0x0001d81601007387 */ /* 0x0009e80000100a00 */
[----:B------:R-:W-:Y:S04]  /*509f0*/  STL.64 [R1+0x1c0], R16 ;  /* 0x0001c01001007387 */ /* 0x000fe80000100a00 */
        /* <DEDUP_REMOVED lines=74> */
[----:B--2---:R-:W2:Y:S04]  /*50ea0*/  LDL.LU R26, [R1+0xf88] ;  /* 0x000f8800011a7983 */ /* 0x004ea80000300800 */
[----:B------:R-:W2:Y:S04]  /*50eb0*/  LDL.LU R27, [R1+0xf8c] ;  /* 0x000f8c00011b7983 */ /* 0x000ea80000300800 */
[----:B----4-:R-:W4:Y:S04]  /*50ec0*/  LDL.LU R20, [R1+0x980] ;  /* 0x0009800001147983 */ /* 0x010f280000300800 */
        /* <DEDUP_REMOVED lines=15> */
[----:B---3--:R-:W-:Y:S06]  /*50fc0*/  HMMA.1688.F32.TF32 R32, R12, R140, R32 ;  /* 0x0000008c0c20723c */ /* 0x008fec0000081020 */
[C---:B------:R-:W-:Y:S06]  /*50fd0*/  HMMA.1688.F32.TF32 R16, R8.reuse, R160, R68 ;  /* 0x000000a00810723c */ /* 0x040fec0000081044 */
        /* <DEDUP_REMOVED lines=13> */
[C---:B-1----:R-:W-:Y:S02]  /*510b0*/  HMMA.1688.F32.TF32 R16, R8.reuse, R184, R44 ;  /* 0x000000b80810723c */ /* 0x042fe4000008102c */
[----:B------:R-:W-:Y:S04]  /*510c0*/  STL.64 [R1+0x170], R56 ;  /* 0x0001703801007387 */ /* 0x000fe80000100a00 */
[----:B------:R-:W-:Y:S01]  /*510d0*/  STL.64 [R1+0x178], R58 ;  /* 0x0001783a01007387 */ /* 0x000fe20000100a00 */
[C---:B------:R-:W-:Y:S03]  /*510e0*/  HMMA.1688.F32.TF32 R48, R8.reuse, R188, R120 ;  /* 0x000000bc0830723c */ /* 0x040fe60000081078 */
[----:B------:R-:W-:Y:S03]  /*510f0*/  STL.64 [R1+0x160], R52 ;  /* 0x0001603401007387 */ /* 0x000fe60000100a00 */
[----:B------:R-:W-:Y:S01]  /*51100*/  HMMA.1688.F32.TF32 R44, R8, R192, R200 ;  /* 0x000000c0082c723c */ /* 0x000fe200000810c8 */
[----:B------:R-:W-:Y:S09]  /*51110*/  STL.64 [R1+0x168], R54 ;  /* 0x0001683601007387 */ /* 0x000ff20000100a00 */
        /* <DEDUP_REMOVED lines=14> */
[----:B------:R-:W-:Y:S01]  /*51200*/  STL.64 [R1+0x108], R34 ;  /* 0x0001082201007387 */ /* 0x000fe20000100a00 */
[C---:B------:R-:W-:Y:S03]  /*51210*/  HMMA.1688.F32.TF32 R28, R12.reuse, R176, R204 ;  /* 0x000000b00c1c723c */ /* 0x040fe600000810cc */
[----:B------:R-:W-:Y:S04]  /*51220*/  LDS R8, [R0+UR10+0x8200] ;  /* 0x0082000a00087984 */ /* 0x000fe80008000800 */
[----:B------:R-:W-:Y:S04]  /*51230*/  LDS R10, [R0+UR10+0xa200] ;  /* 0x00a2000a000a7984 */ /* 0x000fe80008000800 */
[----:B------:R-:W-:Y:S04]  /*51240*/  STL.64 [R1+0xf0], R16 ;  /* 0x0000f01001007387 */ /* 0x000fe80000100a00 */
[----:B------:R2:W-:Y:S04]  /*51250*/  STL.64 [R1+0xf8], R18 ;  /* 0x0000f81201007387 */ /* 0x0005e80000100a00 */
[----:B------:R-:W-:Y:S04]  /*51260*/  LDS R9, [R251+UR10+0x8200] ;  /* 0x0082000afb097984 */ /* 0x000fe80008000800 */
[----:B------:R-:W1:Y:S01]  /*51270*/  LDS R11, [R251+UR10+0xa200] ;  /* 0x00a2000afb0b7984 */ /* 0x000e620008000800 */
[C---:B--2---:R-:W-:Y:S06]  /*51280*/  HMMA.1688.F32.TF32 R16, R12.reuse, R148, R24 ;  /* 0x000000940c10723c */ /* 0x044fec0000081018 */
[C---:B----4-:R-:W-:Y:S06]  /*51290*/  HMMA.1688.F32.TF32 R24, R12.reuse, R152, R20 ;  /* 0x000000980c18723c */ /* 0x050fec0000081014 */
[C---:B------:R-:W-:Y:S11]  /*512a0*/  HMMA.1688.F32.TF32 R20, R12.reuse, R156, R108 ;  /* 0x0000009c0c14723c */ /* 0x040ff6000008106c */
        /* <DEDUP_REMOVED lines=13> */
[----:B------:R-:W-:Y:S04]  /*51380*/  LDS R16, [R126+UR10+0x8200] ;  /* 0x0082000a7e107984 */ /* 0x000fe80008000800 */
[----:B------:R-:W-:Y:S04]  /*51390*/  STL.64 [R1+0x470], R20 ;  /* 0x0004701401007387 */ /* 0x000fe80000100a00 */
[----:B------:R2:W-:Y:S04]  /*513a0*/  STL.64 [R1+0x478], R22 ;  /* 0x0004781601007387 */ /* 0x0005e80000100a00 */
[----:B------:R-:W-:Y:S04]  /*513b0*/  LDS R18, [R126+UR10+0xa200] ;  /* 0x00a2000a7e127984 */ /* 0x000fe80008000800 */
[----:B------:R-:W-:Y:S01]  /*513c0*/  LDS R17, [R127+UR10+0x8200] ;  /* 0x0082000a7f117984 */ /* 0x000fe20008000800 */
[C---:B--2---:R-:W-:Y:S03]  /*513d0*/  HMMA.1688.F32.TF32 R20, R12.reuse, R172, R196 ;  /* 0x000000ac0c14723c */ /* 0x044fe600000810c4 */
[----:B------:R-:W2:Y:S03]  /*513e0*/  LDS R19, [R127+UR10+0xa200] ;  /* 0x00a2000a7f137984 */ /* 0x000ea60008000800 */
[----:B------:R-:W-:-:S15]  /*513f0*/  HMMA.1688.F32.TF32 R24, R12, R180, R4 ;  /* 0x000000b40c18723c */ /* 0x000fde0000081004 */
[----:B------:R-:W-:-:S02]  /*51400*/  NOP ;  /* 0x0000000000007918 */ /* 0x000fc40000000000 */
        /* <DEDUP_REMOVED lines=118> */
[C---:B----4-:R-:W-:Y:S06]  /*51b70*/  HMMA.1688.F32.TF32 R32, R8.reuse, R184, R32 ;  /* 0x000000b80820723c */ /* 0x050fec0000081020 */
[----:B------:R-:W-:Y:S06]  /*51b80*/  HMMA.1688.F32.TF32 R40, R8, R176, R40 ;  /* 0x000000b00828723c */ /* 0x000fec0000081028 */
[C---:B------:R-:W-:Y:S06]  /*51b90*/  HMMA.1688.F32.TF32 R80, R12.reuse, R192, R80 ;  /* 0x000000c00c50723c */ /* 0x040fec0000081050 */
[----:B------:R-:W-:Y:S01]  /*51ba0*/  HMMA.1688.F32.TF32 R84, R12, R188, R84 ;  /* 0x000000bc0c54723c */ /* 0x000fe20000081054 */
[----:B------:R-:W-:Y:S04]  /*51bb0*/  LDS R12, [R0+UR10+0x8280] ;  /* 0x0082800a000c7984 */ /* 0x000fe80008000800 */
[----:B------:R-:W-:Y:S04]  /*51bc0*/  LDS R14, [R0+UR10+0xa280] ;  /* 0x00a2800a000e7984 */ /* 0x000fe80008000800 */
[----:B------:R-:W-:Y:S04]  /*51bd0*/  LDS R13, [R251+UR10+0x8280] ;  /* 0x0082800afb0d7984 */ /* 0x000fe80008000800 */
[----:B------:R-:W1:Y:S10]  /*51be0*/  LDS R15, [R251+UR10+0xa280] ;  /* 0x00a2800afb0f7984 */ /* 0x000e740008000800 */
[----:B------:R-:W-:Y:S04]  /*51bf0*/  STL.64 [R1+0x7c0], R84 ;  /* 0x0007c05401007387 */ /* 0x000fe80000100a00 */
[----:B------:R3:W-:Y:S04]  /*51c00*/  STL.64 [R1+0x7c8], R86 ;  /* 0x0007c85601007387 */ /* 0x0007e80000100a00 */
[----:B------:R-:W-:Y:S04]  /*51c10*/  STL.64 [R1+0x460], R80 ;  /* 0x0004605001007387 */ /* 0x000fe80000100a00 */
[----:B------:R4:W-:Y:S01]  /*51c20*/  STL.64 [R1+0x468], R82 ;  /* 0x0004685201007387 */ /* 0x0009e20000100a00 */
[C---:B---3--:R-:W-:Y:S06]  /*51c30*/  HMMA.1688.F32.TF32 R84, R8.reuse, R132, R76 ;  /* 0x000000840854723c */ /* 0x048fec000008104c */
[C---:B------:R-:W-:Y:S06]  /*51c40*/  HMMA.1688.F32.TF32 R76, R8.reuse, R140, R68 ;  /* 0x0000008c084c723c */ /* 0x040fec0000081044 */
[C---:B----4-:R-:W-:Y:S06]  /*51c50*/  HMMA.1688.F32.TF32 R80, R8.reuse, R136, R72 ;  /* 0x000000880850723c */ /* 0x050fec0000081048 */
        /* <DEDUP_REMOVED lines=34> */
[C---:B--2---:R-:W-:Y:S03]  /*51e80*/  HMMA.1688.F32.TF32 R24, R16.reuse, R132, R20 ;  /* 0x000000841018723c */ /* 0x044fe60000081014 */
        /* <DEDUP_REMOVED lines=8> */
[----:B------:R2:W-:Y:S02]  /*51f10*/  STL.64 [R1+0x458], R10 ;  /* 0x0004580a01007387 */ /* 0x0005e40000100a00 */
[C---:B--2---:R-:W-:Y:S02]  /*51f20*/  HMMA.1688.F32.TF32 R8, R16.reuse, R140, R112 ;  /* 0x0000008c1008723c */ /* 0x044fe40000081070 */
[----:B------:R-:W-:Y:S04]  /*51f30*/  STL.64 [R1+0x440], R24 ;  /* 0x0004401801007387 */ /* 0x000fe80000100a00 */
[----:B------:R2:W-:Y:S04]  /*51f40*/  STL.64 [R1+0x448], R26 ;  /* 0x0004481a01007387 */ /* 0x0005e80000100a00 */
[----:B------:R-:W-:Y:S04]  /*51f50*/  STL.64 [R1+0x430], R20 ;  /* 0x0004301401007387 */ /* 0x000fe80000100a00 */
[----:B------:R3:W-:Y:S01]  /*51f60*/  STL.64 [R1+0x438], R22 ;  /* 0x0004381601007387 */ /* 0x0007e20000100a00 */
[C---:B--2---:R-:W-:Y:S08]  /*51f70*/  HMMA.1688.F32.TF32 R24, R16.reuse, R144, R116 ;  /* 0x000000901018723c */ /* 0x044ff00000081074 */
[----:B------:R-:W-:Y:S01]  /*51f80*/  STL.64 [R1+0x420], R8 ;  /* 0x0004200801007387 */ /* 0x000fe20000100a00 */
[C---:B---3--:R-:W-:Y:S03]  /*51f90*/  HMMA.1688.F32.TF32 R20, R16.reuse, R148, R128 ;  /* 0x000000941014723c */ /* 0x048fe60000081080 */
[----:B------:R2:W-:Y:S03]  /*51fa0*/  STL.64 [R1+0x428], R10 ;  /* 0x0004280a01007387 */ /* 0x0005e60000100a00 */
[C---:B--2---:R-:W-:Y:S08]  /*51fb0*/  HMMA.1688.F32.TF32 R8, R16.reuse, R152, R196 ;  /* 0x000000981008723c */ /* 0x044ff000000810c4 */
[----:B------:R-:W-:Y:S04]  /*51fc0*/  STL.64 [R1+0x410], R24 ;  /* 0x0004101801007387 */ /* 0x000fe80000100a00 */
[----:B------:R2:W-:Y:S05]  /*51fd0*/  STL.64 [R1+0x418], R26 ;  /* 0x0004181a01007387 */ /* 0x0005ea0000100a00 */
[----:B------:R-:W-:Y:S04]  /*51fe0*/  STL.64 [R1+0x400], R20 ;  /* 0x0004001401007387 */ /* 0x000fe80000100a00 */
[----:B------:R3:W-:Y:S01]  /*51ff0*/  STL.64 [R1+0x408], R22 ;  /* 0x0004081601007387 */ /* 0x0007e20000100a00 */
[C---:B--2---:R-:W-:Y:S03]  /*52000*/  HMMA.1688.F32.TF32 R24, R16.reuse, R156, R204 ;  /* 0x0000009c1018723c */ /* 0x044fe600000810cc */
[----:B------:R-:W-:Y:S03]  /*52010*/  STL.64 [R1+0x3f0], R8 ;  /* 0x0003f00801007387 */ /* 0x000fe60000100a00 */
[C---:B---3--:R-:W-:Y:S01]  /*52020*/  HMMA.1688.F32.TF32 R20, R16.reuse, R160, R4 ;  /* 0x000000a01014723c */ /* 0x048fe20000081004 */
[----:B------:R2:W-:Y:S05]  /*52030*/  STL.64 [R1+0x3f8], R10 ;  /* 0x0003f80a01007387 */ /* 0x0005ea0000100a00 */
[----:B--2---:R-:W-:Y:S11]  /*52040*/  HMMA.1688.F32.TF32 R8, R16, R164, R208 ;  /* 0x000000a41008723c */ /* 0x004ff600000810d0 */
[----:B------:R2:W-:Y:S04]  /*52050*/  STL.64 [R1+0x3e0], R24 ;  /* 0x0003e01801007387 */ /* 0x0005e80000100a00 */
[----:B------:R3:W-:Y:S04]  /*52060*/  STL.64 [R1+0x3e8], R26 ;  /* 0x0003e81a01007387 */ /* 0x0007e80000100a00 */
[----:B------:R-:W4:Y:S04]  /*52070*/  LDL.LU R4, [R1+0x1780] ;  /* 0x0017800001047983 */ /* 0x000f280000300800 */
[----:B------:R1:W-:Y:S04]  /*52080*/  STL.64 [R1+0x3d0], R20 ;  /* 0x0003d01401007387 */ /* 0x0003e80000100a00 */
[----:B------:R1:W-:Y:S04]  /*52090*/  STL.64 [R1+0x3d8], R22 ;  /* 0x0003d81601007387 */ /* 0x0003e80000100a00 */
[----:B------:R-:W-:Y:S04]  /*520a0*/  STL.64 [R1+0x3c0], R8 ;  /* 0x0003c00801007387 */ /* 0x000fe80000100a00 */
[----:B------:R1:W-:Y:S04]  /*520b0*/  STL.64 [R1+0x3c8], R10 ;  /* 0x0003c80a01007387 */ /* 0x0003e80000100a00 */
        /* <DEDUP_REMOVED lines=21> */
[----:B---3--:R-:W2:Y:S04]  /*52210*/  LDL.LU R26, [R1+0x17f8] ;  /* 0x0017f800011a7983 */ /* 0x008ea80000300800 */
        /* <DEDUP_REMOVED lines=70> */
[----:B---3--:R-:W-:Y:S06]  /*52680*/  HMMA.1688.F32.TF32 R28, R12, R152, R28 ;  /* 0x000000980c1c723c */ /* 0x008fec000008101c */
[C---:B--2---:R-:W-:Y:S06]  /*52690*/  HMMA.1688.F32.TF32 R52, R16.reuse, R184, R52 ;  /* 0x000000b81034723c */ /* 0x044fec0000081034 */
[C---:B------:R-:W-:Y:S06]  /*526a0*/  HMMA.1688.F32.TF32 R64, R16.reuse, R172, R64 ;  /* 0x000000ac1040723c */ /* 0x040fec0000081040 */
[C---:B------:R-:W-:Y:S06]  /*526b0*/  HMMA.1688.F32.TF32 R68, R16.reuse, R168, R68 ;  /* 0x000000a81044723c */ /* 0x040fec0000081044 */
[----:B------:R-:W-:-:S15]  /*526c0*/  HMMA.1688.F32.TF32 R8, R16, R176, R60 ;  /* 0x000000b01008723c */ /* 0x000fde000008103c */
[----:B------:R-:W-:-:S02]  /*526d0*/  NOP ;  /* 0x0000000000007918 */ /* 0x000fc40000000000 */
[----:B------:R-:W-:Y:S01]  /*526e0*/  STL.64 [R1+0x3b0], R68 ;  /* 0x0003b04401007387 */ /* 0x000fe20000100a00 */
[C---:B------:R-:W-:Y:S03]  /*526f0*/  HMMA.1688.F32.TF32 R56, R16.reuse, R180, R56 ;  /* 0x000000b41038723c */ /* 0x040fe60000081038 */
[----:B------:R-:W-:Y:S04]  /*52700*/  STL.64 [R1+0x3b8], R70 ;  /* 0x0003b84601007387 */ /* 0x000fe80000100a00 */
[----:B------:R-:W-:Y:S04]  /*52710*/  STL.64 [R1+0x3a0], R64 ;  /* 0x0003a04001007387 */ /* 0x000fe80000100a00 */
[----:B------:R-:W-:Y:S04]  /*52720*/  STL.64 [R1+0x3a8], R66 ;  /* 0x0003a84201007387 */ /* 0x000fe80000100a00 */
[----:B------:R-:W-:Y:S01]  /*52730*/  STL.64 [R1+0x390], R8 ;  /* 0x0003900801007387 */ /* 0x000fe20000100a00 */
[C---:B------:R-:W-:Y:S03]  /*52740*/  HMMA.1688.F32.TF32 R44, R16.reuse, R192, R44 ;  /* 0x000000c0102c723c */ /* 0x040fe6000008102c */
[----:B------:R1:W-:Y:S04]  /*52750*/  STL.64 [R1+0x398], R10 ;  /* 0x0003980a01007387 */ /* 0x0003e80000100a00 */
[----:B------:R-:W-:Y:S04]  /*52760*/  LDS R64, [R0+UR10+0x8300] ;  /* 0x0083000a00407984 */ /* 0x000fe80008000800 */
[----:B------:R-:W-:Y:S01]  /*52770*/  LDS R66, [R0+UR10+0xa300] ;  /* 0x00a3000a00427984 */ /* 0x000fe20008000800 */
[----:B-1----:R-:W-:Y:S03]  /*52780*/  HMMA.1688.F32.TF32 R8, R16, R188, R48 ;  /* 0x000000bc1008723c */ /* 0x002fe60000081030 */
[----:B------:R-:W-:Y:S04]  /*52790*/  LDS R65, [R251+UR10+0x8300] ;  /* 0x0083000afb417984 */ /* 0x000fe80008000800 */
[----:B------:R-:W-:Y:S01]  /*527a0*/  LDS R67, [R251+UR10+0xa300] ;  /* 0x00a3000afb437984 */ /* 0x000fe20008000800 */
[C---:B------:R-:W-:Y:S03]  /*527b0*/  HMMA.1688.F32.TF32 R16, R12.reuse, R132, R120 ;  /* 0x000000840c10723c */ /* 0x040fe60000081078 */
[----:B------:R-:W-:Y:S04]  /*527c0*/  STL.64 [R1+0x380], R56 ;  /* 0x0003803801007387 */ /* 0x000fe80000100a00 */
[----:B------:R-:W-:Y:S04]  /*527d0*/  STL.64 [R1+0x388], R58 ;  /* 0x0003883a01007387 */ /* 0x000fe80000100a00 */
[----:B------:R-:W-:Y:S04]  /*527e0*/  STL.64 [R1+0x370], R52 ;  /* 0x0003703401007387 */ /* 0x000fe80000100a00 */
[----:B------:R-:W-:Y:S04]  /*527f0*/  STL.64 [R1+0x378], R54 ;  /* 0x0003783601007387 */ /* 0x000fe80000100a00 */
[----:B------:R-:W-:Y:S04]  /*52800*/  STL.64 [R1+0x360], R8 ;  /* 0x0003600801007387 */ /* 0x000fe80000100a00 */
[----:B------:R1:W-:Y:S04]  /*52810*/  STL.64 [R1+0x368], R10 ;  /* 0x0003680a01007387 */ /* 0x0003e80000100a00 */
[----:B------:R-:W-:Y:S04]  /*52820*/  STL.64 [R1+0x260], R44 ;  /* 0x0002602c01007387 */ /* 0x000fe80000100a00 */
[----:B------:R-:W-:Y:S01]  /*52830*/  STL.64 [R1+0x268], R46 ;  /* 0x0002682e01007387 */ /* 0x000fe20000100a00 */
[C---:B-1----:R-:W-:Y:S03]  /*52840*/  HMMA.1688.F32.TF32 R8, R12.reuse, R136, R200 ;  /* 0x000000880c08723c */ /* 0x042fe600000810c8 */
[----:B------:R-:W-:Y:S04]  /*52850*/  STL.64 [R1+0x250], R16 ;  /* 0x0002501001007387 */ /* 0x000fe80000100a00 */
[----:B------:R1:W-:Y:S02]  /*52860*/  STL.64 [R1+0x258], R18 ;  /* 0x0002581201007387 */ /* 0x0003e40000100a00 */
[----:B-1----:R-:W-:-:S14]  /*52870*/  HMMA.1688.F32.TF32 R16, R12, R144, R36 ;  /* 0x000000900c10723c */ /* 0x002fdc0000081024 */
[----:B------:R-:W-:Y:S01]  /*52880*/  STL.64 [R1+0x240], R8 ;  /* 0x0002400801007387 */ /* 0x000fe20000100a00 */
[C---:B------:R-:W-:Y:S03]  /*52890*/  HMMA.1688.F32.TF32 R32, R12.reuse, R148, R32 ;  /* 0x000000940c20723c */ /* 0x040fe60000081020 */
        /* <DEDUP_REMOVED lines=15> */
[----:B------:R-:W1:Y:S04]  /*52990*/  LDS R11, [R127+UR10+0xa280] ;  /* 0x00a2800a7f0b7984 */ /* 0x000e680008000800 */
[----:B------:R-:W-:Y:S04]  /*529a0*/  LDS R126, [R126+UR10+0xa300] ;  /* 0x00a3000a7e7e7984 */ /* 0x000fe80008000800 */
[----:B------:R-:W-:Y:S04]  /*529b0*/  STL.64 [R1+0x330], R16 ;  /* 0x0003301001007387 */ /* 0x000fe80000100a00 */
[----:B------:R2:W-:Y:S04]  /*529c0*/  STL.64 [R1+0x338], R18 ;  /* 0x0003381201007387 */ /* 0x0005e80000100a00 */
[----:B------:R-:W3:Y:S01]  /*529d0*/  LDS R127, [R127+UR10+0xa300] ;  /* 0x00a3000a7f7f7984 */ /* 0x000ee20008000800 */
[C---:B--2---:R-:W-:Y:S03]  /*529e0*/  HMMA.1688.F32.TF32 R16, R12.reuse, R168, R112 ;  /* 0x000000a80c10723c */ /* 0x044fe60000081070 */
[----:B------:R-:W-:Y:S04]  /*529f0*/  STL.64 [R1+0x320], R24 ;  /* 0x0003201801007387 */ /* 0x000fe80000100a00 */
[----:B------:R-:W-:Y:S04]  /*52a00*/  STL.64 [R1+0x328], R26 ;  /* 0x0003281a01007387 */ /* 0x000fe80000100a00 */
[----:B------:R-:W-:Y:S04]  /*52a10*/  STL.64 [R1+0x310], R20 ;  /* 0x0003101401007387 */ /* 0x000fe80000100a00 */
[----:B------:R2:W-:Y:S08]  /*52a20*/  STL.64 [R1+0x318], R22 ;  /* 0x0003181601007387 */ /* 0x0005f00000100a00 */
[----:B------:R-:W-:Y:S01]  /*52a30*/  STL.64 [R1+0x300], R16 ;  /* 0x0003001001007387 */ /* 0x000fe20000100a00 */
[C---:B--2---:R-:W-:Y:S03]  /*52a40*/  HMMA.1688.F32.TF32 R20, R12.reuse, R172, R116 ;  /* 0x000000ac0c14723c */ /* 0x044fe60000081074 */
[----:B------:R2:W-:Y:S03]  /*52a50*/  STL.64 [R1+0x308], R18 ;  /* 0x0003081201007387 */ /* 0x0005e60000100a00 */
[C---:B--2---:R-:W-:Y:S06]  /*52a60*/  HMMA.1688.F32.TF32 R16, R12.reuse, R176, R128 ;  /* 0x000000b00c10723c */ /* 0x044fec0000081080 */
[C---:B------:R-:W-:Y:S11]  /*52a70*/  HMMA.1688.F32.TF32 R24, R12.reuse, R180, R196 ;  /* 0x000000b40c18723c */ /* 0x040ff600000810c4 */
[----:B------:R-:W-:Y:S04]  /*52a80*/  STL.64 [R1+0x6c0], R20 ;  /* 0x0006c01401007387 */ /* 0x000fe80000100a00 */
[----:B------:R2:W-:Y:S04]  /*52a90*/  STL.64 [R1+0x6c8], R22 ;  /* 0x0006c81601007387 */ /* 0x0005e80000100a00 */
[----:B------:R-:W-:Y:S01]  /*52aa0*/  STL.64 [R1+0x6b0], R16 ;  /* 0x0006b01001007387 */ /* 0x000fe20000100a00 */
[C---:B--2---:R-:W-:Y:S03]  /*52ab0*/  HMMA.1688.F32.TF32 R20, R12.reuse, R184, R204 ;  /* 0x000000b80c14723c */ /* 0x044fe600000810cc */
[----:B------:R2:W-:Y:S03]  /*52ac0*/  STL.64 [R1+0x6b8], R18 ;  /* 0x0006b81201007387 */ /* 0x0005e60000100a00 */
[C---:B--2---:R-:W-:Y:S06]  /*52ad0*/  HMMA.1688.F32.TF32 R16, R12.reuse, R188, R4 ;  /* 0x000000bc0c10723c */ /* 0x044fec0000081004 */
[----:B------:R-:W-:Y:S01]  /*52ae0*/  HMMA.1688.F32.TF32 R4, R12, R192, R208 ;  /* 0x000000c00c04723c */ /* 0x000fe200000810d0 */
[----:B------:R-:W-:Y:S04]  /*52af0*/  STL.64 [R1+0x6a0], R24 ;  /* 0x0006a01801007387 */ /* 0x000fe80000100a00 */
[----:B------:R-:W-:Y:S06]  /*52b00*/  STL.64 [R1+0x6a8], R26 ;  /* 0x0006a81a01007387 */ /* 0x000fec0000100a00 */
[----:B------:R2:W-:Y:S04]  /*52b10*/  STL.64 [R1+0x690], R20 ;  /* 0x0006901401007387 */ /* 0x0005e80000100a00 */
[----:B------:R4:W-:Y:S04]  /*52b20*/  STL.64 [R1+0x698], R22 ;  /* 0x0006981601007387 */ /* 0x0009e80000100a00 */
[----:B------:R-:W3:Y:S04]  /*52b30*/  LDL.LU R196, [R1+0x2130] ;  /* 0x0021300001c47983 */ /* 0x000ee80000300800 */
[----:B------:R-:W-:Y:S04]  /*52b40*/  STL.64 [R1+0x680], R16 ;  /* 0x0006801001007387 */ /* 0x000fe80000100a00 */
[----:B------:R-:W-:Y:S04]  /*52b50*/  STL.64 [R1+0x688], R18 ;  /* 0x0006881201007387 */ /* 0x000fe80000100a00 */
        /* <DEDUP_REMOVED lines=92> */
[----:B------:R1:W-:Y:S04]  /*53120*/  STL.64 [R1+0x678], R18 ;  /* 0x0006781201007387 */ /* 0x0003e80000100a00 */
[----:B------:R-:W-:Y:S04]  /*53130*/  STL.64 [R1+0x660], R12 ;  /* 0x0006600c01007387 */ /* 0x000fe80000100a00 */
[----:B------:R2:W-:Y:S01]  /*53140*/  STL.64 [R1+0x668], R14 ;  /* 0x0006680e01007387 */ /* 0x0005e20000100a00 */
[C---:B-1----:R-:W-:Y:S06]  /*53150*/  HMMA.1688.F32.TF32 R16, R8.reuse, R144, R48 ;  /* 0x000000900810723c */ /* 0x042fec0000081030 */
[C---:B--2---:R-:W-:Y:S01]  /*53160*/  HMMA.1688.F32.TF32 R12, R8.reuse, R148, R44 ;  /* 0x00000094080c723c */ /* 0x044fe2000008102c */
        /* <DEDUP_REMOVED lines=8> */
[----:B--2---:R-:W-:Y:S01]  /*531f0*/  HMMA.1688.F32.TF32 R12, R8, R160, R40 ;  /* 0x000000a0080c723c */ /* 0x004fe20000081028 */
[----:B------:R-:W-:Y:S04]  /*53200*/  STL.64 [R1+0x620], R44 ;  /* 0x0006202c01007387 */ /* 0x000fe80000100a00 */
[----:B------:R-:W-:-:S12]  /*53210*/  STL.64 [R1+0x628], R46 ;  /* 0x0006282e01007387 */ /* 0x000fd80000100a00 */
        /* <DEDUP_REMOVED lines=21> */
[----:B-1----:R-:W-:Y:S06]  /*53370*/  HMMA.1688.F32.TF32 R16, R8, R192, R116 ;  /* 0x000000c00810723c */ /* 0x002fec0000081074 */
[C---:B------:R-:W-:Y:S06]  /*53380*/  HMMA.1688.F32.TF32 R8, R64.reuse, R136, R196 ;  /* 0x000000884008723c */ /* 0x040fec00000810c4 */
[C---:B--2---:R-:W-:Y:S01]  /*53390*/  HMMA.1688.F32.TF32 R12, R64.reuse, R132, R128 ;  /* 0x00000084400c723c */ /* 0x044fe20000081080 */
[----:B------:R-:W-:Y:S04]  /*533a0*/  STL.64 [R1+0x590], R20 ;  /* 0x0005901401007387 */ /* 0x000fe80000100a00 */
[----:B------:R-:W-:Y:S06]  /*533b0*/  STL.64 [R1+0x598], R22 ;  /* 0x0005981601007387 */ /* 0x000fec0000100a00 */
[----:B------:R-:W-:Y:S04]  /*533c0*/  STL.64 [R1+0x2e0], R16 ;  /* 0x0002e01001007387 */ /* 0x000fe80000100a00 */
[----:B------:R1:W-:Y:S04]  /*533d0*/  STL.64 [R1+0x2e8], R18 ;  /* 0x0002e81201007387 */ /* 0x0003e80000100a00 */
[----:B------:R-:W-:Y:S04]  /*533e0*/  STL.64 [R1+0x46f8], R10 ;  /* 0x0046f80a01007387 */ /* 0x000fe80000100a00 */
[----:B------:R-:W-:Y:S04]  /*533f0*/  STL.64 [R1+0x2d0], R12 ;  /* 0x0002d00c01007387 */ /* 0x000fe80000100a00 */
[----:B------:R2:W-:Y:S01]  /*53400*/  STL.64 [R1+0x2d8], R14 ;  /* 0x0002d80e01007387 */ /* 0x0005e20000100a00 */
[C---:B-1----:R-:W-:Y:S06]  /*53410*/  HMMA.1688.F32.TF32 R16, R64.reuse, R144, R4 ;  /* 0x000000904010723c */ /* 0x042fec0000081004 */
[----:B--2---:R-:W-:Y:S01]  /*53420*/  HMMA.1688.F32.TF32 R12, R64, R140, R204 ;  /* 0x0000008c400c723c */ /* 0x004fe200000810cc */
[----:B------:R-:W-:-:S15]  /*53430*/  STL.64 [R1+0x46f0], R8 ;  /* 0x0046f00801007387 */ /* 0x000fde0000100a00 */
[----:B------:R-:W-:-:S07]  /*53440*/  NOP ;  /* 0x0000000000007918 */ /* 0x000fce0000000000 */
[----:B------:R-:W-:Y:S04]  /*53450*/  STL.64 [R1+0x4708], R14 ;  /* 0x0047080e01007387 */ /* 0x000fe80000100a00 */
[----:B------:R1:W-:Y:S04]  /*53460*/  STL.64 [R1+0x4700], R12 ;  /* 0x0047000c01007387 */ /* 0x0003e80000100a00 */
[----:B------:R-:W-:Y:S04]  /*53470*/  STL.64 [R1+0x4718], R18 ;  /* 0x0047181201007387 */ /* 0x000fe80000100a00 */
[----:B------:R-:W-:Y:S04]  /*53480*/  STL.64 [R1+0x4710], R16 ;  /* 0x0047101001007387 */ /* 0x000fe80000100a00 */
        /* <DEDUP_REMOVED lines=40> */
[C---:B------:R-:W-:Y:S03]  /*53710*/  HMMA.1688.F32.TF32 R20, R64.reuse, R148, R208 ;  /* 0x000000944014723c */ /* 0x040fe600000810d0 */
[----:B------:R-:W4:Y:S04]  /*53720*/  LDL.LU R208, [R1+0x1660] ;  /* 0x0016600001d07983 */ /* 0x000f280000300800 */
[----:B------:R-:W4:Y:S04]  /*53730*/  LDL.LU R209, [R1+0x1664] ;  /* 0x0016640001d17983 */ /* 0x000f280000300800 */
[----:B------:R-:W4:Y:S04]  /*53740*/  LDL.LU R210, [R1+0x1668] ;  /* 0x0016680001d27983 */ /* 0x000f280000300800 */
[----:B------:R-:W4:Y:S08]  /*53750*/  LDL.LU R211, [R1+0x166c] ;  /* 0x00166c0001d37983 */ /* 0x000f300000300800 */
[----:B------:R-:W-:Y:S04]  /*53760*/  STL.64 [R1+0x4728], R22 ;  /* 0x0047281601007387 */ /* 0x000fe80000100a00 */
[----:B------:R-:W-:Y:S01]  /*53770*/  STL.64 [R1+0x4720], R20 ;  /* 0x0047201401007387 */ /* 0x000fe20000100a00 */
[C---:B--2---:R-:W-:Y:S06]  /*53780*/  HMMA.1688.F32.TF32 R60, R64.reuse, R188, R4 ;  /* 0x000000bc403c723c */ /* 0x044fec0000081004 */
[C---:B---3--:R-:W-:Y:S06]  /*53790*/  HMMA.1688.F32.TF32 R44, R64.reuse, R172, R116 ;  /* 0x000000ac402c723c */ /* 0x048fec0000081074 */
[C---:B----4-:R-:W-:Y:S06]  /*537a0*/  HMMA.1688.F32.TF32 R28, R64.reuse, R156, R28 ;  /* 0x0000009c401c723c */ /* 0x050fec000008101c */
[C---:B------:R-:W-:Y:S06]  /*537b0*/  HMMA.1688.F32.TF32 R24, R64.reuse, R152, R24 ;  /* 0x000000984018723c */ /* 0x040fec0000081018 */
[C---:B------:R-:W-:Y:S06]  /*537c0*/  HMMA.1688.F32.TF32 R32, R64.reuse, R160, R32 ;  /* 0x000000a04020723c */ /* 0x040fec0000081020 */
[C---:B------:R-:W-:Y:S11]  /*537d0*/  HMMA.1688.F32.TF32 R36, R64.reuse, R164, R108 ;  /* 0x000000a44024723c */ /* 0x040ff6000008106c */
[----:B------:R-:W-:Y:S01]  /*537e0*/  STL.64 [R1+0x4738], R26 ;  /* 0x0047381a01007387 */ /* 0x000fe20000100a00 */
[C---:B------:R-:W-:Y:S03]  /*537f0*/  HMMA.1688.F32.TF32 R40, R64.reuse, R168, R112 ;  /* 0x000000a84028723c */ /* 0x040fe60000081070 */
[----:B------:R-:W-:Y:S03]  /*53800*/  STL.64 [R1+0x4730], R24 ;  /* 0x0047301801007387 */ /* 0x000fe60000100a00 */
[C---:B------:R-:W-:Y:S01]  /*53810*/  HMMA.1688.F32.TF32 R48, R64.reuse, R176, R128 ;  /* 0x000000b04030723c */ /* 0x040fe20000081080 */
[----:B------:R-:W-:Y:S05]  /*53820*/  STL.64 [R1+0x4748], R30 ;  /* 0x0047481e01007387 */ /* 0x000fea0000100a00 */
[C---:B------:R-:W-:Y:S01]  /*53830*/  HMMA.1688.F32.TF32 R52, R64.reuse, R180, R196 ;  /* 0x000000b44034723c */ /* 0x040fe200000810c4 */
        /* <DEDUP_REMOVED lines=46> */
[----:B------:R-:W-:Y:S03]  /*53b20*/  HMMA.1688.F32.TF32 R64, R64, R192, R208 ;  /* 0x000000c04040723c */ /* 0x000fe600000810d0 */
[----:B------:R-:W4:Y:S04]  /*53b30*/  LDL.LU R208, [R1+0x1080] ;  /* 0x0010800001d07983 */ /* 0x000f280000300800 */
[----:B------:R-:W4:Y:S04]  /*53b40*/  LDL.LU R209, [R1+0x1084] ;  /* 0x0010840001d17983 */ /* 0x000f280000300800 */
[----:B------:R-:W4:Y:S04]  /*53b50*/  LDL.LU R210, [R1+0x1088] ;  /* 0x0010880001d27983 */ /* 0x000f280000300800 */
[----:B------:R-:W4:Y:S08]  /*53b60*/  LDL.LU R211, [R1+0x108c] ;  /* 0x00108c0001d37983 */ /* 0x000f300000300800 */
[----:B------:R-:W-:Y:S04]  /*53b70*/  STL.64 [R1+0x47d8], R66 ;  /* 0x0047d84201007387 */ /* 0x000fe80000100a00 */
[----:B------:R-:W-:Y:S01]  /*53b80*/  STL.64 [R1+0x47d0], R64 ;  /* 0x0047d04001007387 */ /* 0x000fe20000100a00 */
[C---:B--2---:R-:W-:Y:S03]  /*53b90*/  HMMA.1688.F32.TF32 R68, R124.reuse, R132, R4 ;  /* 0x000000847c44723c */ /* 0x044fe60000081004 */
[----:B------:R-:W2:Y:S04]  /*53ba0*/  LDL.LU R4, [R1+0x1070] ;  /* 0x0010700001047983 */ /* 0x000ea80000300800 */
[----:B------:R-:W2:Y:S04]  /*53bb0*/  LDL.LU R5, [R1+0x1074] ;  /* 0x0010740001057983 */ /* 0x000ea80000300800 */
[----:B------:R-:W2:Y:S04]  /*53bc0*/  LDL.LU R6, [R1+0x1078] ;  /* 0x0010780001067983 */ /* 0x000ea80000300800 */
[----:B------:R-:W2:Y:S01]  /*53bd0*/  LDL.LU R7, [R1+0x107c] ;  /* 0x00107c0001077983 */ /* 0x000ea20000300800 */
[C---:B---3--:R-:W-:Y:S06]  /*53be0*/  HMMA.1688.F32.TF32 R72, R124.reuse, R136, R108 ;  /* 0x000000887c48723c */ /* 0x048fec000008106c */
[C---:B----4-:R-:W-:Y:S06]  /*53bf0*/  HMMA.1688.F32.TF32 R76, R124.reuse, R140, R112 ;  /* 0x0000008c7c4c723c */ /* 0x050fec0000081070 */
[C---:B------:R-:W-:Y:S01]  /*53c00*/  HMMA.1688.F32.TF32 R80, R124.reuse, R144, R116 ;  /* 0x000000907c50723c */ /* 0x040fe20000081074 */
[----:B------:R-:W-:Y:S05]  /*53c10*/  STL.64 [R1+0x47e8], R70 ;  /* 0x0047e84601007387 */ /* 0x000fea0000100a00 */
[C---:B------:R-:W-:Y:S06]  /*53c20*/  HMMA.1688.F32.TF32 R88, R124.reuse, R152, R196 ;  /* 0x000000987c58723c */ /* 0x040fec00000810c4 */
[C---:B------:R-:W-:Y:S01]  /*53c30*/  HMMA.1688.F32.TF32 R128, R124.reuse, R148, R128 ;  /* 0x000000947c80723c */ /* 0x040fe20000081080 */
[----:B------:R-:W-:Y:S05]  /*53c40*/  STL.64 [R1+0x47e0], R68 ;  /* 0x0047e04401007387 */ /* 0x000fea0000100a00 */
[C---:B------:R-:W-:Y:S01]  /*53c50*/  HMMA.1688.F32.TF32 R92, R124.reuse, R156, R204 ;  /* 0x0000009c7c5c723c */ /* 0x040fe200000810cc */
[----:B------:R-:W-:Y:S04]  /*53c60*/  STL.64 [R1+0x47f8], R74 ;  /* 0x0047f84a01007387 */ /* 0x000fe80000100a00 */
[----:B------:R-:W-:Y:S04]  /*53c70*/  STL.64 [R1+0x47f0], R72 ;  /* 0x0047f04801007387 */ /* 0x000fe80000100a00 */
        /* <DEDUP_REMOVED lines=15> */
[----:B------:R-:W-:Y:S04]  /*53d70*/  STL.64 [R1+0x4a18], R98 ;  /* 0x004a186201007387 */ /* 0x000fe80000100a00 */
[----:B------:R-:W-:Y:S04]  /*53d80*/  STL.64 [R1+0x4a10], R96 ;  /* 0x004a106001007387 */ /* 0x000fe80000100a00 */
[----:B------:R-:W4:Y:S04]  /*53d90*/  LDL.LU R196, [R1+0xdf0] ;  /* 0x000df00001c47983 */ /* 0x000f280000300800 */
[----:B------:R-:W4:Y:S04]  /*53da0*/  LDL.LU R197, [R1+0xdf4] ;  /* 0x000df40001c57983 */ /* 0x000f280000300800 */
[----:B------:R-:W4:Y:S04]  /*53db0*/  LDL.LU R198, [R1+0xdf8] ;  /* 0x000df80001c67983 */ /* 0x000f280000300800 */
[----:B------:R-:W4:Y:S01]  /*53dc0*/  LDL.LU R199, [R1+0xdfc] ;  /* 0x000dfc0001c77983 */ /* 0x000f220000300800 */
[C---:B--2---:R-:W-:Y:S03]  /*53dd0*/  HMMA.1688.F32.TF32 R100, R124.reuse, R164, R4 ;  /* 0x000000a47c64723c */ /* 0x044fe60000081004 */
        /* <DEDUP_REMOVED lines=21> */
[----:B------:R-:W-:Y:S04]  /*53f30*/  STL.64 [R1+0x4a20], R100 ;  /* 0x004a206401007387 */ /* 0x000fe80000100a00 */
[----:B------:R-:W2:Y:S04]  /*53f40*/  LDL.LU R204, [R1+0x2150] ;  /* 0x0021500001cc7983 */ /* 0x000ea80000300800 */
[----:B------:R-:W2:Y:S04]  /*53f50*/  LDL.LU R205, [R1+0x2154] ;  /* 0x0021540001cd7983 */ /* 0x000ea80000300800 */
[----:B------:R-:W2:Y:S04]  /*53f60*/  LDL.LU R206, [R1+0x2158] ;  /* 0x0021580001ce7983 */ /* 0x000ea80000300800 */
[----:B------:R-:W2:Y:S01]  /*53f70*/  LDL.LU R207, [R1+0x215c] ;  /* 0x00215c0001cf7983 */ /* 0x000ea20000300800 */
[C---:B---3--:R-:W-:Y:S03]  /*53f80*/  HMMA.1688.F32.TF32 R104, R124.reuse, R168, R208 ;  /* 0x000000a87c68723c */ /* 0x048fe600000810d0 */
[----:B------:R-:W3:Y:S04]  /*53f90*/  LDL.LU R208, [R1+0x1650] ;  /* 0x0016500001d07983 */ /* 0x000ee80000300800 */
[----:B------:R-:W3:Y:S04]  /*53fa0*/  LDL.LU R209, [R1+0x1654] ;  /* 0x0016540001d17983 */ /* 0x000ee80000300800 */
[----:B------:R-:W3:Y:S04]  /*53fb0*/  LDL.LU R210, [R1+0x1658] ;  /* 0x0016580001d27983 */ /* 0x000ee80000300800 */
[----:B------:R-:W3:Y:S08]  /*53fc0*/  LDL.LU R211, [R1+0x165c] ;  /* 0x00165c0001d37983 */ /* 0x000ef00000300800 */
[----:B------:R-:W-:Y:S04]  /*53fd0*/  STL.64 [R1+0x4a38], R106 ;  /* 0x004a386a01007387 */ /* 0x000fe80000100a00 */
[----:B------:R-:W-:Y:S01]  /*53fe0*/  STL.64 [R1+0x4a30], R104 ;  /* 0x004a306801007387 */ /* 0x000fe20000100a00 */
[C---:B----4-:R-:W-:Y:S06]  /*53ff0*/  HMMA.1688.F32.TF32 R84, R124.reuse, R172, R108 ;  /* 0x000000ac7c54723c */ /* 0x050fec000008106c */
[----:B--2---:R-:W-:-:S15]  /*54000*/  HMMA.1688.F32.TF32 R108, R124, R176, R4 ;  /* 0x000000b07c6c723c */ /* 0x004fde0000081004 */
[----:B------:R-:W-:-:S02]  /*54010*/  NOP ;  /* 0x0000000000007918 */ /* 0x000fc40000000000 */
[----:B------:R-:W-:Y:S04]  /*54020*/  STL.64 [R1+0x4a48], R86 ;  /* 0x004a485601007387 */ /* 0x000fe80000100a00 */
[----:B------:R-:W-:Y:S04]  /*54030*/  STL.64 [R1+0x4a40], R84 ;  /* 0x004a405401007387 */ /* 0x000fe80000100a00 */
[----:B------:R-:W2:Y:S04]  /*54040*/  LDL.LU R4, [R1+0x1640] ;  /* 0x0016400001047983 */ /* 0x000ea80000300800 */
[----:B------:R-:W2:Y:S04]  /*54050*/  LDL.LU R5, [R1+0x1644] ;  /* 0x0016440001057983 */ /* 0x000ea80000300800 */
[----:B------:R-:W2:Y:S04]  /*54060*/  LDL.LU R6, [R1+0x1648] ;  /* 0x0016480001067983 */ /* 0x000ea80000300800 */
[----:B------:R-:W2:Y:S01]  /*54070*/  LDL.LU R7, [R1+0x164c] ;  /* 0x00164c0001077983 */ /* 0x000ea20000300800 */
[----:B------:R-:W-:Y:S03]  /*54080*/  HMMA.1688.F32.TF32 R112, R124, R180, R112 ;  /* 0x000000b47c70723c */ /* 0x000fe60000081070 */
[----:B------:R-:W-:Y:S04]  /*54090*/  STL.64 [R1+0x4a58], R110 ;  /* 0x004a586e01007387 */ /* 0x000fe80000100a00 */
[----:B------:R-:W-:-:S15]  /*540a0*/  STL.64 [R1+0x4a50], R108 ;  /* 0x004a506c01007387 */ /* 0x000fde0000100a00 */
[----:B------:R-:W-:-:S01]  /*540b0*/  NOP ;  /* 0x0000000000007918 */ /* 0x000fc20000000000 */
[----:B------:R-:W-:Y:S04]  /*540c0*/  STL.64 [R1+0x4a68], R114 ;  /* 0x004a687201007387 */ /* 0x000fe80000100a00 */
[----:B------:R-:W-:Y:S01]  /*540d0*/  STL.64 [R1+0x4a60], R112 ;  /* 0x004a607001007387 */ /* 0x000fe20000100a00 */
[----:B------:R-:W-:Y:S03]  /*540e0*/  HMMA.1688.F32.TF32 R220, R224, R132, R204 ;  /* 0x00000084e0dc723c */ /* 0x000fe600000810cc */
[----:B------:R-:W4:Y:S04]  /*540f0*/  LDL.LU R204, [R1+0x1630] ;  /* 0x0016300001cc7983 */ /* 0x000f280000300800 */
[----:B------:R-:W4:Y:S04]  /*54100*/  LDL.LU R205, [R1+0x1634] ;  /* 0x0016340001cd7983 */ /* 0x000f280000300800 */
[----:B------:R-:W4:Y:S04]  /*54110*/  LDL.LU R206, [R1+0x1638] ;  /* 0x0016380001ce7983 */ /* 0x000f280000300800 */
[----:B------:R-:W4:Y:S01]  /*54120*/  LDL.LU R207, [R1+0x163c] ;  /* 0x00163c0001cf7983 */ /* 0x000f220000300800 */
[C---:B------:R-:W-:Y:S06]  /*54130*/  HMMA.1688.F32.TF32 R116, R124.reuse, R184, R116 ;  /* 0x000000b87c74723c */ /* 0x040fec0000081074 */
[C---:B------:R-:W-:Y:S06]  /*54140*/  HMMA.1688.F32.TF32 R120, R124.reuse, R188, R200 ;  /* 0x000000bc7c78723c */ /* 0x040fec00000810c8 */
[----:B------:R-:W-:Y:S01]  /*54150*/  HMMA.1688.F32.TF32 R124, R124, R192, R196 ;  /* 0x000000c07c7c723c */ /* 0x000fe200000810c4 */
[----:B------:R-:W-:Y:S04]  /*54160*/  STL [R1+0x4618], R220 ;  /* 0x004618dc01007387 */ /* 0x000fe80000100800 */
[----:B------:R-:W-:Y:S04]  /*54170*/  STL [R1+0x4614], R221 ;  /* 0x004614dd01007387 */ /* 0x000fe80000100800 */
[----:B------:R-:W-:Y:S01]  /*54180*/  STL [R1+0x4610], R222 ;  /* 0x004610de01007387 */ /* 0x000fe20000100800 */
[C---:B---3--:R-:W-:Y:S03]  /*54190*/  HMMA.1688.F32.TF32 R196, R224.reuse, R136, R208 ;  /* 0x00000088e0c4723c */ /* 0x048fe600000810d0 */
[----:B------:R-:W-:Y:S04]  /*541a0*/  STL [R1+0x460c], R223 ;  /* 0x00460cdf01007387 */ /* 0x000fe80000100800 */
[----:B------:R-:W3:Y:S04]  /*541b0*/  LDL.LU R208, [R1+0x1620] ;  /* 0x0016200001d07983 */ /* 0x000ee80000300800 */
[----:B------:R-:W3:Y:S04]  /*541c0*/  LDL.LU R209, [R1+0x1624] ;  /* 0x0016240001d17983 */ /* 0x000ee80000300800 */
[----:B------:R-:W3:Y:S04]  /*541d0*/  LDL.LU R210, [R1+0x1628] ;  /* 0x0016280001d27983 */ /* 0x000ee80000300800 */
[----:B------:R-:W3:Y:S04]  /*541e0*/  LDL.LU R211, [R1+0x162c] ;  /* 0x00162c0001d37983 */ /* 0x000ee80000300800 */
[----:B------:R-:W-:Y:S04]  /*541f0*/  STL [R1+0x4628], R196 ;  /* 0x004628c401007387 */ /* 0x000fe80000100800 */
[----:B------:R-:W-:Y:S04]  /*54200*/  STL [R1+0x4624], R197 ;  /* 0x004624c501007387 */ /* 0x000fe80000100800 */
[----:B------:R-:W-:Y:S04]  /*54210*/  STL [R1+0x4620], R198 ;  /* 0x004620c601007387 */ /* 0x000fe80000100800 */
[----:B------:R-:W-:Y:S04]  /*54220*/  STL [R1+0x461c], R199 ;  /* 0x00461cc701007387 */ /* 0x000fe80000100800 */
[----:B------:R-:W3:Y:S04]  /*54230*/  LDL.LU R216, [R1+0x1610] ;  /* 0x0016100001d87983 */ /* 0x000ee80000300800 */
[----:B------:R-:W3:Y:S04]  /*54240*/  LDL.LU R217, [R1+0x1614] ;  /* 0x0016140001d97983 */ /* 0x000ee80000300800 */
[----:B------:R-:W3:Y:S04]  /*54250*/  LDL.LU R218, [R1+0x1618] ;  /* 0x0016180001da7983 */ /* 0x000ee80000300800 */
[----:B------:R-:W3:Y:S01]  /*54260*/  LDL.LU R219, [R1+0x161c] ;  /* 0x00161c0001db7983 */ /* 0x000ee20000300800 */
[C---:B--2---:R-:W-:Y:S03]  /*54270*/  HMMA.1688.F32.TF32 R200, R224.reuse, R140, R4 ;  /* 0x0000008ce0c8723c */ /* 0x044fe60000081004 */
        /* <DEDUP_REMOVED lines=12> */
[C---:B----4-:R-:W-:Y:S03]  /*54340*/  HMMA.1688.F32.TF32 R204, R224.reuse, R144, R204 ;  /* 0x00000090e0cc723c */ /* 0x050fe600000810cc */
[----:B------:R-:W-:Y:S04]  /*54350*/  STL [R1+0x4634], R200 ;  /* 0x004634c801007387 */ /* 0x000fe80000100800 */
[----:B------:R-:W-:Y:S04]  /*54360*/  STL [R1+0x4630], R201 ;  /* 0x004630c901007387 */ /* 0x000fe80000100800 */
[----:B------:R-:W-:Y:S04]  /*54370*/  STL [R1+0x462c], R202 ;  /* 0x00462cca01007387 */ /* 0x000fe80000100800 */
[----:B------:R-:W-:Y:S08]  /*54380*/  STL [R1+0x4608], R203 ;  /* 0x004608cb01007387 */ /* 0x000ff00000100800 */
[----:B------:R4:W-:Y:S04]  /*54390*/  STL [R1+0x4640], R204 ;  /* 0x004640cc01007387 */ /* 0x0009e80000100800 */
[----:B------:R-:W-:Y:S04]  /*543a0*/  STL [R1+0x463c], R205 ;  /* 0x00463ccd01007387 */ /* 0x000fe80000100800 */
[----:B------:R-:W-:Y:S04]  /*543b0*/  STL [R1+0x4638], R206 ;  /* 0x004638ce01007387 */ /* 0x000fe80000100800 */
[----:B------:R-:W-:Y:S04]  /*543c0*/  STL [R1+0x4604], R207 ;  /* 0x004604cf01007387 */ /* 0x000fe80000100800 */
[----:B------:R-:W4:Y:S04]  /*543d0*/  LDL.LU R240, [R1+0x15d0] ;  /* 0x0015d00001f07983 */ /* 0x000f280000300800 */
[----:B------:R-:W4:Y:S04]  /*543e0*/  LDL.LU R241, [R1+0x15d4] ;  /* 0x0015d40001f17983 */ /* 0x000f280000300800 */
[----:B------:R-:W4:Y:S04]  /*543f0*/  LDL.LU R242, [R1+0x15d8] ;  /* 0x0015d80001f27983 */ /* 0x000f280000300800 */
[----:B------:R-:W4:Y:S01]  /*54400*/  LDL.LU R243, [R1+0x15dc] ;  /* 0x0015dc0001f37983 */ /* 0x000f220000300800 */
[C---:B---3--:R-:W-:Y:S06]  /*54410*/  HMMA.1688.F32.TF32 R208, R224.reuse, R148, R208 ;  /* 0x00000094e0d0723c */ /* 0x048fec00000810d0 */
[----:B------:R-:W-:-:S15]  /*54420*/  HMMA.1688.F32.TF32 R212, R224, R152, R216 ;  /* 0x00000098e0d4723c */ /* 0x000fde00000810d8 */
[----:B------:R-:W-:-:S02]  /*54430*/  NOP ;  /* 0x0000000000007918 */ /* 0x000fc40000000000 */
[----:B------:R-:W-:Y:S04]  /*54440*/  STL [R1+0x464c], R208 ;  /* 0x00464cd001007387 */ /* 0x000fe80000100800 */
[----:B------:R-:W-:Y:S04]  /*54450*/  STL [R1+0x4648], R209 ;  /* 0x004648d101007387 */ /* 0x000fe80000100800 */
[----:B------:R3:W-:Y:S04]  /*54460*/  STL [R1+0x4644], R210 ;  /* 0x004644d201007387 */ /* 0x0007e80000100800 */
[----:B------:R-:W-:Y:S04]  /*54470*/  STL [R1+0x4600], R211 ;  /* 0x004600d301007387 */ /* 0x000fe80000100800 */
[----:B------:R3:W-:Y:S04]  /*54480*/  STL [R1+0x465c], R212 ;  /* 0x00465cd401007387 */ /* 0x0007e80000100800 */
[----:B------:R3:W-:Y:S04]  /*54490*/  STL [R1+0x4658], R213 ;  /* 0x004658d501007387 */ /* 0x0007e80000100800 */
[----:B------:R3:W-:Y:S04]  /*544a0*/  STL [R1+0x4654], R214 ;  /* 0x004654d601007387 */ /* 0x0007e80000100800 */
[----:B------:R3:W-:Y:S01]  /*544b0*/  STL [R1+0x4650], R215 ;  /* 0x004650d701007387 */ /* 0x0007e20000100800 */
[C---:B--2---:R-:W-:Y:S03]  /*544c0*/  HMMA.1688.F32.TF32 R216, R224.reuse, R156, R4 ;  /* 0x0000009ce0d8723c */ /* 0x044fe60000081004 */
[----:B------:R-:W2:Y:S04]  /*544d0*/  LDL.LU R4, [R1+0x15c0] ;  /* 0x0015c00001047983 */ /* 0x000ea80000300800 */
[----:B------:R-:W2:Y:S04]  /*544e0*/  LDL.LU R5, [R1+0x15c4] ;  /* 0x0015c40001057983 */ /* 0x000ea80000300800 */
[----:B------:R-:W2:Y:S04]  /*544f0*/  LDL.LU R6, [R1+0x15c8] ;  /* 0x0015c80001067983 */ /* 0x000ea80000300800 */
[----:B------:R-:W2:Y:S01]  /*54500*/  LDL.LU R7, [R1+0x15cc] ;  /* 0x0015cc0001077983 */ /* 0x000ea20000300800 */
[C---:B-1----:R-:W-:Y:S07]  /*54510*/  HMMA.1688.F32.TF32 R12, R224.reuse, R160, R236 ;  /* 0x000000a0e00c723c */ /* 0x042fee00000810ec */
[----:B------:R-:W-:Y:S04]  /*54520*/  STL [R1+0x466c], R216 ;  /* 0x00466cd801007387 */ /* 0x000fe80000100800 */
[----:B------:R-:W-:Y:S01]  /*54530*/  STL [R1+0x4668], R217 ;  /* 0x004668d901007387 */ /* 0x000fe20000100800 */
[----:B------:R-:W-:Y:S03]  /*54540*/  HMMA.1688.F32.TF32 R8, R224, R164, R244 ;  /* 0x000000a4e008723c */ /* 0x000fe600000810f4 */
[----:B------:R-:W-:Y:S04]  /*54550*/  STL [R1+0x4664], R218 ;  /* 0x004664da01007387 */ /* 0x000fe80000100800 */
[----:B------:R-:W-:Y:S04]  /*54560*/  STL [R1+0x4660], R219 ;  /* 0x004660db01007387 */ /* 0x000fe80000100800 */
[----:B------:R-:W-:Y:S04]  /*54570*/  STL.64 [R1+0x840], R12 ;  /* 0x0008400c01007387 */ /* 0x000fe80000100a00 */
[----:B------:R1:W-:Y:S04]  /*54580*/  STL.64 [R1+0x848], R14 ;  /* 0x0008480e01007387 */ /* 0x0003e80000100a00 */
[----:B------:R-:W2:Y:S04]  /*54590*/  LDL.LU R244, [R1+0x15b0] ;  /* 0x0015b00001f47983 */ /* 0x000ea80000300800 */
[----:B------:R-:W2:Y:S04]  /*545a0*/  LDL.LU R245, [R1+0x15b4] ;  /* 0x0015b40001f57983 */ /* 0x000ea80000300800 */
[----:B------:R-:W2:Y:S04]  /*545b0*/  LDL.LU R246, [R1+0x15b8] ;  /* 0x0015b80001f67983 */ /* 0x000ea80000300800 */
[----:B------:R-:W2:Y:S01]  /*545c0*/  LDL.LU R247, [R1+0x15bc] ;  /* 0x0015bc0001f77983 */ /* 0x000ea20000300800 */
[----:B----4-:R-:W-:-:S02]  /*545d0*/  IMAD.MOV.U32 R204, RZ, RZ, R11 ;  /* 0x000000ffffcc7224 */ /* 0x010fc400078e000b */
[----:B---3--:R-:W-:Y:S02]  /*545e0*/  IMAD.MOV.U32 R210, RZ, RZ, R10 ;  /* 0x000000ffffd27224 */ /* 0x008fe400078e000a */
[----:B------:R-:W-:Y:S02]  /*545f0*/  IMAD.MOV.U32 R209, RZ, RZ, R9 ;  /* 0x000000ffffd17224 */ /* 0x000fe400078e0009 */
[----:B------:R-:W-:Y:S01]  /*54600*/  IMAD.MOV.U32 R208, RZ, RZ, R8 ;  /* 0x000000ffffd07224 */ /* 0x000fe200078e0008 */
[----:B------:R3:W-:Y:S01]  /*54610*/  STL [R1+0x467c], R204 ;  /* 0x00467ccc01007387 */ /* 0x0007e20000100800 */
[----:B------:R-:W-:Y:S03]  /*54620*/  HMMA.1688.F32.TF32 R8, R224, R168, R240 ;  /* 0x000000a8e008723c */ /* 0x000fe600000810f0 */
[----:B------:R4:W-:Y:S04]  /*54630*/  STL [R1+0x4678], R210 ;  /* 0x004678d201007387 */ /* 0x0009e80000100800 */
[----:B------:R4:W-:Y:S04]  /*54640*/  STL [R1+0x4674], R209 ;  /* 0x004674d101007387 */ /* 0x0009e80000100800 */
[----:B------:R4:W-:Y:S04]  /*54650*/  STL [R1+0x4670], R208 ;  /* 0x004670d001007387 */ /* 0x0009e80000100800 */
[----:B------:R-:W1:Y:S04]  /*54660*/  LDL.LU R240, [R1+0x15a0] ;  /* 0x0015a00001f07983 */ /* 0x000e680000300800 */
[----:B------:R-:W1:Y:S04]  /*54670*/  LDL.LU R241, [R1+0x15a4] ;  /* 0x0015a40001f17983 */ /* 0x000e680000300800 */
[----:B------:R-:W1:Y:S04]  /*54680*/  LDL.LU R242, [R1+0x15a8] ;  /* 0x0015a80001f27983 */ /* 0x000e680000300800 */
[----:B------:R-:W1:Y:S01]  /*54690*/  LDL.LU R243, [R1+0x15ac] ;  /* 0x0015ac0001f37983 */ /* 0x000e620000300800 */
        /* <DEDUP_REMOVED lines=8> */
[----:B--2---:R-:W-:-:S15]  /*54720*/  HMMA.1688.F32.TF32 R4, R224, R172, R4 ;  /* 0x000000ace004723c */ /* 0x004fde0000081004 */
[----:B------:R-:W-:-:S09]  /*54730*/  NOP ;  /* 0x0000000000007918 */ /* 0x000fd20000000000 */
[----:B------:R-:W-:Y:S02]  /*54740*/  IMAD.MOV.U32 R202, RZ, RZ, R4 ;  /* 0x000000ffffca7224 */ /* 0x000fe400078e0004 */
[----:B------:R-:W-:Y:S01]  /*54750*/  IMAD.MOV.U32 R196, RZ, RZ, R5 ;  /* 0x000000ffffc47224 */ /* 0x000fe200078e0005 */
[----:B------:R-:W2:Y:S01]  /*54760*/  LDL.LU R4, [R1+0x1590] ;  /* 0x0015900001047983 */ /* 0x000ea20000300800 */
[----:B------:R-:W-:Y:S02]  /*54770*/  IMAD.MOV.U32 R197, RZ, RZ, R6 ;  /* 0x000000ffffc57224 */ /* 0x000fe400078e0006 */
[----:B------:R-:W-:Y:S01]  /*54780*/  IMAD.MOV.U32 R198, RZ, RZ, R7 ;  /* 0x000000ffffc67224 */ /* 0x000fe200078e0007 */
[----:B------:R-:W2:Y:S04]  /*54790*/  LDL.LU R5, [R1+0x1594] ;  /* 0x0015940001057983 */ /* 0x000ea80000300800 */
[----:B------:R-:W2:Y:S04]  /*547a0*/  LDL.LU R6, [R1+0x1598] ;  /* 0x0015980001067983 */ /* 0x000ea80000300800 */
[----:B------:R-:W2:Y:S01]  /*547b0*/  LDL.LU R7, [R1+0x159c] ;  /* 0x00159c0001077983 */ /* 0x000ea20000300800 */
[----:B------:R-:W-:Y:S03]  /*547c0*/  HMMA.1688.F32.TF32 R8, R224, R176, R244 ;  /* 0x000000b0e008723c */ /* 0x000fe600000810f4 */
[----:B------:R-:W-:Y:S04]  /*547d0*/  STL [R1+0x469c], R198 ;  /* 0x00469cc601007387 */ /* 0x000fe80000100800 */
[----:B------:R-:W-:Y:S04]  /*547e0*/  STL [R1+0x4698], R197 ;  /* 0x004698c501007387 */ /* 0x000fe80000100800 */
[----:B------:R-:W-:Y:S04]  /*547f0*/  STL [R1+0x4694], R196 ;  /* 0x004694c401007387 */ /* 0x000fe80000100800 */
[----:B------:R-:W-:Y:S09]  /*54800*/  STL [R1+0x4690], R202 ;  /* 0x004690ca01007387 */ /* 0x000ff20000100800 */
[----:B------:R-:W-:-:S02]  /*54810*/  IMAD.MOV.U32 R212, RZ, RZ, R8 ;  /* 0x000000ffffd47224 */ /* 0x000fc400078e0008 */
[----:B------:R-:W-:Y:S01]  /*54820*/  IMAD.MOV.U32 R213, RZ, RZ, R9 ;  /* 0x000000ffffd57224 */ /* 0x000fe200078e0009 */
[----:B------:R-:W4:Y:S01]  /*54830*/  LDL.LU R8, [R1+0x1580] ;  /* 0x0015800001087983 */ /* 0x000f220000300800 */
[----:B------:R-:W-:Y:S02]  /*54840*/  IMAD.MOV.U32 R214, RZ, RZ, R10 ;  /* 0x000000ffffd67224 */ /* 0x000fe400078e000a */
[----:B------:R-:W-:Y:S01]  /*54850*/  IMAD.MOV.U32 R215, RZ, RZ, R11 ;  /* 0x000000ffffd77224 */ /* 0x000fe200078e000b */
[----:B------:R-:W4:Y:S04]  /*54860*/  LDL.LU R9, [R1+0x1584] ;  /* 0x0015840001097983 */ /* 0x000f280000300800 */
[----:B------:R-:W4:Y:S04]  /*54870*/  LDL.LU R10, [R1+0x1588] ;  /* 0x00158800010a7983 */ /* 0x000f280000300800 */
[----:B------:R-:W4:Y:S01]  /*54880*/  LDL.LU R11, [R1+0x158c] ;  /* 0x00158c00010b7983 */ /* 0x000f220000300800 */
[----:B-1----:R-:W-:Y:S03]  /*54890*/  HMMA.1688.F32.TF32 R12, R224, R180, R240 ;  /* 0x000000b4e00c723c */ /* 0x002fe600000810f0 */
[----:B------:R-:W-:Y:S04]  /*548a0*/  STL [R1+0x46ac], R215 ;  /* 0x0046acd701007387 */ /* 0x000fe80000100800 */
[----:B------:R-:W-:Y:S04]  /*548b0*/  STL [R1+0x46a8], R214 ;  /* 0x0046a8d601007387 */ /* 0x000fe80000100800 */
[----:B------:R-:W-:Y:S04]  /*548c0*/  STL [R1+0x46a4], R213 ;  /* 0x0046a4d501007387 */ /* 0x000fe80000100800 */
[----:B------:R-:W-:Y:S04]  /*548d0*/  STL [R1+0x46a0], R212 ;  /* 0x0046a0d401007387 */ /* 0x000fe80000100800 */
        /* <DEDUP_REMOVED lines=11> */
[----:B------:R-:W-:Y:S04]  /*54990*/  STL [R1+0x46b0], R216 ;  /* 0x0046b0d801007387 */ /* 0x000fe80000100800 */
        /* <DEDUP_REMOVED lines=8> */
[----:B--2---:R-:W-:-:S15]  /*54a20*/  HMMA.1688.F32.TF32 R4, R224, R184, R4 ;  /* 0x000000b8e004723c */ /* 0x004fde0000081004 */
[----:B------:R-:W-:-:S09]  /*54a30*/  NOP ;  /* 0x0000000000007918 */ /* 0x000fd20000000000 */
[----:B---3--:R-:W-:Y:S02]  /*54a40*/  IMAD.MOV.U32 R204, RZ, RZ, R4 ;  /* 0x000000ffffcc7224 */ /* 0x008fe400078e0004 */
[----:B----4-:R-:W-:Y:S01]  /*54a50*/  IMAD.MOV.U32 R210, RZ, RZ, R5 ;  /* 0x000000ffffd27224 */ /* 0x010fe200078e0005 */
[----:B------:R-:W2:Y:S01]  /*54a60*/  LDL.LU R4, [R1+0x1140] ;  /* 0x0011400001047983 */ /* 0x000ea20000300800 */
[----:B------:R-:W-:Y:S02]  /*54a70*/  IMAD.MOV.U32 R209, RZ, RZ, R6 ;  /* 0x000000ffffd17224 */ /* 0x000fe400078e0006 */
[----:B------:R-:W-:Y:S01]  /*54a80*/  IMAD.MOV.U32 R208, RZ, RZ, R7 ;  /* 0x000000ffffd07224 */ /* 0x000fe200078e0007 */
[----:B------:R-:W2:Y:S04]  /*54a90*/  LDL.LU R5, [R1+0x1144] ;  /* 0x0011440001057983 */ /* 0x000ea80000300800 */
[----:B------:R-:W2:Y:S04]  /*54aa0*/  LDL.LU R6, [R1+0x1148] ;  /* 0x0011480001067983 */ /* 0x000ea80000300800 */
[----:B------:R-:W2:Y:S01]  /*54ab0*/  LDL.LU R7, [R1+0x114c] ;  /* 0x00114c0001077983 */ /* 0x000ea20000300800 */
[----:B------:R-:W-:-:S02]  /*54ac0*/  LOP3.LUT R18, R0, 0x40, RZ, 0x3c, !PT ;  /* 0x0000004000127812 */ /* 0x000fc400078e3cff */
[----:B------:R-:W-:-:S03]  /*54ad0*/  LOP3.LUT R19, R0, 0x60, RZ, 0x3c, !PT ;  /* 0x0000006000137812 */ /* 0x000fc600078e3cff */
[----:B------:R-:W-:Y:S04]  /*54ae0*/  LDS R228, [R18+UR10+0x8380] ;  /* 0x0083800a12e47984 */ /* 0x000fe80008000800 */
[----:B------:R-:W-:Y:S04]  /*54af0*/  LDS R230, [R18+UR10+0xa380] ;  /* 0x00a3800a12e67984 */ /* 0x000fe80008000800 */
[----:B------:R-:W-:Y:S04]  /*54b00*/  LDS R229, [R19+UR10+0x8380] ;  /* 0x0083800a13e57984 */ /* 0x000fe80008000800 */
[----:B------:R-:W1:Y:S01]  /*54b10*/  LDS R231, [R19+UR10+0xa380] ;  /* 0x00a3800a13e77984 */ /* 0x000e620008000800 */
[----:B------:R-:W-:-:S15]  /*54b20*/  HMMA.1688.F32.TF32 R8, R224, R188, R8 ;  /* 0x000000bce008723c */ /* 0x000fde0000081008 */
[----:B------:R-:W-:-:S09]  /*54b30*/  NOP ;  /* 0x0000000000007918 */ /* 0x000fd20000000000 */
[----:B------:R-:W-:Y:S02]  /*54b40*/  IMAD.MOV.U32 R199, RZ, RZ, R8 ;  /* 0x000000ffffc77224 */ /* 0x000fe400078e0008 */
[----:B------:R-:W-:Y:S02]  /*54b50*/  IMAD.MOV.U32 R220, RZ, RZ, R9 ;  /* 0x000000ffffdc7224 */ /* 0x000fe400078e0009 */
[----:B------:R-:W-:Y:S02]  /*54b60*/  IMAD.MOV.U32 R221, RZ, RZ, R10 ;  /* 0x000000ffffdd7224 */ /* 0x000fe400078e000a */
[----:B------:R-:W-:Y:S02]  /*54b70*/  IMAD.MOV.U32 R222, RZ, RZ, R11 ;  /* 0x000000ffffde7224 */ /* 0x000fe400078e000b */
[----:B------:R-:W-:Y:S01]  /*54b80*/  HMMA.1688.F32.TF32 R8, R224, R192, R236 ;  /* 0x000000c0e008723c */ /* 0x000fe200000810ec */
[----:B------:R-:W-:Y:S04]  /*54b90*/  STL [R1+0x46cc], R208 ;  /* 0x0046ccd001007387 */ /* 0x000fe80000100800 */
[----:B------:R-:W-:Y:S04]  /*54ba0*/  STL [R1+0x46c8], R209 ;  /* 0x0046c8d101007387 */ /* 0x000fe80000100800 */
[----:B------:R-:W-:Y:S04]  /*54bb0*/  LDS R224, [R18+UR10+0x8400] ;  /* 0x0084000a12e07984 */ /* 0x000fe80008000800 */
[----:B------:R-:W-:Y:S04]  /*54bc0*/  LDS R226, [R18+UR10+0xa400] ;  /* 0x00a4000a12e27984 */ /* 0x000fe80008000800 */
[----:B------:R-:W-:Y:S04]  /*54bd0*/  LDS R225, [R19+UR10+0x8400] ;  /* 0x0084000a13e17984 */ /* 0x000fe80008000800 */
[----:B------:R-:W3:Y:S03]  /*54be0*/  LDS R227, [R19+UR10+0xa400] ;  /* 0x00a4000a13e37984 */ /* 0x000ee60008000800 */
[----:B------:R-:W-:-:S02]  /*54bf0*/  IMAD.MOV.U32 R201, RZ, RZ, R8 ;  /* 0x000000ffffc97224 */ /* 0x000fc400078e0008 */
[----:B------:R-:W-:Y:S02]  /*54c00*/  IMAD.MOV.U32 R200, RZ, RZ, R9 ;  /* 0x000000ffffc87224 */ /* 0x000fe400078e0009 */
[----:B------:R-:W-:Y:S02]  /*54c10*/  IMAD.MOV.U32 R206, RZ, RZ, R10 ;  /* 0x000000ffffce7224 */ /* 0x000fe400078e000a */
[----:B------:R-:W-:Y:S02]  /*54c20*/  IMAD.MOV.U32 R205, RZ, RZ, R11 ;  /* 0x000000ffffcd7224 */ /* 0x000fe400078e000b */
[----:B-1----:R-:W-:Y:S01]  /*54c30*/  HMMA.1688.F32.TF32 R8, R228, R132, R244 ;  /* 0x00000084e408723c */ /* 0x002fe200000810f4 */
[----:B------:R-:W-:Y:S04]  /*54c40*/  STL [R1+0x46c4], R210 ;  /* 0x0046c4d201007387 */ /* 0x000fe80000100800 */
[----:B------:R-:W-:Y:S04]  /*54c50*/  STL [R1+0x46c0], R204 ;  /* 0x0046c0cc01007387 */ /* 0x000fe80000100800 */
[----:B------:R-:W-:Y:S04]  /*54c60*/  STL [R1+0x46dc], R222 ;  /* 0x0046dcde01007387 */ /* 0x000fe80000100800 */
[----:B------:R-:W-:Y:S04]  /*54c70*/  STL [R1+0x46d8], R221 ;  /* 0x0046d8dd01007387 */ /* 0x000fe80000100800 */
[----:B------:R-:W-:Y:S04]  /*54c80*/  STL [R1+0x46d4], R220 ;  /* 0x0046d4dc01007387 */ /* 0x000fe80000100800 */
[----:B------:R-:W-:Y:S04]  /*54c90*/  STL [R1+0x46d0], R199 ;  /* 0x0046d0c701007387 */ /* 0x000fe80000100800 */
[----:B------:R-:W-:Y:S01]  /*54ca0*/  STL [R1+0x46ec], R205 ;  /* 0x0046eccd01007387 */ /* 0x000fe20000100800 */
[----:B------:R-:W-:-:S02]  /*54cb0*/  IMAD.MOV.U32 R198, RZ, RZ, R8 ;  /* 0x000000ffffc67224 */ /* 0x000fc400078e0008 */
[----:B------:R-:W-:Y:S01]  /*54cc0*/  IMAD.MOV.U32 R197, RZ, RZ, R9 ;  /* 0x000000ffffc57224 */ /* 0x000fe200078e0009 */
[----:B------:R-:W-:Y:S01]  /*54cd0*/  STL [R1+0x46e8], R206 ;  /* 0x0046e8ce01007387 */ /* 0x000fe20000100800 */
[----:B------:R-:W-:Y:S02]  /*54ce0*/  IMAD.MOV.U32 R196, RZ, RZ, R10 ;  /* 0x000000ffffc47224 */ /* 0x000fe400078e000a */
[----:B------:R-:W-:Y:S01]  /*54cf0*/  IMAD.MOV.U32 R202, RZ, RZ, R11 ;  /* 0x000000ffffca7224 */ /* 0x000fe200078e000b */
[----:B------:R-:W-:Y:S01]  /*54d00*/  STL [R1+0x46e4], R200 ;  /* 0x0046e4c801007387 */ /* 0x000fe20000100800 */
[----:B------:R-:W-:Y:S03]  /*54d10*/  HMMA.1688.F32.TF32 R8, R228, R136, R240 ;  /* 0x00000088e408723c */ /* 0x000fe600000810f0 */
[----:B------:R-:W-:Y:S04]  /*54d20*/  STL [R1+0x46e0], R201 ;  /* 0x0046e0c901007387 */ /* 0x000fe80000100800 */
        /* <DEDUP_REMOVED lines=53> */
[----:B------:R-:W-:Y:S01]  /*55080*/  IMAD.MOV.U32 R214, RZ, RZ, R9 ;  /* 0x000000ffffd67224 */ /* 0x000fe200078e0009 */
[----:B------:R-:W4:Y:S01]  /*55090*/  LDL.LU R8, [R1+0xdb0] ;  /* 0x000db00001087983 */ /* 0x000f220000300800 */
[----:B------:R-:W-:Y:S01]  /*550a0*/  IMAD.MOV.U32 R213, RZ, RZ, R10 ;  /* 0x000000ffffd57224 */ /* 0x000fe200078e000a */
[----:B--2---:R-:W-:Y:S01]  /*550b0*/  HMMA.1688.F32.TF32 R4, R228, R140, R4 ;  /* 0x0000008ce404723c */ /* 0x004fe20000081004 */
[----:B------:R-:W-:Y:S01]  /*550c0*/  IMAD.MOV.U32 R212, RZ, RZ, R11 ;  /* 0x000000ffffd47224 */ /* 0x000fe200078e000b */
[----:B------:R-:W2:Y:S04]  /*550d0*/  LDL.LU R9, [R1+0xdb4] ;  /* 0x000db40001097983 */ /* 0x000ea80000300800 */
[----:B------:R-:W2:Y:S04]  /*550e0*/  LDL.LU R10, [R1+0xdb8] ;  /* 0x000db800010a7983 */ /* 0x000ea80000300800 */
[----:B------:R-:W2:-:S14]  /*550f0*/  LDL.LU R11, [R1+0xdbc] ;  /* 0x000dbc00010b7983 */ /* 0x000e9c0000300800 */
        /* <DEDUP_REMOVED lines=8> */
[C---:B---3--:R-:W-:Y:S06]  /*55180*/  HMMA.1688.F32.TF32 R12, R228.reuse, R180, R12 ;  /* 0x000000b4e40c723c */ /* 0x048fec000008100c */
[C---:B----4-:R-:W-:Y:S06]  /*55190*/  HMMA.1688.F32.TF32 R20, R228.reuse, R176, R20 ;  /* 0x000000b0e414723c */ /* 0x050fec0000081014 */
[C---:B------:R-:W-:Y:S06]  /*551a0*/  HMMA.1688.F32.TF32 R24, R228.reuse, R172, R24 ;  /* 0x000000ace418723c */ /* 0x040fec0000081018 */
[C---:B------:R-:W-:Y:S06]  /*551b0*/  HMMA.1688.F32.TF32 R32, R228.reuse, R164, R32 ;  /* 0x000000a4e420723c */ /* 0x040fec0000081020 */
[C---:B------:R-:W-:Y:S06]  /*551c0*/  HMMA.1688.F32.TF32 R36, R228.reuse, R160, R36 ;  /* 0x000000a0e424723c */ /* 0x040fec0000081024 */
[C---:B------:R-:W-:Y:S06]  /*551d0*/  HMMA.1688.F32.TF32 R28, R228.reuse, R168, R28 ;  /* 0x000000a8e41c723c */ /* 0x040fec000008101c */
[C---:B--2---:R-:W-:Y:S11]  /*551e0*/  HMMA.1688.F32.TF32 R8, R228.reuse, R184, R8 ;  /* 0x000000b8e408723c */ /* 0x044ff60000081008 */
        /* <DEDUP_REMOVED lines=15> */
[----:B--2---:R-:W-:Y:S06]  /*552e0*/  HMMA.1688.F32.TF32 R12, R228, R192, R244 ;  /* 0x000000c0e40c723c */ /* 0x004fec00000810f4 */
[C---:B------:R-:W-:Y:S06]  /*552f0*/  HMMA.1688.F32.TF32 R4, R232.reuse, R136, R4 ;  /* 0x00000088e804723c */ /* 0x040fec0000081004 */
[----:B-1----:R-:W-:Y:S03]  /*55300*/  HMMA.1688.F32.TF32 R8, R232, R132, R240 ;  /* 0x00000084e808723c */ /* 0x002fe600000810f0 */
[----:B------:R-:W-:Y:S04]  /*55310*/  STL.64 [R1+0xc10], R20 ;  /* 0x000c101401007387 */ /* 0x000fe80000100a00 */
[----:B------:R-:W-:Y:S04]  /*55320*/  STL.64 [R1+0xc18], R22 ;  /* 0x000c181601007387 */ /* 0x000fe80000100a00 */
[----:B------:R1:W-:Y:S04]  /*55330*/  STL.64 [R1+0x960], R12 ;  /* 0x0009600c01007387 */ /* 0x0003e80000100a00 */
[----:B------:R2:W-:Y:S01]  /*55340*/  STL.64 [R1+0x968], R14 ;  /* 0x0009680e01007387 */ /* 0x0005e20000100a00 */
[C---:B------:R-:W-:Y:S03]  /*55350*/  HMMA.1688.F32.TF32 R40, R228.reuse, R156, R40 ;  /* 0x0000009ce428723c */ /* 0x040fe60000081028 */
[----:B------:R-:W3:Y:S04]  /*55360*/  LDL.LU R240, [R1+0x1230] ;  /* 0x0012300001f07983 */ /* 0x000ee80000300800 */
[----:B------:R4:W-:Y:S04]  /*55370*/  STL.64 [R1+0x930], R8 ;  /* 0x0009300801007387 */ /* 0x0009e80000100a00 */
[----:B------:R4:W-:Y:S04]  /*55380*/  STL.64 [R1+0x938], R10 ;  /* 0x0009380a01007387 */ /* 0x0009e80000100a00 */
[----:B------:R4:W-:Y:S01]  /*55390*/  STL.64 [R1+0xc00], R4 ;  /* 0x000c000401007387 */ /* 0x0009e20000100a00 */
[C---:B------:R-:W-:Y:S03]  /*553a0*/  HMMA.1688.F32.TF32 R48, R228.reuse, R148, R48 ;  /* 0x00000094e430723c */ /* 0x040fe60000081030 */
[----:B------:R4:W-:Y:S04]  /*553b0*/  STL.64 [R1+0xc08], R6 ;  /* 0x000c080601007387 */ /* 0x0009e80000100a00 */
[----:B------:R-:W3:Y:S04]  /*553c0*/  LDL.LU R241, [R1+0x1234] ;  /* 0x0012340001f17983 */ /* 0x000ee80000300800 */
[----:B------:R-:W3:Y:S04]  /*553d0*/  LDL.LU R242, [R1+0x1238] ;  /* 0x0012380001f27983 */ /* 0x000ee80000300800 */
[----:B------:R-:W3:Y:S01]  /*553e0*/  LDL.LU R243, [R1+0x123c] ;  /* 0x00123c0001f37983 */ /* 0x000ee20000300800 */
[----:B------:R-:W-:Y:S03]  /*553f0*/  HMMA.1688.F32.TF32 R52, R228, R144, R52 ;  /* 0x00000090e434723c */ /* 0x000fe60000081034 */
[----:B------:R-:W3:Y:S04]  /*55400*/  LDL.LU R244, [R1+0x1240] ;  /* 0x0012400001f47983 */ /* 0x000ee80000300800 */
[----:B------:R-:W3:Y:S04]  /*55410*/  LDL.LU R245, [R1+0x1244] ;  /* 0x0012440001f57983 */ /* 0x000ee80000300800 */
[----:B------:R-:W3:Y:S04]  /*55420*/  LDL.LU R246, [R1+0x1248] ;  /* 0x0012480001f67983 */ /* 0x000ee80000300800 */
[----:B------:R-:W3:Y:S04]  /*55430*/  LDL.LU R247, [R1+0x124c] ;  /* 0x00124c0001f77983 */ /* 0x000ee80000300800 */
[----:B-1----:R-:W3:Y:S04]  /*55440*/  LDL.LU R12, [R1+0x21a0] ;  /* 0x0021a000010c7983 */ /* 0x002ee80000300800 */
[----:B------:R-:W3:Y:S04]  /*55450*/  LDL.LU R13, [R1+0x21a4] ;  /* 0x0021a400010d7983 */ /* 0x000ee80000300800 */
[----:B--2---:R-:W3:Y:S04]  /*55460*/  LDL.LU R14, [R1+0x21a8] ;  /* 0x0021a800010e7983 */ /* 0x004ee80000300800 */
        /* <DEDUP_REMOVED lines=27> */
[----:B------:R-:W-:Y:S03]  /*55620*/  HMMA.1688.F32.TF32 R44, R228, R152, R44 ;  /* 0x00000098e42c723c */ /* 0x000fe6000008102c */
[----:B------:R-:W2:Y:S01]  /*55630*/  LDL.LU R49, [R1+0x21d4] ;  /* 0x0021d40001317983 */ /* 0x000ea20000300800 */
[----:B------:R-:W-:-:S03]  /*55640*/  IMAD.MOV.U32 R218, RZ, RZ, R53 ;  /* 0x000000ffffda7224 */ /* 0x000fc600078e0035 */
[----:B------:R-:W2:Y:S01]  /*55650*/  LDL.LU R50, [R1+0x21d8] ;  /* 0x0021d80001327983 */ /* 0x000ea20000300800 */
[----:B------:R-:W-:-:S03]  /*55660*/  IMAD.MOV.U32 R217, RZ, RZ, R54 ;  /* 0x000000ffffd97224 */ /* 0x000fc600078e0036 */
[----:B------:R-:W2:Y:S01]  /*55670*/  LDL.LU R51, [R1+0x21dc] ;  /* 0x0021dc0001337983 */ /* 0x000ea20000300800 */
[----:B------:R-:W-:-:S03]  /*55680*/  IMAD.MOV.U32 R216, RZ, RZ, R55 ;  /* 0x000000ffffd87224 */ /* 0x000fc600078e0037 */
        /* <DEDUP_REMOVED lines=20> */
[----:B------:R-:W-:-:S02]  /*557d0*/  IMAD.MOV.U32 R222, RZ, RZ, R44 ;  /* 0x000000ffffde7224 */ /* 0x000fc400078e002c */
[----:B------:R-:W-:Y:S01]  /*557e0*/  IMAD.MOV.U32 R221, RZ, RZ, R45 ;  /* 0x000000ffffdd7224 */ /* 0x000fe200078e002d */
[----:B------:R-:W2:Y:S01]  /*557f0*/  LDL.LU R44, [R1+0x21c0] ;  /* 0x0021c000012c7983 */ /* 0x000ea20000300800 */
[----:B------:R-:W-:Y:S02]  /*55800*/  IMAD.MOV.U32 R220, RZ, RZ, R46 ;  /* 0x000000ffffdc7224 */ /* 0x000fe400078e002e */
[----:B------:R-:W-:Y:S01]  /*55810*/  IMAD.MOV.U32 R199, RZ, RZ, R47 ;  /* 0x000000ffffc77224 */ /* 0x000fe200078e002f */
        /* <DEDUP_REMOVED lines=23> */
[----:B------:R-:W-:Y:S04]  /*55990*/  LDS R228, [R0+UR10+0x8480] ;  /* 0x0084800a00e47984 */ /* 0x000fe80008000800 */
[----:B------:R-:W-:Y:S04]  /*559a0*/  LDS R230, [R0+UR10+0xa480] ;  /* 0x00a4800a00e67984 */ /* 0x000fe80008000800 */
[----:B------:R-:W-:Y:S04]  /*559b0*/  LDS R229, [R251+UR10+0x8480] ;  /* 0x0084800afbe57984 */ /* 0x000fe80008000800 */
[----:B------:R-:W1:Y:S01]  /*559c0*/  LDS R231, [R251+UR10+0xa480] ;  /* 0x00a4800afbe77984 */ /* 0x000e620008000800 */
[C---:B---3--:R-:W-:Y:S06]  /*559d0*/  HMMA.1688.F32.TF32 R12, R232.reuse, R192, R12 ;  /* 0x000000c0e80c723c */ /* 0x048fec000008100c */
        /* <DEDUP_REMOVED lines=9> */
[C---:B------:R-:W-:Y:S11]  /*55a70*/  HMMA.1688.F32.TF32 R60, R232.reuse, R148, R60 ;  /* 0x00000094e83c723c */ /* 0x040ff6000008103c */
[----:B------:R-:W-:Y:S01]  /*55a80*/  STL.64 [R1+0xd90], R68 ;  /* 0x000d904401007387 */ /* 0x000fe20000100a00 */
[C---:B------:R-:W-:Y:S03]  /*55a90*/  HMMA.1688.F32.TF32 R44, R232.reuse, R164, R44 ;  /* 0x000000a4e82c723c */ /* 0x040fe6000008102c */
[----:B------:R-:W-:Y:S04]  /*55aa0*/  STL.64 [R1+0xd98], R70 ;  /* 0x000d984601007387 */ /* 0x000fe80000100a00 */
[----:B------:R-:W-:Y:S01]  /*55ab0*/  STL.64 [R1+0xda0], R64 ;  /* 0x000da04001007387 */ /* 0x000fe20000100a00 */
[C---:B------:R-:W-:Y:S03]  /*55ac0*/  HMMA.1688.F32.TF32 R36, R232.reuse, R172, R36 ;  /* 0x000000ace824723c */ /* 0x040fe60000081024 */
        /* <DEDUP_REMOVED lines=9> */
[----:B------:R-:W-:Y:S01]  /*55b60*/  STL.64 [R1+0xde8], R50 ;  /* 0x000de83201007387 */ /* 0x000fe20000100a00 */
[C---:B----4-:R-:W-:Y:S03]  /*55b70*/  HMMA.1688.F32.TF32 R8, R224.reuse, R132, R8 ;  /* 0x00000084e008723c */ /* 0x050fe60000081008 */
        /* <DEDUP_REMOVED lines=19> */
[C---:B---3--:R-:W-:Y:S03]  /*55cb0*/  HMMA.1688.F32.TF32 R12, R224.reuse, R140, R244 ;  /* 0x0000008ce00c723c */ /* 0x048fe600000810f4 */
[----:B------:R-:W-:Y:S04]  /*55cc0*/  LDS R232, [R18+UR10+0x8480] ;  /* 0x0084800a12e87984 */ /* 0x000fe80008000800 */
[----:B------:R-:W-:Y:S01]  /*55cd0*/  LDS R234, [R18+UR10+0xa480] ;  /* 0x00a4800a12ea7984 */ /* 0x000fe20008000800 */
[C---:B------:R-:W-:Y:S03]  /*55ce0*/  HMMA.1688.F32.TF32 R4, R224.reuse, R148, R4 ;  /* 0x00000094e004723c */ /* 0x040fe60000081004 */
[----:B------:R-:W-:Y:S03]  /*55cf0*/  LDS R233, [R19+UR10+0x8480] ;  /* 0x0084800a13e97984 */ /* 0x000fe60008000800 */
[C---:B--2---:R-:W-:Y:S01]  /*55d00*/  HMMA.1688.F32.TF32 R8, R224.reuse, R144, R240 ;  /* 0x00000090e008723c */ /* 0x044fe200000810f0 */
[----:B------:R-:W2:Y:S04]  /*55d10*/  LDS R235, [R19+UR10+0xa480] ;  /* 0x00a4800a13eb7984 */ /* 0x000ea80008000800 */
[----:B------:R-:W-:Y:S04]  /*55d20*/  STL.64 [R1+0xf70], R20 ;  /* 0x000f701401007387 */ /* 0x000fe80000100a00 */
[----:B------:R-:W-:Y:S04]  /*55d30*/  STL.64 [R1+0xf78], R22 ;  /* 0x000f781601007387 */ /* 0x000fe80000100a00 */
[----:B------:R3:W-:Y:S04]  /*55d40*/  STL.64 [R1+0xf60], R12 ;  /* 0x000f600c01007387 */ /* 0x0007e80000100a00 */
[----:B------:R4:W-:Y:S04]  /*55d50*/  STL.64 [R1+0xf68], R14 ;  /* 0x000f680e01007387 */ /* 0x0009e80000100a00 */
        /* <DEDUP_REMOVED lines=130> */
[C---:B--2---:R-:W-:Y:S06]  /*56580*/  HMMA.1688.F32.TF32 R104, R224.reuse, R164, R104 ;  /* 0x000000a4e068723c */ /* 0x044fec0000081068 */
[C---:B------:R-:W-:Y:S06]  /*56590*/  HMMA.1688.F32.TF32 R108, R224.reuse, R156, R108 ;  /* 0x0000009ce06c723c */ /* 0x040fec000008106c */
[C---:B------:R-:W-:Y:S06]  /*565a0*/  HMMA.1688.F32.TF32 R112, R224.reuse, R152, R112 ;  /* 0x00000098e070723c */ /* 0x040fec0000081070 */
[----:B------:R-:W-:-:S15]  /*565b0*/  HMMA.1688.F32.TF32 R84, R224, R160, R84 ;  /* 0x000000a0e054723c */ /* 0x000fde0000081054 */
[----:B------:R-:W-:-:S02]  /*565c0*/  NOP ;  /* 0x0000000000007918 */ /* 0x000fc40000000000 */
        /* <DEDUP_REMOVED lines=18> */
[----:B------:R-:W-:Y:S04]  /*566f0*/  STL.64 [R1+0xee0], R96 ;  /* 0x000ee06001007387 */ /* 0x000fe80000100a00 */
[----:B------:R1:W-:Y:S02]  /*56700*/  STL.64 [R1+0xee8], R98 ;  /* 0x000ee86201007387 */ /* 0x0003e40000100a00 */
[C---:B-1----:R-:W-:Y:S06]  /*56710*/  HMMA.1688.F32.TF32 R100, R224.reuse, R176, R92 ;  /* 0x000000b0e064723c */ /* 0x042fec000008105c */
[C---:B------:R-:W-:Y:S06]  /*56720*/  HMMA.1688.F32.TF32 R92, R224.reuse, R184, R128 ;  /* 0x000000b8e05c723c */ /* 0x040fec0000081080 */
[C---:B------:R-:W-:Y:S06]  /*56730*/  HMMA.1688.F32.TF32 R96, R224.reuse, R180, R88 ;  /* 0x000000b4e060723c */ /* 0x040fec0000081058 */
[C---:B------:R-:W-:Y:S06]  /*56740*/  HMMA.1688.F32.TF32 R88, R224.reuse, R188, R80 ;  /* 0x000000bce058723c */ /* 0x040fec0000081050 */
[----:B------:R-:W-:Y:S01]  /*56750*/  HMMA.1688.F32.TF32 R80, R224, R192, R76 ;  /* 0x000000c0e050723c */ /* 0x000fe2000008104c */
[----:B------:R-:W-:Y:S04]  /*56760*/  STL.64 [R1+0xed0], R100 ;  /* 0x000ed06401007387 */ /* 0x000fe80000100a00 */
[----:B------:R-:W-:Y:S01]  /*56770*/  LDS R224, [R0+UR10+0x8500] ;  /* 0x0085000a00e07984 */ /* 0x000fe20008000800 */
[C---:B------:R-:W-:Y:S03]  /*56780*/  HMMA.1688.F32.TF32 R76, R228.reuse, R132, R72 ;  /* 0x00000084e44c723c */ /* 0x040fe60000081048 */
[----:B------:R-:W-:Y:S03]  /*56790*/  LDS R226, [R0+UR10+0xa500] ;  /* 0x00a5000a00e27984 */ /* 0x000fe60008000800 */
[C---:B------:R-:W-:Y:S01]  /*567a0*/  HMMA.1688.F32.TF32 R72, R228.reuse, R136, R68 ;  /* 0x00000088e448723c */ /* 0x040fe20000081044 */
[----:B------:R-:W-:Y:S04]  /*567b0*/  LDS R225, [R251+UR10+0x8500] ;  /* 0x0085000afbe17984 */ /* 0x000fe80008000800 */
[----:B------:R-:W1:Y:S01]  /*567c0*/  LDS R227, [R251+UR10+0xa500] ;  /* 0x00a5000afbe37984 */ /* 0x000e620008000800 */
        /* <DEDUP_REMOVED lines=62> */
[----:B-1----:R-:W-:Y:S03]  /*56bb0*/  HMMA.1688.F32.TF32 R8, R232, R144, R4 ;  /* 0x00000090e808723c */ /* 0x002fe60000081004 */
[----:B------:R-:W-:Y:S04]  /*56bc0*/  LDS R229, [R19+UR10+0x8500] ;  /* 0x0085000a13e57984 */ /* 0x000fe80008000800 */
[----:B------:R-:W1:Y:S04]  /*56bd0*/  LDS R231, [R19+UR10+0xa500] ;  /* 0x00a5000a13e77984 */ /* 0x000e680008000800 */
[----:B------:R-:W-:Y:S04]  /*56be0*/  STL.64 [R1+0x1090], R20 ;  /* 0x0010901401007387 */ /* 0x000fe80000100a00 */
[----:B------:R-:W-:Y:S04]  /*56bf0*/  STL.64 [R1+0x1098], R22 ;  /* 0x0010981601007387 */ /* 0x000fe80000100a00 */
        /* <DEDUP_REMOVED lines=100> */
[----:B------:R-:W-:-:S15]  /*57240*/  HMMA.1688.F32.TF32 R68, R232, R156, R68 ;  /* 0x0000009ce844723c */ /* 0x000fde0000081044 */
[----:B------:R-:W-:-:S02]  /*57250*/  NOP ;  /* 0x0000000000007918 */ /* 0x000fc40000000000 */
[----:B------:R-:W-:Y:S01]  /*57260*/  STL.64 [R1+0x1110], R76 ;  /* 0x0011104c01007387 */ /* 0x000fe20000100a00 */
[C---:B------:R-:W-:Y:S03]  /*57270*/  HMMA.1688.F32.TF32 R48, R232.reuse, R176, R48 ;  /* 0x000000b0e830723c */ /* 0x040fe60000081030 */
[----:B------:R-:W-:Y:S03]  /*57280*/  STL.64 [R1+0x1118], R78 ;  /* 0x0011184e01007387 */ /* 0x000fe60000100a00 */
[C---:B------:R-:W-:Y:S01]  /*57290*/  HMMA.1688.F32.TF32 R52, R232.reuse, R172, R52 ;  /* 0x000000ace834723c */ /* 0x040fe20000081034 */
[----:B------:R-:W-:Y:S04]  /*572a0*/  STL.64 [R1+0x1100], R72 ;  /* 0x0011004801007387 */ /* 0x000fe80000100a00 */
[----:B------:R-:W-:Y:S04]  /*572b0*/  STL.64 [R1+0x1108], R74 ;  /* 0x0011084a01007387 */ /* 0x000fe80000100a00 */
[----:B------:R-:W-:Y:S01]  /*572c0*/  STL.64 [R1+0x10f0], R68 ;  /* 0x0010f04401007387 */ /* 0x000fe20000100a00 */
[----:B------:R-:W-:Y:S03]  /*572d0*/  HMMA.1688.F32.TF32 R36, R232, R188, R36 ;  /* 0x000000bce824723c */ /* 0x000fe60000081024 */
[----:B------:R-:W-:Y:S04]  /*572e0*/  STL.64 [R1+0x10f8], R70 ;  /* 0x0010f84601007387 */ /* 0x000fe80000100a00 */
[----:B------:R-:W-:Y:S04]  /*572f0*/  STL.64 [R1+0x10e0], R64 ;  /* 0x0010e04001007387 */ /* 0x000fe80000100a00 */
[----:B------:R-:W-:Y:S01]  /*57300*/  STL.64 [R1+0x10e8], R66 ;  /* 0x0010e84201007387 */ /* 0x000fe20000100a00 */
[C---:B------:R-:W-:Y:S03]  /*57310*/  HMMA.1688.F32.TF32 R28, R224.reuse, R132, R28 ;  /* 0x00000084e01c723c */ /* 0x040fe6000008101c */
        /* <DEDUP_REMOVED lines=150> */
[----:B--2---:R-:W-:-:S15]  /*57c80*/  HMMA.1688.F32.TF32 R4, R224, R168, R4 ;  /* 0x000000a8e004723c */ /* 0x004fde0000081004 */
[----:B------:R-:W-:-:S08]  /*57c90*/  NOP ;  /* 0x0000000000007918 */ /* 0x000fd00000000000 */
[----:B------:R1:W-:Y:S04]  /*57ca0*/  STL.64 [R1+0x1200], R4 ;  /* 0x0012000401007387 */ /* 0x0003e80000100a00 */
[----:B------:R2:W-:Y:S04]  /*57cb0*/  STL.64 [R1+0x1208], R6 ;  /* 0x0012080601007387 */ /* 0x0005e80000100a00 */
[----:B-1----:R-:W3:Y:S04]  /*57cc0*/  LDL.LU R4, [R1+0x2500] ;  /* 0x0025000001047983 */ /* 0x002ee80000300800 */
[----:B------:R-:W3:Y:S04]  /*57cd0*/  LDL.LU R5, [R1+0x2504] ;  /* 0x0025040001057983 */ /* 0x000ee80000300800 */
[----:B--2---:R-:W2:Y:S04]  /*57ce0*/  LDL.LU R6, [R1+0x2508] ;  /* 0x0025080001067983 */ /* 0x004ea80000300800 */
[----:B------:R-:W2:Y:S01]  /*57cf0*/  LDL.LU R7, [R1+0x250c] ;  /* 0x00250c0001077983 */ /* 0x000ea20000300800 */
[C---:B----4-:R-:W-:Y:S06]  /*57d00*/  HMMA.1688.F32.TF32 R100, R224.reuse, R172, R100 ;  /* 0x000000ace064723c */ /* 0x050fec0000081064 */
[----:B---3--:R-:W-:-:S15]  /*57d10*/  HMMA.1688.F32.TF32 R80, R224, R192, R80 ;  /* 0x000000c0e050723c */ /* 0x008fde0000081050 */
[----:B------:R-:W-:-:S02]  /*57d20*/  NOP ;  /* 0x0000000000007918 */ /* 0x000fc40000000000 */
[----:B------:R-:W-:Y:S04]  /*57d30*/  STL.64 [R1+0x1210], R100 ;  /* 0x0012106401007387 */ /* 0x000fe80000100a00 */
[----:B------:R1:W-:Y:S01]  /*57d40*/  STL.64 [R1+0x1218], R102 ;  /* 0x0012186601007387 */ /* 0x0003e20000100a00 */
[----:B------:R-:W-:Y:S06]  /*57d50*/  HMMA.1688.F32.TF32 R76, R228, R132, R76 ;  /* 0x00000084e44c723c */ /* 0x000fec000008104c */
[C---:B-1----:R-:W-:Y:S06]  /*57d60*/  HMMA.1688.F32.TF32 R100, R224.reuse, R176, R96 ;  /* 0x000000b0e064723c */ /* 0x042fec0000081060 */
[C---:B------:R-:W-:Y:S06]  /*57d70*/  HMMA.1688.F32.TF32 R96, R224.reuse, R180, R92 ;  /* 0x000000b4e060723c */ /* 0x040fec000008105c */
[C---:B------:R-:W-:Y:S06]  /*57d80*/  HMMA.1688.F32.TF32 R92, R224.reuse, R184, R88 ;  /* 0x000000b8e05c723c */ /* 0x040fec0000081058 */
[----:B------:R-:W-:Y:S01]  /*57d90*/  HMMA.1688.F32.TF32 R88, R224, R188, R128 ;  /* 0x000000bce058723c */ /* 0x000fe20000081080 */
[----:B------:R-:W-:Y:S05]  /*57da0*/  LDS R224, [R18+UR10+0x8580] ;  /* 0x0085800a12e07984 */ /* 0x000fea0008000800 */
        /* <DEDUP_REMOVED lines=66> */
[----:B------:R-:W-:Y:S04]  /*581d0*/  LDS R228, [R0+UR10+0x8600] ;  /* 0x0086000a00e47984 */ /* 0x000fe80008000800 */
[----:B------:R-:W-:Y:S01]  /*581e0*/  STL.64 [R1+0x1290], R20 ;  /* 0x0012901401007387 */ /* 0x000fe20000100a00 */
[----:B--2---:R-:W-:Y:S03]  /*581f0*/  HMMA.1688.F32.TF32 R4, R232, R148, R4 ;  /* 0x00000094e804723c */ /* 0x004fe60000081004 */
[----:B------:R-:W-:Y:S04]  /*58200*/  STL.64 [R1+0x1298], R22 ;  /* 0x0012981601007387 */ /* 0x000fe80000100a00 */
[----:B------:R2:W-:Y:S04]  /*58210*/  STL.64 [R1+0x1390], R12 ;  /* 0x0013900c01007387 */ /* 0x0005e80000100a00 */
[----:B------:R3:W-:Y:S04]  /*58220*/  STL.64 [R1+0x1398], R14 ;  /* 0x0013980e01007387 */ /* 0x0007e80000100a00 */
[----:B------:R4:W-:Y:S04]  /*58230*/  STL.64 [R1+0x13a0], R8 ;  /* 0x0013a00801007387 */ /* 0x0009e80000100a00 */
[----:B------:R1:W-:Y:S04]  /*58240*/  STL.64 [R1+0x13a8], R10 ;  /* 0x0013a80a01007387 */ /* 0x0003e80000100a00 */
[----:B------:R-:W4:Y:S04]  /*58250*/  LDL.LU R240, [R1+0x14c0] ;  /* 0x0014c00001f07983 */ /* 0x000f280000300800 */
[----:B------:R1:W-:Y:S04]  /*58260*/  STL.64 [R1+0x13b0], R4 ;  /* 0x0013b00401007387 */ /* 0x0003e80000100a00 */
        /* <DEDUP_REMOVED lines=88> */
[----:B------:R-:W4:Y:S04]  /*587f0*/  LDL.LU R4, [R1+0x14b0] ;  /* 0x0014b00001047983 */ /* 0x000f280000300800 */
[----:B------:R-:W4:Y:S04]  /*58800*/  LDL.LU R5, [R1+0x14b4] ;  /* 0x0014b40001057983 */ /* 0x000f280000300800 */
[----:B------:R-:W4:Y:S04]  /*58810*/  LDL.LU R6, [R1+0x14b8] ;  /* 0x0014b80001067983 */ /* 0x000f280000300800 */
[----:B------:R-:W4:Y:S01]  /*58820*/  LDL.LU R7, [R1+0x14bc] ;  /* 0x0014bc0001077983 */ /* 0x000f220000300800 */
[C---:B--2---:R-:W-:Y:S03]  /*58830*/  HMMA.1688.F32.TF32 R12, R224.reuse, R156, R12 ;  /* 0x0000009ce00c723c */ /* 0x044fe6000008100c */
[----:B------:R-:W-:Y:S04]  /*58840*/  LDS R230, [R0+UR10+0xa600] ;  /* 0x00a6000a00e67984 */ /* 0x000fe80008000800 */
[----:B------:R-:W-:Y:S01]  /*58850*/  LDS R229, [R251+UR10+0x8600] ;  /* 0x0086000afbe57984 */ /* 0x000fe20008000800 */
[C---:B---3--:R-:W-:Y:S03]  /*58860*/  HMMA.1688.F32.TF32 R20, R224.reuse, R152, R20 ;  /* 0x00000098e014723c */ /* 0x048fe60000081014 */
[----:B------:R-:W1:Y:S03]  /*58870*/  LDS R231, [R251+UR10+0xa600] ;  /* 0x00a6000afbe77984 */ /* 0x000e660008000800 */
[C---:B------:R-:W-:Y:S06]  /*58880*/  HMMA.1688.F32.TF32 R24, R224.reuse, R148, R24 ;  /* 0x00000094e018723c */ /* 0x040fec0000081018 */
[C---:B------:R-:W-:Y:S06]  /*58890*/  HMMA.1688.F32.TF32 R32, R224.reuse, R140, R32 ;  /* 0x0000008ce020723c */ /* 0x040fec0000081020 */
        /* <DEDUP_REMOVED lines=179> */
[----:B----4-:R-:W-:-:S15]  /*593d0*/  HMMA.1688.F32.TF32 R92, R224, R188, R92 ;  /* 0x000000bce05c723c */ /* 0x010fde000008105c */
[----:B------:R-:W-:-:S02]  /*593e0*/  NOP ;  /* 0x0000000000007918 */ /* 0x000fc40000000000 */
[----:B------:R-:W-:Y:S04]  /*593f0*/  STL.64 [R1+0x14c0], R100 ;  /* 0x0014c06401007387 */ /* 0x000fe80000100a00 */
[----:B------:R1:W-:Y:S04]  /*59400*/  STL.64 [R1+0x14c8], R102 ;  /* 0x0014c86601007387 */ /* 0x0003e80000100a00 */
[----:B-1----:R-:W2:Y:S04]  /*59410*/  LDL.LU.64 R102, [R1+0x4a28] ;  /* 0x004a280001667983 */ /* 0x002ea80000300a00 */
[----:B------:R-:W2:Y:S04]  /*59420*/  LDL.LU.64 R100, [R1+0x4a20] ;  /* 0x004a200001647983 */ /* 0x000ea80000300a00 */
[----:B------:R-:W-:Y:S04]  /*59430*/  STL.64 [R1+0x14b0], R96 ;  /* 0x0014b06001007387 */ /* 0x000fe80000100a00 */
[----:B------:R1:W-:Y:S04]  /*59440*/  STL.64 [R1+0x14b8], R98 ;  /* 0x0014b86201007387 */ /* 0x0003e80000100a00 */
[----:B------:R-:W-:Y:S04]  /*59450*/  STL.64 [R1+0x14a0], R92 ;  /* 0x0014a05c01007387 */ /* 0x000fe80000100a00 */
[----:B------:R3:W-:Y:S01]  /*59460*/  STL.64 [R1+0x14a8], R94 ;  /* 0x0014a85e01007387 */ /* 0x0007e20000100a00 */
[----:B-1----:R-:W-:Y:S03]  /*59470*/  HMMA.1688.F32.TF32 R96, R224, R192, R88 ;  /* 0x000000c0e060723c */ /* 0x002fe60000081058 */
[----:B------:R-:W-:Y:S04]  /*59480*/  LDS R224, [R18+UR10+0x8680] ;  /* 0x0086800a12e07984 */ /* 0x000fe80008000800 */
[----:B------:R-:W-:Y:S01]  /*59490*/  LDS R226, [R18+UR10+0xa680] ;  /* 0x00a6800a12e27984 */ /* 0x000fe20008000800 */
[C---:B------:R-:W-:Y:S03]  /*594a0*/  HMMA.1688.F32.TF32 R88, R228.reuse, R136, R80 ;  /* 0x00000088e458723c */ /* 0x040fe60000081050 */
[----:B------:R-:W-:Y:S03]  /*594b0*/  LDS R225, [R19+UR10+0x8680] ;  /* 0x0086800a13e17984 */ /* 0x000fe60008000800 */
[C---:B---3--:R-:W-:Y:S01]  /*594c0*/  HMMA.1688.F32.TF32 R92, R228.reuse, R132, R128 ;  /* 0x00000084e45c723c */ /* 0x048fe20000081080 */
[----:B------:R-:W-:Y:S05]  /*594d0*/  LDS R227, [R19+UR10+0xa680] ;  /* 0x00a6800a13e37984 */ /* 0x000fea0008000800 */
        /* <DEDUP_REMOVED lines=58> */
[----:B------:R-:W-:Y:S01]  /*59880*/  STL.64 [R1+0x1670], R8 ;  /* 0x0016700801007387 */ /* 0x000fe20000100a00 */
[C---:B------:R-:W-:Y:S03]  /*59890*/  HMMA.1688.F32.TF32 R4, R232.reuse, R156, R4 ;  /* 0x0000009ce804723c */ /* 0x040fe60000081004 */
[----:B------:R3:W-:Y:S03]  /*598a0*/  STL.64 [R1+0x1678], R10 ;  /* 0x0016780a01007387 */ /* 0x0007e60000100a00 */
[C---:B-1----:R-:W-:Y:S01]  /*598b0*/  HMMA.1688.F32.TF32 R12, R232.reuse, R148, R244 ;  /* 0x00000094e80c723c */ /* 0x042fe200000810f4 */
[----:B------:R-:W-:Y:S04]  /*598c0*/  LDS R228, [R0+UR10+0x8680] ;  /* 0x0086800a00e47984 */ /* 0x000fe80008000800 */
[----:B------:R-:W-:Y:S01]  /*598d0*/  LDS R230, [R0+UR10+0xa680] ;  /* 0x00a6800a00e67984 */ /* 0x000fe20008000800 */
[----:B---3--:R-:W-:Y:S03]  /*598e0*/  HMMA.1688.F32.TF32 R8, R232, R152, R240 ;  /* 0x00000098e808723c */ /* 0x008fe600000810f0 */
[----:B------:R-:W-:Y:S04]  /*598f0*/  LDS R229, [R251+UR10+0x8680] ;  /* 0x0086800afbe57984 */ /* 0x000fe80008000800 */
[----:B------:R-:W1:Y:S10]  /*59900*/  LDS R231, [R251+UR10+0xa680] ;  /* 0x00a6800afbe77984 */ /* 0x000e740008000800 */
        /* <DEDUP_REMOVED lines=98> */
[----:B----4-:R-:W-:Y:S06]  /*59f30*/  HMMA.1688.F32.TF32 R20, R228, R160, R20 ;  /* 0x000000a0e414723c */ /* 0x010fec0000081014 */
[C---:B--2---:R-:W-:Y:S06]  /*59f40*/  HMMA.1688.F32.TF32 R52, R232.reuse, R192, R52 ;  /* 0x000000c0e834723c */ /* 0x044fec0000081034 */
[C---:B---3--:R-:W-:Y:S06]  /*59f50*/  HMMA.1688.F32.TF32 R56, R232.reuse, R188, R56 ;  /* 0x000000bce838723c */ /* 0x048fec0000081038 */
        /* <DEDUP_REMOVED lines=27> */
[C---:B-1----:R-:W-:Y:S03]  /*5a110*/  HMMA.1688.F32.TF32 R52, R228.reuse, R132, R48 ;  /* 0x00000084e434723c */ /* 0x042fe60000081030 */
        /* <DEDUP_REMOVED lines=25> */
[C---:B------:R-:W-:Y:S03]  /*5a2b0*/  HMMA.1688.F32.TF32 R8, R228.reuse, R176, R244 ;  /* 0x000000b0e408723c */ /* 0x040fe600000810f4 */
[----:B------:R2:W-:Y:S04]  /*5a2c0*/  STL.64 [R1+0x17e8], R22 ;  /* 0x0017e81601007387 */ /* 0x0005e80000100a00 */
[----:B------:R-:W-:Y:S04]  /*5a2d0*/  STL.64 [R1+0x17f0], R24 ;  /* 0x0017f01801007387 */ /* 0x000fe80000100a00 */
[----:B------:R-:W-:Y:S01]  /*5a2e0*/  STL.64 [R1+0x17f8], R26 ;  /* 0x0017f81a01007387 */ /* 0x000fe20000100a00 */
[C---:B--2---:R-:W-:Y:S03]  /*5a2f0*/  HMMA.1688.F32.TF32 R20, R228.reuse, R172, R236 ;  /* 0x000000ace414723c */ /* 0x044fe600000810ec */
[----:B------:R-:W-:Y:S04]  /*5a300*/  STL.64 [R1+0x1800], R12 ;  /* 0x0018000c01007387 */ /* 0x000fe80000100a00 */
[----:B------:R2:W-:Y:S01]  /*5a310*/  STL.64 [R1+0x1808], R14 ;  /* 0x0018080e01007387 */ /* 0x0005e20000100a00 */
[C---:B------:R-:W-:Y:S06]  /*5a320*/  HMMA.1688.F32.TF32 R4, R228.reuse, R184, R4 ;  /* 0x000000b8e404723c */ /* 0x040fec0000081004 */
[C---:B--2---:R-:W-:Y:S09]  /*5a330*/  HMMA.1688.F32.TF32 R12, R228.reuse, R180, R240 ;  /* 0x000000b4e40c723c */ /* 0x044ff200000810f0 */
[----:B------:R-:W-:Y:S04]  /*5a340*/  STL.64 [R1+0x1810], R20 ;  /* 0x0018101401007387 */ /* 0x000fe80000100a00 */
[----:B------:R-:W-:Y:S04]  /*5a350*/  STL.64 [R1+0x1818], R22 ;  /* 0x0018181601007387 */ /* 0x000fe80000100a00 */
[----:B------:R2:W-:Y:S04]  /*5a360*/  STL.64 [R1+0x1820], R8 ;  /* 0x0018200801007387 */ /* 0x0005e80000100a00 */
[----:B------:R3:W-:Y:S04]  /*5a370*/  STL.64 [R1+0x1828], R10 ;  /* 0x0018280a01007387 */ /* 0x0007e80000100a00 */
[----:B--2---:R-:W2:Y:S04]  /*5a380*/  LDL.LU R8, [R1+0x27d0] ;  /* 0x0027d00001087983 */ /* 0x004ea80000300800 */
[----:B------:R4:W-:Y:S04]  /*5a390*/  STL.64 [R1+0x1830], R12 ;  /* 0x0018300c01007387 */ /* 0x0009e80000100a00 */
[----:B------:R1:W-:Y:S04]  /*5a3a0*/  STL.64 [R1+0x1838], R14 ;  /* 0x0018380e01007387 */ /* 0x0003e80000100a00 */
[----:B------:R2:W-:Y:S04]  /*5a3b0*/  STL.64 [R1+0x1840], R4 ;  /* 0x0018400401007387 */ /* 0x0005e80000100a00 */
[----:B------:R2:W-:Y:S04]  /*5a3c0*/  STL.64 [R1+0x1848], R6 ;  /* 0x0018480601007387 */ /* 0x0005e80000100a00 */
[----:B------:R-:W2:Y:S04]  /*5a3d0*/  LDL.LU R9, [R1+0x27d4] ;  /* 0x0027d40001097983 */ /* 0x000ea80000300800 */
[----:B---3--:R-:W3:Y:S04]  /*5a3e0*/  LDL.LU R10, [R1+0x27d8] ;  /* 0x0027d800010a7983 */ /* 0x008ee80000300800 */
        /* <DEDUP_REMOVED lines=100> */
[----:B------:R-:W2:Y:S01]  /*5aa30*/  LDL.LU R7, [R1+0x27cc] ;  /* 0x0027cc0001077983 */ /* 0x000ea20000300800 */
[C---:B----4-:R-:W-:Y:S06]  /*5aa40*/  HMMA.1688.F32.TF32 R96, R228.reuse, R188, R96 ;  /* 0x000000bce460723c */ /* 0x050fec0000081060 */
[----:B---3--:R-:W-:-:S15]  /*5aa50*/  HMMA.1688.F32.TF32 R228, R228, R192, R236 ;  /* 0x000000c0e4e4723c */ /* 0x008fde00000810ec */
[----:B------:R-:W-:-:S02]  /*5aa60*/  NOP ;  /* 0x0000000000007918 */ /* 0x000fc40000000000 */
[----:B------:R-:W-:Y:S04]  /*5aa70*/  STL.64 [R1+0x1880], R96 ;  /* 0x0018806001007387 */ /* 0x000fe80000100a00 */
[----:B------:R1:W-:Y:S04]  /*5aa80*/  STL.64 [R1+0x1888], R98 ;  /* 0x0018886201007387 */ /* 0x0003e80000100a00 */
[----:B-1----:R-:W3:Y:S04]  /*5aa90*/  LDL.LU.64 R98, [R1+0x4a18] ;  /* 0x004a180001627983 */ /* 0x002ee80000300a00 */
[----:B------:R-:W3:Y:S04]  /*5aaa0*/  LDL.LU.64 R96, [R1+0x4a10] ;  /* 0x004a100001607983 */ /* 0x000ee80000300a00 */
[----:B------:R-:W4:Y:S04]  /*5aab0*/  LDL.LU.64 R238, [R1+0x4a08] ;  /* 0x004a080001ee7983 */ /* 0x000f280000300a00 */
[----:B------:R-:W3:Y:S04]  /*5aac0*/  LDL.LU.64 R236, [R1+0x4a00] ;  /* 0x004a000001ec7983 */ /* 0x000ee80000300a00 */
[----:B------:R1:W-:Y:S04]  /*5aad0*/  STL.64 [R1+0x1870], R228 ;  /* 0x001870e401007387 */ /* 0x0003e80000100a00 */
[----:B------:R1:W-:Y:S04]  /*5aae0*/  STL.64 [R1+0x1878], R230 ;  /* 0x001878e601007387 */ /* 0x0003e80000100a00 */
[----:B-1----:R-:W4:Y:S04]  /*5aaf0*/  LDL.LU R228, [R1+0x1940] ;  /* 0x0019400001e47983 */ /* 0x002f280000300800 */
[----:B------:R-:W4:Y:S04]  /*5ab00*/  LDL.LU R229, [R1+0x1944] ;  /* 0x0019440001e57983 */ /* 0x000f280000300800 */
[----:B------:R-:W4:Y:S04]  /*5ab10*/  LDL.LU R230, [R1+0x1948] ;  /* 0x0019480001e67983 */ /* 0x000f280000300800 */
[----:B------:R-:W4:Y:S01]  /*5ab20*/  LDL.LU R231, [R1+0x194c] ;  /* 0x00194c0001e77983 */ /* 0x000f220000300800 */
[C---:B------:R-:W-:Y:S06]  /*5ab30*/  HMMA.1688.F32.TF32 R244, R224.reuse, R132, R244 ;  /* 0x00000084e0f4723c */ /* 0x040fec00000810f4 */
[----:B------:R-:W-:-:S15]  /*5ab40*/  HMMA.1688.F32.TF32 R240, R224, R136, R240 ;  /* 0x00000088e0f0723c */ /* 0x000fde00000810f0 */
[----:B------:R-:W-:-:S02]  /*5ab50*/  NOP ;  /* 0x0000000000007918 */ /* 0x000fc40000000000 */
[----:B------:R-:W-:Y:S04]  /*5ab60*/  STL.64 [R1+0x1980], R244 ;  /* 0x001980f401007387 */ /* 0x000fe80000100a00 */
[----:B------:R1:W-:Y:S04]  /*5ab70*/  STL.64 [R1+0x1988], R246 ;  /* 0x001988f601007387 */ /* 0x0003e80000100a00 */
[----:B-1----:R-:W3:Y:S04]  /*5ab80*/  LDL.LU.64 R246, [R1+0x49f8] ;  /* 0x0049f80001f67983 */ /* 0x002ee80000300a00 */
[----:B------:R-:W3:Y:S04]  /*5ab90*/  LDL.LU.64 R244, [R1+0x49f0] ;  /* 0x0049f00001f47983 */ /* 0x000ee80000300a00 */
[----:B------:R-:W-:Y:S04]  /*5aba0*/  STL.64 [R1+0x1970], R240 ;  /* 0x001970f001007387 */ /* 0x000fe80000100a00 */
[----:B------:R1:W-:Y:S01]  /*5abb0*/  STL.64 [R1+0x1978], R242 ;  /* 0x001978f201007387 */ /* 0x0003e20000100a00 */
[C---:B------:R-:W-:Y:S03]  /*5abc0*/  HMMA.1688.F32.TF32 R80, R224.reuse, R156, R80 ;  /* 0x0000009ce050723c */ /* 0x040fe60000081050 */
[----:B-1----:R-:W3:Y:S04]  /*5abd0*/  LDL.LU.64 R242, [R1+0x49e8] ;  /* 0x0049e80001f27983 */ /* 0x002ee80000300a00 */
[----:B------:R-:W3:Y:S01]  /*5abe0*/  LDL.LU.64 R240, [R1+0x49e0] ;  /* 0x0049e00001f07983 */ /* 0x000ee20000300a00 */
        /* <DEDUP_REMOVED lines=17> */
[----:B--2---:R-:W-:Y:S06]  /*5ad00*/  HMMA.1688.F32.TF32 R4, R232, R164, R4 ;  /* 0x000000a4e804723c */ /* 0x004fec0000081004 */
[----:B----4-:R-:W-:-:S15]  /*5ad10*/  HMMA.1688.F32.TF32 R228, R224, R140, R228 ;  /* 0x0000008ce0e4723c */ /* 0x010fde00000810e4 */
[----:B------:R-:W-:-:S08]  /*5ad20*/  NOP ;  /* 0x0000000000007918 */ /* 0x000fd00000000000 */
[----:B------:R-:W-:Y:S04]  /*5ad30*/  STL.64 [R1+0x1960], R228 ;  /* 0x001960e401007387 */ /* 0x000fe80000100a00 */
[----:B------:R1:W-:Y:S02]  /*5ad40*/  STL.64 [R1+0x1968], R230 ;  /* 0x001968e601007387 */ /* 0x0003e40000100a00 */
        /* <DEDUP_REMOVED lines=43> */
[----:B------:R-:W-:Y:S04]  /*5b000*/  LDS R228, [R18+UR10+0x8700] ;  /* 0x0087000a12e47984 */ /* 0x000fe80008000800 */
[----:B-1----:R-:W4:Y:S04]  /*5b010*/  LDL.LU R12, [R1+0x1a20] ;  /* 0x001a2000010c7983 */ /* 0x002f280000300800 */
[----:B------:R-:W-:Y:S04]  /*5b020*/  STL.64 [R1+0x19e0], R8 ;  /* 0x0019e00801007387 */ /* 0x000fe80000100a00 */
[----:B------:R-:W-:Y:S04]  /*5b030*/  STL.64 [R1+0x19e8], R10 ;  /* 0x0019e80a01007387 */ /* 0x000fe80000100a00 */
[----:B------:R1:W-:Y:S04]  /*5b040*/  STL.64 [R1+0x19f0], R4 ;  /* 0x0019f00401007387 */ /* 0x0003e80000100a00 */
[----:B------:R3:W-:Y:S04]  /*5b050*/  STL.64 [R1+0x19f8], R6 ;  /* 0x0019f80601007387 */ /* 0x0007e80000100a00 */
[----:B------:R-:W4:Y:S04]  /*5b060*/  LDL.LU R13, [R1+0x1a24] ;  /* 0x001a2400010d7983 */ /* 0x000f280000300800 */
[----:B--2---:R-:W4:Y:S04]  /*5b070*/  LDL.LU R14, [R1+0x1a28] ;  /* 0x001a2800010e7983 */ /* 0x004f280000300800 */
        /* <DEDUP_REMOVED lines=89> */
[----:B------:R-:W-:Y:S04]  /*5b610*/  LDS R230, [R18+UR10+0xa700] ;  /* 0x00a7000a12e67984 */ /* 0x000fe80008000800 */
[----:B------:R-:W-:Y:S04]  /*5b620*/  LDS R229, [R19+UR10+0x8700] ;  /* 0x0087000a13e57984 */ /* 0x000fe80008000800 */
[----:B------:R-:W4:Y:S02]  /*5b630*/  LDS R231, [R19+UR10+0xa700] ;  /* 0x00a7000a13e77984 */ /* 0x000f240008000800 */
[C---:B----4-:R-:W-:Y:S06]  /*5b640*/  HMMA.1688.F32.TF32 R48, R228.reuse, R156, R48 ;  /* 0x0000009ce430723c */ /* 0x050fec0000081030 */
[C---:B--2---:R-:W-:Y:S06]  /*5b650*/  HMMA.1688.F32.TF32 R52, R228.reuse, R152, R52 ;  /* 0x00000098e434723c */ /* 0x044fec0000081034 */
[C---:B------:R-:W-:Y:S06]  /*5b660*/  HMMA.1688.F32.TF32 R40, R228.reuse, R164, R40 ;  /* 0x000000a4e428723c */ /* 0x040fec0000081028 */
[C---:B------:R-:W-:Y:S06]  /*5b670*/  HMMA.1688.F32.TF32 R56, R228.reuse, R148, R56 ;  /* 0x00000094e438723c */ /* 0x040fec0000081038 */
[C---:B------:R-:W-:Y:S06]  /*5b680*/  HMMA.1688.F32.TF32 R64, R228.reuse, R140, R64 ;  /* 0x0000008ce440723c */ /* 0x040fec0000081040 */
[----:B------:R-:W-:Y:S06]  /*5b690*/  HMMA.1688.F32.TF32 R68, R228, R136, R68 ;  /* 0x00000088e444723c */ /* 0x000fec0000081044 */
[C---:B------:R-:W-:Y:S06]  /*5b6a0*/  HMMA.1688.F32.TF32 R80, R232.reuse, R188, R80 ;  /* 0x000000bce850723c */ /* 0x040fec0000081050 */
[C---:B------:R-:W-:Y:S06]  /*5b6b0*/  HMMA.1688.F32.TF32 R224, R232.reuse, R168, R224 ;  /* 0x000000a8e8e0723c */ /* 0x040fec00000810e0 */
[C---:B---3--:R-:W-:Y:S06]  /*5b6c0*/  HMMA.1688.F32.TF32 R4, R232.reuse, R172, R4 ;  /* 0x000000ace804723c */ /* 0x048fec0000081004 */
[C---:B------:R-:W-:Y:S11]  /*5b6d0*/  HMMA.1688.F32.TF32 R92, R232.reuse, R176, R92 ;  /* 0x000000b0e85c723c */ /* 0x040ff6000008105c */
[----:B------:R-:W-:Y:S04]  /*5b6e0*/  STL.64 [R1+0x1a00], R224 ;  /* 0x001a00e001007387 */ /* 0x000fe80000100a00 */
[----:B------:R-:W-:Y:S04]  /*5b6f0*/  STL.64 [R1+0x1a08], R226 ;  /* 0x001a08e201007387 */ /* 0x000fe80000100a00 */
[----:B------:R-:W-:Y:S04]  /*5b700*/  STL.64 [R1+0x1a50], R4 ;  /* 0x001a500401007387 */ /* 0x000fe80000100a00 */
[----:B------:R1:W-:Y:S01]  /*5b710*/  STL.64 [R1+0x1a58], R6 ;  /* 0x001a580601007387 */ /* 0x0003e20000100a00 */
[----:B------:R-:W-:Y:S03]  /*5b720*/  HMMA.1688.F32.TF32 R76, R232, R192, R76 ;  /* 0x000000c0e84c723c */ /* 0x000fe6000008104c */
[----:B------:R-:W-:Y:S04]  /*5b730*/  LDS R224, [R0+UR10+0x8780] ;  /* 0x0087800a00e07984 */ /* 0x000fe80008000800 */
[----:B------:R-:W-:Y:S04]  /*5b740*/  LDS R226, [R0+UR10+0xa780] ;  /* 0x00a7800a00e27984 */ /* 0x000fe80008000800 */
[----:B-1----:R-:W2:Y:S04]  /*5b750*/  LDL.LU.64 R6, [R1+0x49d8] ;  /* 0x0049d80001067983 */ /* 0x002ea80000300a00 */
[----:B------:R-:W2:Y:S04]  /*5b760*/  LDL.LU.64 R4, [R1+0x49d0] ;  /* 0x0049d00001047983 */ /* 0x000ea80000300a00 */
[----:B------:R-:W-:Y:S04]  /*5b770*/  STL.64 [R1+0x1a80], R92 ;  /* 0x001a805c01007387 */ /* 0x000fe80000100a00 */
[----:B------:R1:W-:Y:S01]  /*5b780*/  STL.64 [R1+0x1a88], R94 ;  /* 0x001a885e01007387 */ /* 0x0003e20000100a00 */
[C---:B------:R-:W-:Y:S03]  /*5b790*/  HMMA.1688.F32.TF32 R72, R228.reuse, R132, R72 ;  /* 0x00000084e448723c */ /* 0x040fe60000081048 */
[----:B------:R-:W-:Y:S03]  /*5b7a0*/  LDS R225, [R251+UR10+0x8780] ;  /* 0x0087800afbe17984 */ /* 0x000fe60008000800 */
[----:B------:R-:W-:Y:S01]  /*5b7b0*/  HMMA.1688.F32.TF32 R36, R228, R168, R36 ;  /* 0x000000a8e424723c */ /* 0x000fe20000081024 */
[----:B------:R-:W-:Y:S05]  /*5b7c0*/  LDS R227, [R251+UR10+0xa780] ;  /* 0x00a7800afbe37984 */ /* 0x000fea0008000800 */
[C---:B-1----:R-:W-:Y:S06]  /*5b7d0*/  HMMA.1688.F32.TF32 R92, R232.reuse, R180, R88 ;  /* 0x000000b4e85c723c */ /* 0x042fec0000081058 */
[----:B------:R-:W-:Y:S01]  /*5b7e0*/  HMMA.1688.F32.TF32 R88, R232, R184, R128 ;  /* 0x000000b8e858723c */ /* 0x000fe20000081080 */
[----:B------:R-:W-:Y:S04]  /*5b7f0*/  LDS R232, [R18+UR10+0x8780] ;  /* 0x0087800a12e87984 */ /* 0x000fe80008000800 */
[----:B------:R-:W-:Y:S01]  /*5b800*/  LDS R234, [R18+UR10+0xa780] ;  /* 0x00a7800a12ea7984 */ /* 0x000fe20008000800 */
[C---:B------:R-:W-:Y:S03]  /*5b810*/  HMMA.1688.F32.TF32 R60, R228.reuse, R144, R60 ;  /* 0x00000090e43c723c */ /* 0x040fe6000008103c */
[----:B------:R-:W-:Y:S03]  /*5b820*/  LDS R233, [R19+UR10+0x8780] ;  /* 0x0087800a13e97984 */ /* 0x000fe60008000800 */
[C---:B------:R-:W-:Y:S01]  /*5b830*/  HMMA.1688.F32.TF32 R44, R228.reuse, R160, R44 ;  /* 0x000000a0e42c723c */ /* 0x040fe2000008102c */
[----:B------:R-:W1:Y:S04]  /*5b840*/  LDS R235, [R19+UR10+0xa780] ;  /* 0x00a7800a13eb7984 */ /* 0x000e680008000800 */
        /* <DEDUP_REMOVED lines=42> */
[----:B---3--:R-:W1:Y:S04]  /*5baf0*/  LDL.LU R28, [R1+0x1d90] ;  /* 0x001d9000011c7983 */ /* 0x008e680000300800 */
[----:B------:R3:W-:Y:S04]  /*5bb00*/  STL.64 [R1+0x1b20], R12 ;  /* 0x001b200c01007387 */ /* 0x0007e80000100a00 */
[----:B------:R3:W-:Y:S04]  /*5bb10*/  STL.64 [R1+0x1b28], R14 ;  /* 0x001b280e01007387 */ /* 0x0007e80000100a00 */
[----:B------:R2:W-:Y:S04]  /*5bb20*/  STL.64 [R1+0x1b00], R8 ;  /* 0x001b000801007387 */ /* 0x0005e80000100a00 */
[----:B------:R2:W-:Y:S04]  /*5bb30*/  STL.64 [R1+0x1b08], R10 ;  /* 0x001b080a01007387 */ /* 0x0005e80000100a00 */
[----:B------:R-:W1:Y:S04]  /*5bb40*/  LDL.LU R29, [R1+0x1d94] ;  /* 0x001d9400011d7983 */ /* 0x000e680000300800 */
[----:B----4-:R-:W1:Y:S04]  /*5bb50*/  LDL.LU R30, [R1+0x1d98] ;  /* 0x001d9800011e7983 */ /* 0x010e680000300800 */
[----:B------:R-:W1:Y:S04]  /*5bb60*/  LDL.LU R31, [R1+0x1d9c] ;  /* 0x001d9c00011f7983 */ /* 0x000e680000300800 */
        /* <DEDUP_REMOVED lines=73> */
[----:B------:R-:W-:Y:S01]  /*5c000*/  LDS R229, [R251+UR10+0xc000] ;  /* 0x00c0000afbe57984 */ /* 0x000fe20008000800 */
[----:B------:R-:W-:-:S03]  /*5c010*/  IMAD.MOV.U32 R250, RZ, RZ, R3 ;  /* 0x000000fffffa7224 */ /* 0x000fc600078e0003 */
[----:B------:R-:W-:Y:S01]  /*5c020*/  LDS R231, [R251+UR10+0xe000] ;  /* 0x00e0000afbe77984 */ /* 0x000fe20008000800 */
[C---:B-1----:R-:W-:Y:S03]  /*5c030*/  HMMA.1688.F32.TF32 R28, R232.reuse, R136, R28 ;  /* 0x00000088e81c723c */ /* 0x042fe6000008101c */
[----:B------:R-:W-:Y:S04]  /*5c040*/  LDS R228, [R0+UR10+0xc000] ;  /* 0x00c0000a00e47984 */ /* 0x000fe80008000800 */
[----:B------:R-:W1:Y:S01]  /*5c050*/  LDS R230, [R0+UR10+0xe000] ;  /* 0x00e0000a00e67984 */ /* 0x000e620008000800 */
[----:B----4-:R-:W-:Y:S06]  /*5c060*/  HMMA.1688.F32.TF32 R32, R232, R132, R32 ;  /* 0x00000084e820723c */ /* 0x010fec0000081020 */
[C---:B------:R-:W-:Y:S06]  /*5c070*/  HMMA.1688.F32.TF32 R36, R224.reuse, R192, R36 ;  /* 0x000000c0e024723c */ /* 0x040fec0000081024 */
[C---:B---3--:R-:W-:Y:S06]  /*5c080*/  HMMA.1688.F32.TF32 R88, R224.reuse, R136, R80 ;  /* 0x00000088e058723c */ /* 0x048fec0000081050 */
[C---:B------:R-:W-:Y:S06]  /*5c090*/  HMMA.1688.F32.TF32 R92, R224.reuse, R132, R128 ;  /* 0x00000084e05c723c */ /* 0x040fec0000081080 */
[C---:B------:R-:W-:Y:S06]  /*5c0a0*/  HMMA.1688.F32.TF32 R80, R224.reuse, R140, R76 ;  /* 0x0000008ce050723c */ /* 0x040fec000008104c */
[C---:B------:R-:W-:Y:S06]  /*5c0b0*/  HMMA.1688.F32.TF32 R76, R224.reuse, R144, R72 ;  /* 0x00000090e04c723c */ /* 0x040fec0000081048 */
[C---:B------:R-:W-:Y:S05]  /*5c0c0*/  HMMA.1688.F32.TF32 R72, R224.reuse, R148, R20 ;  /* 0x00000094e048723c */ /* 0x040fea0000081014 */
[----:B------:R-:W-:Y:S04]  /*5c0d0*/  STL.64 [R1+0x1af0], R92 ;  /* 0x001af05c01007387 */ /* 0x000fe80000100a00 */
[----:B------:R-:W-:Y:S04]  /*5c0e0*/  STL.64 [R1+0x1af8], R94 ;  /* 0x001af85e01007387 */ /* 0x000fe80000100a00 */
[----:B------:R-:W-:Y:S04]  /*5c0f0*/  STL.64 [R1+0x1b10], R88 ;  /* 0x001b105801007387 */ /* 0x000fe80000100a00 */
[----:B------:R-:W-:Y:S04]  /*5c100*/  STL.64 [R1+0x1b18], R90 ;  /* 0x001b185a01007387 */ /* 0x000fe80000100a00 */
[----:B------:R-:W-:Y:S04]  /*5c110*/  STL.64 [R1+0x1c10], R80 ;  /* 0x001c105001007387 */ /* 0x000fe80000100a00 */
[----:B------:R-:W-:Y:S04]  /*5c120*/  STL.64 [R1+0x1c18], R82 ;  /* 0x001c185201007387 */ /* 0x000fe80000100a00 */
[----:B------:R-:W3:Y:S04]  /*5c130*/  LDL.LU R20, [R1+0x1d70] ;  /* 0x001d700001147983 */ /* 0x000ee80000300800 */
[----:B------:R-:W-:Y:S04]  /*5c140*/  STL.64 [R1+0x1c20], R76 ;  /* 0x001c204c01007387 */ /* 0x000fe80000100a00 */
[----:B------:R-:W-:Y:S04]  /*5c150*/  STL.64 [R1+0x1c28], R78 ;  /* 0x001c284e01007387 */ /* 0x000fe80000100a00 */
[----:B------:R-:W-:Y:S04]  /*5c160*/  STL.64 [R1+0x1c30], R72 ;  /* 0x001c304801007387 */ /* 0x000fe80000100a00 */
[----:B------:R4:W-:Y:S04]  /*5c170*/  STL.64 [R1+0x1c38], R74 ;  /* 0x001c384a01007387 */ /* 0x0009e80000100a00 */
[----:B------:R-:W3:Y:S04]  /*5c180*/  LDL.LU R21, [R1+0x1d74] ;  /* 0x001d740001157983 */ /* 0x000ee80000300800 */
[----:B------:R-:W3:Y:S01]  /*5c190*/  LDL.LU R22, [R1+0x1d78] ;  /* 0x001d780001167983 */ /* 0x000ee20000300800 */
[C---:B----4-:R-:W-:Y:S03]  /*5c1a0*/  HMMA.1688.F32.TF32 R72, R224.reuse, R152, R68 ;  /* 0x00000098e048723c */ /* 0x050fe60000081044 */
[----:B------:R-:W3:Y:S03]  /*5c1b0*/  LDL.LU R23, [R1+0x1d7c] ;  /* 0x001d7c0001177983 */ /* 0x000ee60000300800 */
        /* <DEDUP_REMOVED lines=16> */
[----:B------:R-:W4:Y:S04]  /*5c2c0*/  LDL.LU R12, [R1+0x1d60] ;  /* 0x001d6000010c7983 */ /* 0x000f280000300800 */
[----:B------:R-:W-:Y:S04]  /*5c2d0*/  STL.64 [R1+0x1c90], R52 ;  /* 0x001c903401007387 */ /* 0x000fe80000100a00 */
[----:B------:R-:W-:Y:S04]  /*5c2e0*/  STL.64 [R1+0x1c98], R54 ;  /* 0x001c983601007387 */ /* 0x000fe80000100a00 */
[----:B------:R-:W-:Y:S04]  /*5c2f0*/  STL.64 [R1+0x1ca0], R48 ;  /* 0x001ca03001007387 */ /* 0x000fe80000100a00 */
[----:B------:R1:W-:Y:S01]  /*5c300*/  STL.64 [R1+0x1ca8], R50 ;  /* 0x001ca83201007387 */ /* 0x0003e20000100a00 */
[C---:B--2---:R-:W-:Y:S03]  /*5c310*/  HMMA.1688.F32.TF32 R44, R224.reuse, R184, R44 ;  /* 0x000000b8e02c723c */ /* 0x044fe6000008102c */
[----:B------:R-:W4:Y:S03]  /*5c320*/  LDL.LU R13, [R1+0x1d64] ;  /* 0x001d6400010d7983 */ /* 0x000f260000300800 */
[C---:B------:R-:W-:Y:S01]  /*5c330*/  HMMA.1688.F32.TF32 R40, R224.reuse, R188, R40 ;  /* 0x000000bce028723c */ /* 0x040fe20000081028 */
[----:B------:R-:W4:Y:S04]  /*5c340*/  LDL.LU R14, [R1+0x1d68] ;  /* 0x001d6800010e7983 */ /* 0x000f280000300800 */
[----:B------:R-:W4:Y:S01]  /*5c350*/  LDL.LU R15, [R1+0x1d6c] ;  /* 0x001d6c00010f7983 */ /* 0x000f220000300800 */
[----:B-1----:R-:W-:Y:S03]  /*5c360*/  HMMA.1688.F32.TF32 R48, R224, R180, R8 ;  /* 0x000000b4e030723c */ /* 0x002fe60000081008 */
[----:B------:R-:W2:Y:S03]  /*5c370*/  LDL.LU R8, [R1+0x1d50] ;  /* 0x001d500001087983 */ /* 0x000ea60000300800 */
[C---:B------:R-:W-:Y:S01]  /*5c380*/  HMMA.1688.F32.TF32 R24, R232.reuse, R140, R24 ;  /* 0x0000008ce818723c */ /* 0x040fe20000081018 */
[----:B------:R-:W-:Y:S01]  /*5c390*/  IMAD.MOV.U32 R251, RZ, RZ, R2 ;  /* 0x000000fffffb7224 */ /* 0x000fe200078e0002 */
[----:B------:R-:W-:Y:S04]  /*5c3a0*/  LDS R224, [R18+UR10+0xc000] ;  /* 0x00c0000a12e07984 */ /* 0x000fe80008000800 */
[----:B------:R-:W-:Y:S04]  /*5c3b0*/  LDS R226, [R18+UR10+0xe000] ;  /* 0x00e0000a12e27984 */ /* 0x000fe80008000800 */
[----:B------:R-:W-:Y:S04]  /*5c3c0*/  LDS R225, [R19+UR10+0xc000] ;  /* 0x00c0000a13e17984 */ /* 0x000fe80008000800 */
[----:B------:R-:W1:Y:S04]  /*5c3d0*/  LDS R227, [R19+UR10+0xe000] ;  /* 0x00e0000a13e37984 */ /* 0x000e680008000800 */
[----:B------:R-:W-:Y:S04]  /*5c3e0*/  STL.64 [R1+0x1cb0], R48 ;  /* 0x001cb03001007387 */ /* 0x000fe80000100a00 */
[----:B------:R-:W-:Y:S04]  /*5c3f0*/  STL.64 [R1+0x1cb8], R50 ;  /* 0x001cb83201007387 */ /* 0x000fe80000100a00 */
[----:B------:R-:W2:Y:S04]  /*5c400*/  LDL.LU R9, [R1+0x1d54] ;  /* 0x001d540001097983 */ /* 0x000ea80000300800 */
[----:B------:R-:W2:Y:S04]  /*5c410*/  LDL.LU R10, [R1+0x1d58] ;  /* 0x001d5800010a7983 */ /* 0x000ea80000300800 */
[----:B------:R-:W2:Y:S04]  /*5c420*/  LDL.LU R11, [R1+0x1d5c] ;  /* 0x001d5c00010b7983 */ /* 0x000ea80000300800 */
        /* <DEDUP_REMOVED lines=12> */
[----:B------:R-:W2:Y:S01]  /*5c4f0*/  LDL.LU R248, [R1+0x1d40] ;  /* 0x001d400001f87983 */ /* 0x000ea20000300800 */
[----:B---3--:R-:W-:-:S15]  /*5c500*/  HMMA.1688.F32.TF32 R20, R232, R144, R20 ;  /* 0x00000090e814723c */ /* 0x008fde0000081014 */
[----:B------:R-:W-:-:S09]  /*5c510*/  NOP ;  /* 0x0000000000007918 */ /* 0x000fd20000000000 */
[----:B------:R-:W-:Y:S02]  /*5c520*/  IMAD.MOV.U32 R252, RZ, RZ, R23 ;  /* 0x000000fffffc7224 */ /* 0x000fe400078e0017 */
[----:B------:R-:W-:Y:S02]  /*5c530*/  IMAD.MOV.U32 R2, RZ, RZ, R22 ;  /* 0x000000ffff027224 */ /* 0x000fe400078e0016 */
[----:B------:R-:W-:Y:S01]  /*5c540*/  IMAD.MOV.U32 R3, RZ, RZ, R21 ;  /* 0x000000ffff037224 */ /* 0x000fe200078e0015 */
[----:B------:R-:W-:Y:S04]  /*5c550*/  STL [R1+0x1d70], R20 ;  /* 0x001d701401007387 */ /* 0x000fe80000100800 */
[----:B------:R3:W-:Y:S04]  /*5c560*/  STL [R1+0x45c0], R252 ;  /* 0x0045c0fc01007387 */ /* 0x0007e80000100800 */
[----:B------:R3:W-:Y:S04]  /*5c570*/  STL [R1+0x45bc], R2 ;  /* 0x0045bc0201007387 */ /* 0x0007e80000100800 */
[----:B------:R3:W-:Y:S04]  /*5c580*/  STL [R1+0x45b8], R3 ;  /* 0x0045b80301007387 */ /* 0x0007e80000100800 */
[----:B-1----:R-:W3:Y:S01]  /*5c590*/  LDL.LU R28, [R1+0x1d30] ;  /* 0x001d3000011c7983 */ /* 0x002ee20000300800 */
        /* <DEDUP_REMOVED lines=8> */
[----:B------:R1:W-:Y:S01]  /*5c620*/  STL [R1+0x1d50], R8 ;  /* 0x001d500801007387 */ /* 0x0003e20000100800 */
[----:B---3--:R-:W-:-:S02]  /*5c630*/  IMAD.MOV.U32 R252, RZ, RZ, R9 ;  /* 0x000000fffffc7224 */ /* 0x008fc400078e0009 */
[----:B------:R-:W-:Y:S01]  /*5c640*/  IMAD.MOV.U32 R2, RZ, RZ, R10 ;  /* 0x000000ffff027224 */ /* 0x000fe200078e000a */
[----:B------:R-:W3:Y:S01]  /*5c650*/  LDL.LU R24, [R1+0x1d20] ;  /* 0x001d200001187983 */ /* 0x000ee20000300800 */
[----:B------:R-:W-:-:S03]  /*5c660*/  IMAD.MOV.U32 R3, RZ, RZ, R11 ;  /* 0x000000ffff037224 */ /* 0x000fc600078e000b */
[----:B------:R-:W3:Y:S04]  /*5c670*/  LDL.LU R25, [R1+0x1d24] ;  /* 0x001d240001197983 */ /* 0x000ee80000300800 */
[----:B------:R-:W3:Y:S04]  /*5c680*/  LDL.LU R26, [R1+0x1d28] ;  /* 0x001d2800011a7983 */ /* 0x000ee80000300800 */
[----:B------:R-:W3:Y:S04]  /*5c690*/  LDL.LU R27, [R1+0x1d2c] ;  /* 0x001d2c00011b7983 */ /* 0x000ee80000300800 */
[----:B------:R-:W4:Y:S04]  /*5c6a0*/  LDL.LU R20, [R1+0x1d10] ;  /* 0x001d100001147983 */ /* 0x000f280000300800 */
[----:B------:R-:W4:Y:S04]  /*5c6b0*/  LDL.LU R21, [R1+0x1d14] ;  /* 0x001d140001157983 */ /* 0x000f280000300800 */
[----:B------:R-:W4:Y:S01]  /*5c6c0*/  LDL.LU R22, [R1+0x1d18] ;  /* 0x001d180001167983 */ /* 0x000f220000300800 */
[----:B-1----:R-:W-:Y:S03]  /*5c6d0*/  HMMA.1688.F32.TF32 R8, R232, R156, R248 ;  /* 0x0000009ce808723c */ /* 0x002fe600000810f8 */
[----:B------:R-:W4:Y:S04]  /*5c6e0*/  LDL.LU R23, [R1+0x1d1c] ;  /* 0x001d1c0001177983 */ /* 0x000f280000300800 */
[----:B------:R-:W-:Y:S04]  /*5c6f0*/  STL [R1+0x45cc], R3 ;  /* 0x0045cc0301007387 */ /* 0x000fe80000100800 */
[----:B------:R-:W-:Y:S04]  /*5c700*/  STL [R1+0x45c8], R2 ;  /* 0x0045c80201007387 */ /* 0x000fe80000100800 */
[----:B------:R-:W-:Y:S04]  /*5c710*/  STL [R1+0x45c4], R252 ;  /* 0x0045c4fc01007387 */ /* 0x000fe80000100800 */
[----:B------:R-:W3:Y:S04]  /*5c720*/  LDL.LU R16, [R1+0x1d00] ;  /* 0x001d000001107983 */ /* 0x000ee80000300800 */
        /* <DEDUP_REMOVED lines=21> */
[----:B--2---:R-:W-:-:S15]  /*5c880*/  HMMA.1688.F32.TF32 R28, R232, R160, R28 ;  /* 0x000000a0e81c723c */ /* 0x004fde000008101c */
[----:B------:R-:W-:-:S09]  /*5c890*/  NOP ;  /* 0x0000000000007918 */ /* 0x000fd20000000000 */
[----:B------:R-:W-:Y:S02]  /*5c8a0*/  IMAD.MOV.U32 R157, RZ, RZ, R30 ;  /* 0x000000ffff9d7224 */ /* 0x000fe400078e001e */
[----:B------:R-:W-:Y:S01]  /*5c8b0*/  IMAD.MOV.U32 R160, RZ, RZ, R29 ;  /* 0x000000ffffa07224 */ /* 0x000fe200078e001d */
[C---:B----4-:R-:W-:Y:S01]  /*5c8c0*/  HMMA.1688.F32.TF32 R20, R232.reuse, R168, R20 ;  /* 0x000000a8e814723c */ /* 0x050fe20000081014 */
[----:B------:R-:W-:Y:S01]  /*5c8d0*/  IMAD.MOV.U32 R161, RZ, RZ, R28 ;  /* 0x000000ffffa17224 */ /* 0x000fe200078e001c */
[----:B------:R-:W-:Y:S04]  /*5c8e0*/  STL [R1+0x45d8], R157 ;  /* 0x0045d89d01007387 */ /* 0x000fe80000100800 */
[----:B------:R-:W-:Y:S04]  /*5c8f0*/  STL [R1+0x45d4], R160 ;  /* 0x0045d4a001007387 */ /* 0x000fe80000100800 */
[----:B------:R1:W-:Y:S01]  /*5c900*/  STL [R1+0x45d0], R161 ;  /* 0x0045d0a101007387 */ /* 0x0003e20000100800 */
[C---:B---3--:R-:W-:Y:S06]  /*5c910*/  HMMA.1688.F32.TF32 R16, R232.reuse, R172, R16 ;  /* 0x000000ace810723c */ /* 0x048fec0000081010 */
[----:B------:R-:W-:Y:S07]  /*5c920*/  HMMA.1688.F32.TF32 R12, R232, R176, R12 ;  /* 0x000000b0e80c723c */ /* 0x000fee000008100c */
[----:B-1----:R-:W-:-:S02]  /*5c930*/  IMAD.MOV.U32 R161, RZ, RZ, R20 ;  /* 0x000000ffffa17224 */ /* 0x002fc400078e0014 */
[----:B------:R-:W-:-:S09]  /*5c940*/  IMAD.MOV.U32 R3, RZ, RZ, R21 ;  /* 0x000000ffff037224 */ /* 0x000fd200078e0015 */
        /* <DEDUP_REMOVED lines=8> */
[----:B------:R-:W-:Y:S01]  /*5c9d0*/  IMAD.MOV.U32 R173, RZ, RZ, R14 ;  /* 0x000000ffffad7224 */ /* 0x000fe200078e000e */
[----:B------:R-:W2:Y:S01]  /*5c9e0*/  LDL.LU R170, [R1+0x49cc] ;  /* 0x0049cc0001aa7983 */ /* 0x000ea20000300800 */
[----:B------:R-:W-:Y:S02]  /*5c9f0*/  IMAD.MOV.U32 R13, RZ, RZ, R171 ;  /* 0x000000ffff0d7224 */ /* 0x000fe400078e00ab */
[----:B------:R-:W-:Y:S01]  /*5ca00*/  IMAD.MOV.U32 R172, RZ, RZ, R15 ;  /* 0x000000ffffac7224 */ /* 0x000fe200078e000f */
[----:B------:R-:W3:Y:S01]  /*5ca10*/  LDL.LU R171, [R1+0x49c8] ;  /* 0x0049c80001ab7983 */ /* 0x000ee20000300800 */
[----:B------:R-:W-:-:S02]  /*5ca20*/  IMAD.MOV.U32 R14, RZ, RZ, R166 ;  /* 0x000000ffff0e7224 */ /* 0x000fc400078e00a6 */
[----:B------:R-:W-:Y:S01]  /*5ca30*/  IMAD.MOV.U32 R15, RZ, RZ, R167 ;  /* 0x000000ffff0f7224 */ /* 0x000fe200078e00a7 */
        /* <DEDUP_REMOVED lines=9> */
[----:B------:R-:W-:Y:S02]  /*5cad0*/  IMAD.MOV.U32 R169, RZ, RZ, R22 ;  /* 0x000000ffffa97224 */ /* 0x000fe400078e0016 */
[----:B------:R-:W-:Y:S01]  /*5cae0*/  IMAD.MOV.U32 R21, RZ, RZ, R174 ;  /* 0x000000ffff157224 */ /* 0x000fe200078e00ae */
[----:B------:R-:W4:Y:S01]  /*5caf0*/  LDL.LU R162, [R1+0x49b0] ;  /* 0x0049b00001a27983 */ /* 0x000f220000300800 */
[----:B------:R-:W-:Y:S02]  /*5cb00*/  IMAD.MOV.U32 R168, RZ, RZ, R23 ;  /* 0x000000ffffa87224 */ /* 0x000fe400078e0017 */
        /* <DEDUP_REMOVED lines=18> */
[----:B------:R-:W4:Y:S01]  /*5cc30*/  LDL.LU R187, [R1+0x4980] ;  /* 0x0049800001bb7983 */ /* 0x000f220000300800 */
[----:B--2---:R-:W-:-:S02]  /*5cc40*/  IMAD.MOV.U32 R39, RZ, RZ, R170 ;  /* 0x000000ffff277224 */ /* 0x004fc400078e00aa */
[----:B---3--:R-:W-:Y:S02]  /*5cc50*/  IMAD.MOV.U32 R38, RZ, RZ, R171 ;  /* 0x000000ffff267224 */ /* 0x008fe400078e00ab */
[----:B----4-:R-:W-:Y:S02]  /*5cc60*/  IMAD.MOV.U32 R37, RZ, RZ, R166 ;  /* 0x000000ffff257224 */ /* 0x010fe400078e00a6 */
[----:B------:R-:W-:Y:S02]  /*5cc70*/  IMAD.MOV.U32 R36, RZ, RZ, R167 ;  /* 0x000000ffff247224 */ /* 0x000fe400078e00a7 */
[----:B------:R-:W2:Y:S04]  /*5cc80*/  LDL.LU R167, [R1+0x497c] ;  /* 0x00497c0001a77983 */ /* 0x000ea80000300800 */
[----:B------:R-:W3:Y:S04]  /*5cc90*/  LDL.LU R166, [R1+0x4978] ;  /* 0x0049780001a67983 */ /* 0x000ee80000300800 */
[----:B------:R-:W4:Y:S04]  /*5cca0*/  LDL.LU R171, [R1+0x4974] ;  /* 0x0049740001ab7983 */ /* 0x000f280000300800 */
[----:B------:R-:W2:Y:S01]  /*5ccb0*/  LDL.LU R170, [R1+0x4970] ;  /* 0x0049700001aa7983 */ /* 0x000ea20000300800 */
[----:B------:R-:W-:-:S02]  /*5ccc0*/  IMAD.MOV.U32 R47, RZ, RZ, R175 ;  /* 0x000000ffff2f7224 */ /* 0x000fc400078e00af */
[----:B------:R-:W-:Y:S02]  /*5ccd0*/  IMAD.MOV.U32 R46, RZ, RZ, R174 ;  /* 0x000000ffff2e7224 */ /* 0x000fe400078e00ae */
[----:B------:R-:W-:Y:S02]  /*5cce0*/  IMAD.MOV.U32 R45, RZ, RZ, R179 ;  /* 0x000000ffff2d7224 */ /* 0x000fe400078e00b3 */
[----:B------:R-:W-:Y:S02]  /*5ccf0*/  IMAD.MOV.U32 R44, RZ, RZ, R178 ;  /* 0x000000ffff2c7224 */ /* 0x000fe400078e00b2 */
[----:B------:R-:W3:Y:S04]  /*5cd00*/  LDL.LU R178, [R1+0x496c] ;  /* 0x00496c0001b27983 */ /* 0x000ee80000300800 */
[----:B------:R-:W4:Y:S04]  /*5cd10*/  LDL.LU R179, [R1+0x4968] ;  /* 0x0049680001b37983 */ /* 0x000f280000300800 */
[----:B------:R-:W2:Y:S01]  /*5cd20*/  LDL.LU R174, [R1+0x4964] ;  /* 0x0049640001ae7983 */ /* 0x000ea20000300800 */
[----:B------:R-:W-:-:S02]  /*5cd30*/  IMAD.MOV.U32 R50, RZ, RZ, R190 ;  /* 0x000000ffff327224 */ /* 0x000fc400078e00be */
[----:B------:R-:W-:Y:S01]  /*5cd40*/  IMAD.MOV.U32 R49, RZ, RZ, R194 ;  /* 0x000000ffff317224 */ /* 0x000fe200078e00c2 */
[----:B------:R-:W2:Y:S01]  /*5cd50*/  LDL.LU R175, [R1+0x4960] ;  /* 0x0049600001af7983 */ /* 0x000ea20000300800 */
[----:B------:R-:W-:-:S03]  /*5cd60*/  IMAD.MOV.U32 R48, RZ, RZ, R195 ;  /* 0x000000ffff307224 */ /* 0x000fc600078e00c3 */
[----:B------:R-:W2:Y:S01]  /*5cd70*/  LDL.LU R195, [R1+0x495c] ;  /* 0x00495c0001c37983 */ /* 0x000ea20000300800 */
[----:B------:R-:W-:-:S03]  /*5cd80*/  IMAD.MOV.U32 R51, RZ, RZ, R191 ;  /* 0x000000ffff337224 */ /* 0x000fc600078e00bf */
[----:B------:R-:W2:Y:S04]  /*5cd90*/  LDL.LU R194, [R1+0x4958] ;  /* 0x0049580001c27983 */ /* 0x000ea80000300800 */
        /* <DEDUP_REMOVED lines=13> */
[----:B------:R-:W-:Y:S02]  /*5ce70*/  IMAD.MOV.U32 R60, RZ, RZ, R175 ;  /* 0x000000ffff3c7224 */ /* 0x000fe400078e00af */
[----:B------:R-:W2:Y:S04]  /*5ce80*/  LDL.LU R175, [R1+0x493c] ;  /* 0x00493c0001af7983 */ /* 0x000ea80000300800 */
[----:B------:R-:W3:Y:S04]  /*5ce90*/  LDL.LU R174, [R1+0x4938] ;  /* 0x0049380001ae7983 */ /* 0x000ee80000300800 */
[----:B------:R-:W4:Y:S01]  /*5cea0*/  LDL.LU R179, [R1+0x4934] ;  /* 0x0049340001b37983 */ /* 0x000f220000300800 */
[----:B------:R-:W-:-:S02]  /*5ceb0*/  IMAD.MOV.U32 R66, RZ, RZ, R194 ;  /* 0x000000ffff427224 */ /* 0x000fc400078e00c2 */
[----:B------:R-:W-:Y:S01]  /*5cec0*/  IMAD.MOV.U32 R65, RZ, RZ, R190 ;  /* 0x000000ffff417224 */ /* 0x000fe200078e00be */
[----:B------:R-:W3:Y:S01]  /*5ced0*/  LDL.LU R178, [R1+0x4930] ;  /* 0x0049300001b27983 */ /* 0x000ee20000300800 */
[----:B------:R-:W-:-:S03]  /*5cee0*/  IMAD.MOV.U32 R64, RZ, RZ, R191 ;  /* 0x000000ffff407224 */ /* 0x000fc600078e00bf */
[----:B------:R-:W4:Y:S01]  /*5cef0*/  LDL.LU R191, [R1+0x492c] ;  /* 0x00492c0001bf7983 */ /* 0x000f220000300800 */
[----:B------:R-:W-:-:S03]  /*5cf00*/  IMAD.MOV.U32 R67, RZ, RZ, R195 ;  /* 0x000000ffff437224 */ /* 0x000fc600078e00c3 */
[----:B------:R-:W3:Y:S04]  /*5cf10*/  LDL.LU R190, [R1+0x4928] ;  /* 0x0049280001be7983 */ /* 0x000ee80000300800 */
[----:B------:R-:W3:Y:S01]  /*5cf20*/  LDL.LU R194, [R1+0x4924] ;  /* 0x0049240001c27983 */ /* 0x000ee20000300800 */
[----:B------:R-:W-:Y:S02]  /*5cf30*/  IMAD.MOV.U32 R70, RZ, RZ, R186 ;  /* 0x000000ffff467224 */ /* 0x000fe400078e00ba */
[----:B------:R-:W-:Y:S01]  /*5cf40*/  IMAD.MOV.U32 R69, RZ, RZ, R182 ;  /* 0x000000ffff457224 */ /* 0x000fe200078e00b6 */
[----:B------:R-:W3:Y:S01]  /*5cf50*/  LDL.LU R195, [R1+0x4920] ;  /* 0x0049200001c37983 */ /* 0x000ee20000300800 */
[----:B------:R-:W-:-:S03]  /*5cf60*/  IMAD.MOV.U32 R68, RZ, RZ, R183 ;  /* 0x000000ffff447224 */ /* 0x000fc600078e00b7 */
[----:B------:R-:W3:Y:S01]  /*5cf70*/  LDL.LU R183, [R1+0x491c] ;  /* 0x00491c0001b77983 */ /* 0x000ee20000300800 */
[----:B------:R-:W-:-:S03]  /*5cf80*/  IMAD.MOV.U32 R71, RZ, RZ, R187 ;  /* 0x000000ffff477224 */ /* 0x000fc600078e00bb */
[----:B------:R-:W3:Y:S04]  /*5cf90*/  LDL.LU R182, [R1+0x4918] ;  /* 0x0049180001b67983 */ /* 0x000ee80000300800 */
[----:B------:R-:W3:Y:S04]  /*5cfa0*/  LDL.LU R186, [R1+0x4914] ;  /* 0x0049140001ba7983 */ /* 0x000ee80000300800 */
[----:B------:R-:W3:Y:S01]  /*5cfb0*/  LDL.LU R187, [R1+0x4910] ;  /* 0x0049100001bb7983 */ /* 0x000ee20000300800 */
[C---:B------:R-:W-:Y:S06]  /*5cfc0*/  HMMA.1688.F32.TF32 R8, R232.reuse, R180, R8 ;  /* 0x000000b4e808723c */ /* 0x040fec0000081008 */
[----:B------:R-:W-:Y:S01]  /*5cfd0*/  HMMA.1688.F32.TF32 R24, R232, R164, R24 ;  /* 0x000000a4e818723c */ /* 0x000fe20000081018 */
[----:B------:R-:W-:-:S02]  /*5cfe0*/  IMAD.MOV.U32 R56, RZ, RZ, R170 ;  /* 0x000000ffff387224 */ /* 0x000fc400078e00aa */
[----:B------:R-:W-:-:S15]  /*5cff0*/  IMAD.MOV.U32 R57, RZ, RZ, R171 ;  /* 0x000000ffff397224 */ /* 0x000fde00078e00ab */
[----:B------:R-:W-:Y:S02]  /*5d000*/  IMAD.MOV.U32 R157, RZ, RZ, R8 ;  /* 0x000000ffff9d7224 */ /* 0x000fe400078e0008 */
[----:B------:R-:W-:Y:S02]  /*5d010*/  IMAD.MOV.U32 R160, RZ, RZ, R9 ;  /* 0x000000ffffa07224 */ /* 0x000fe400078e0009 */
[----:B------:R-:W-:Y:S02]  /*5d020*/  IMAD.MOV.U32 R181, RZ, RZ, R10 ;  /* 0x000000ffffb57224 */ /* 0x000fe400078e000a */
[----:B------:R-:W-:Y:S02]  /*5d030*/  IMAD.MOV.U32 R180, RZ, RZ, R11 ;  /* 0x000000ffffb47224 */ /* 0x000fe400078e000b */
[----:B------:R-:W-:Y:S01]  /*5d040*/  HMMA.1688.F32.TF32 R8, R232, R184, R248 ;  /* 0x000000b8e808723c */ /* 0x000fe200000810f8 */
        /* <DEDUP_REMOVED lines=26> */
[----:B--2---:R-:W-:Y:S02]  /*5d1f0*/  IMAD.MOV.U32 R75, RZ, RZ, R175 ;  /* 0x000000ffff4b7224 */ /* 0x004fe400078e00af */
[----:B----4-:R-:W-:Y:S02]  /*5d200*/  IMAD.MOV.U32 R79, RZ, RZ, R191 ;  /* 0x000000ffff4f7224 */ /* 0x010fe400078e00bf */
[----:B---3--:R-:W-:Y:S02]  /*5d210*/  IMAD.MOV.U32 R78, RZ, RZ, R190 ;  /* 0x000000ffff4e7224 */ /* 0x008fe400078e00be */
[----:B------:R-:W-:Y:S02]  /*5d220*/  IMAD.MOV.U32 R76, RZ, RZ, R194 ;  /* 0x000000ffff4c7224 */ /* 0x000fe400078e00c2 */
[----:B------:R-:W2:Y:S01]  /*5d230*/  LDL.LU R194, [R1+0x490c] ;  /* 0x00490c0001c27983 */ /* 0x000ea20000300800 */
[----:B------:R-:W-:-:S03]  /*5d240*/  IMAD.MOV.U32 R77, RZ, RZ, R195 ;  /* 0x000000ffff4d7224 */ /* 0x000fc600078e00c3 */
[----:B------:R-:W2:Y:S04]  /*5d250*/  LDL.LU R195, [R1+0x4908] ;  /* 0x0049080001c37983 */ /* 0x000ea80000300800 */
[----:B------:R-:W3:Y:S01]  /*5d260*/  LDL.LU R190, [R1+0x4904] ;  /* 0x0049040001be7983 */ /* 0x000ee20000300800 */
[----:B------:R-:W-:-:S03]  /*5d270*/  IMAD.MOV.U32 R83, RZ, RZ, R183 ;  /* 0x000000ffff537224 */ /* 0x000fc600078e00b7 */
[----:B------:R-:W3:Y:S01]  /*5d280*/  LDL.LU R191, [R1+0x4900] ;  /* 0x0049000001bf7983 */ /* 0x000ee20000300800 */
[----:B------:R-:W-:-:S03]  /*5d290*/  IMAD.MOV.U32 R80, RZ, RZ, R186 ;  /* 0x000000ffff507224 */ /* 0x000fc600078e00ba */
[----:B------:R-:W4:Y:S01]  /*5d2a0*/  LDL.LU R186, [R1+0x48fc] ;  /* 0x0048fc0001ba7983 */ /* 0x000f220000300800 */
[----:B------:R-:W-:Y:S02]  /*5d2b0*/  IMAD.MOV.U32 R82, RZ, RZ, R182 ;  /* 0x000000ffff527224 */ /* 0x000fe400078e00b6 */
[----:B------:R-:W-:Y:S02]  /*5d2c0*/  IMAD.MOV.U32 R81, RZ, RZ, R187 ;  /* 0x000000ffff517224 */ /* 0x000fe400078e00bb */
[----:B------:R-:W4:Y:S04]  /*5d2d0*/  LDL.LU R187, [R1+0x48f8] ;  /* 0x0048f80001bb7983 */ /* 0x000f280000300800 */
[----:B------:R-:W2:Y:S04]  /*5d2e0*/  LDL.LU R182, [R1+0x48f4] ;  /* 0x0048f40001b67983 */ /* 0x000ea80000300800 */
[----:B------:R-:W2:Y:S04]  /*5d2f0*/  LDL.LU R183, [R1+0x48f0] ;  /* 0x0048f00001b77983 */ /* 0x000ea80000300800 */
[----:B------:R-:W3:Y:S04]  /*5d300*/  LDL.LU R88, [R1+0xd80] ;  /* 0x000d800001587983 */ /* 0x000ee80000300800 */
[----:B------:R-:W3:Y:S04]  /*5d310*/  LDL.LU R89, [R1+0xd84] ;  /* 0x000d840001597983 */ /* 0x000ee80000300800 */
[----:B------:R-:W3:Y:S04]  /*5d320*/  LDL.LU R90, [R1+0xd88] ;  /* 0x000d8800015a7983 */ /* 0x000ee80000300800 */
[----:B------:R-:W3:Y:S01]  /*5d330*/  LDL.LU R91, [R1+0xd8c] ;  /* 0x000d8c00015b7983 */ /* 0x000ee20000300800 */
        /* <DEDUP_REMOVED lines=31> */
[----:B------:R-:W-:-:S15]  /*5d530*/  HMMA.1688.F32.TF32 R4, R232, R188, R4 ;  /* 0x000000bce804723c */ /* 0x000fde0000081004 */
[----:B------:R-:W-:-:S08]  /*5d540*/  NOP ;  /* 0x0000000000007918 */ /* 0x000fd00000000000 */
[----:B------:R-:W-:Y:S04]  /*5d550*/  STL.64 [R1+0x4560], R6 ;  /* 0x0045600601007387 */ /* 0x000fe80000100a00 */
[----:B------:R1:W-:Y:S01]  /*5d560*/  STL.64 [R1+0x4558], R4 ;  /* 0x0045580401007387 */ /* 0x0003e20000100a00 */
[----:B---3--:R-:W-:Y:S06]  /*5d570*/  HMMA.1688.F32.TF32 R88, R232, R192, R88 ;  /* 0x000000c0e858723c */ /* 0x008fec0000081058 */
[C---:B--2---:R-:W-:Y:S06]  /*5d580*/  HMMA.1688.F32.TF32 R36, R228.reuse, R182, R36 ;  /* 0x000000b6e424723c */ /* 0x044fec0000081024 */
[----:B----4-:R-:W-:-:S12]  /*5d590*/  HMMA.1688.F32.TF32 R68, R228, R150, R68 ;  /* 0x00000096e444723c */ /* 0x010fd80000081044 */
[----:B------:R-:W-:Y:S01]  /*5d5a0*/  IMAD.MOV.U32 R137, RZ, RZ, R88 ;  /* 0x000000ffff897224 */ /* 0x000fe200078e0058 */
[----:B------:R-:W-:Y:S01]  /*5d5b0*/  HMMA.1688.F32.TF32 R80, R228, R138, R80 ;  /* 0x0000008ae450723c */ /* 0x000fe20000081050 */
[----:B------:R-:W-:-:S05]  /*5d5c0*/  IMAD.MOV.U32 R136, RZ, RZ, R89 ;  /* 0x000000ffff887224 */ /* 0x000fca00078e0059 */
[----:B------:R-:W-:Y:S01]  /*5d5d0*/  HMMA.1688.F32.TF32 R72, R228, R146, R72 ;  /* 0x00000092e448723c */ /* 0x000fe20000081048 */
[----:B------:R-:W-:-:S05]  /*5d5e0*/  IMAD.MOV.U32 R133, RZ, RZ, R90 ;  /* 0x000000ffff857224 */ /* 0x000fca00078e005a */
[----:B------:R-:W-:Y:S01]  /*5d5f0*/  HMMA.1688.F32.TF32 R60, R228, R158, R60 ;  /* 0x0000009ee43c723c */ /* 0x000fe2000008103c */
[----:B------:R-:W-:-:S05]  /*5d600*/  IMAD.MOV.U32 R132, RZ, RZ, R91 ;  /* 0x000000ffff847224 */ /* 0x000fca00078e005b */
[C---:B------:R-:W-:Y:S06]  /*5d610*/  HMMA.1688.F32.TF32 R56, R228.reuse, R162, R56 ;  /* 0x000000a2e438723c */ /* 0x040fec0000081038 */
[C---:B------:R-:W-:Y:S06]  /*5d620*/  HMMA.1688.F32.TF32 R48, R228.reuse, R170, R48 ;  /* 0x000000aae430723c */ /* 0x040fec0000081030 */
[C---:B------:R-:W-:Y:S06]  /*5d630*/  HMMA.1688.F32.TF32 R44, R228.reuse, R174, R44 ;  /* 0x000000aee42c723c */ /* 0x040fec000008102c */
[C---:B------:R-:W-:Y:S06]  /*5d640*/  HMMA.1688.F32.TF32 R32, R228.reuse, R186, R32 ;  /* 0x000000bae420723c */ /* 0x040fec0000081020 */
[----:B------:R-:W-:Y:S06]  /*5d650*/  HMMA.1688.F32.TF32 R24, R228, R194, R24 ;  /* 0x000000c2e418723c */ /* 0x000fec0000081018 */
[C---:B------:R-:W-:Y:S06]  /*5d660*/  HMMA.1688.F32.TF32 R20, R224.reuse, R134, R20 ;  /* 0x00000086e014723c */ /* 0x040fec0000081014 */
[----:B------:R-:W-:Y:S01]  /*5d670*/  HMMA.1688.F32.TF32 R12, R224, R142, R12 ;  /* 0x0000008ee00c723c */ /* 0x000fe2000008100c */
[----:B------:R-:W-:Y:S01]  /*5d680*/  LOP3.LUT R189, R0, 0x20, RZ, 0x3c, !PT ;  /* 0x0000002000bd7812 */ /* 0x000fe200078e3cff */
[----:B------:R-:W-:Y:S04]  /*5d690*/  LDS R232, [R0+UR10+0xc080] ;  /* 0x00c0800a00e87984 */ /* 0x000fe80008000800 */
[C---:B------:R-:W-:Y:S01]  /*5d6a0*/  HMMA.1688.F32.TF32 R88, R228.reuse, R134, R128 ;  /* 0x00000086e458723c */ /* 0x040fe20000081080 */
[----:B------:R-:W-:Y:S04]  /*5d6b0*/  LDS R234, [R0+UR10+0xe080] ;  /* 0x00e0800a00ea7984 */ /* 0x000fe80008000800 */
[----:B------:R-:W-:Y:S01]  /*5d6c0*/  LDS R233, [R189+UR10+0xc080] ;  /* 0x00c0800abde97984 */ /* 0x000fe20008000800 */
[----:B-1----:R-:W-:Y:S03]  /*5d6d0*/  HMMA.1688.F32.TF32 R4, R228, R142, R76 ;  /* 0x0000008ee404723c */ /* 0x002fe6000008104c */
[----:B------:R-:W1:-:S14]  /*5d6e0*/  LDS R235, [R189+UR10+0xe080] ;  /* 0x00e0800abdeb7984 */ /* 0x000e5c0008000800 */
[----:B------:R-:W-:Y:S04]  /*5d6f0*/  STL.64 [R1+0x1f80], R88 ;  /* 0x001f805801007387 */ /* 0x000fe80000100a00 */
[----:B------:R-:W-:Y:S04]  /*5d700*/  STL.64 [R1+0x1f88], R90 ;  /* 0x001f885a01007387 */ /* 0x000fe80000100a00 */
[----:B------:R-:W-:Y:S04]  /*5d710*/  STL.64 [R1+0x1f70], R80 ;  /* 0x001f705001007387 */ /* 0x000fe80000100a00 */
[----:B------:R-:W-:Y:S04]  /*5d720*/  STL.64 [R1+0x1f78], R82 ;  /* 0x001f785201007387 */ /* 0x000fe80000100a00 */
[----:B------:R-:W-:Y:S04]  /*5d730*/  STL.64 [R1+0x1f60], R4 ;  /* 0x001f600401007387 */ /* 0x000fe80000100a00 */
[----:B------:R2:W-:Y:S02]  /*5d740*/  STL.64 [R1+0x1f68], R6 ;  /* 0x001f680601007387 */ /* 0x0005e40000100a00 */
[C---:B--2---:R-:W-:Y:S02]  /*5d750*/  HMMA.1688.F32.TF32 R4, R228.reuse, R154, R64 ;  /* 0x0000009ae404723c */ /* 0x044fe40000081040 */
[----:B------:R-:W-:Y:S04]  /*5d760*/  STL.64 [R1+0x1f50], R72 ;  /* 0x001f504801007387 */ /* 0x000fe80000100a00 */
[----:B------:R-:W-:Y:S04]  /*5d770*/  STL.64 [R1+0x1f58], R74 ;  /* 0x001f584a01007387 */ /* 0x000fe80000100a00 */
[----:B------:R-:W-:Y:S04]  /*5d780*/  STL.64 [R1+0x1f40], R68 ;  /* 0x001f404401007387 */ /* 0x000fe80000100a00 */
[----:B------:R-:W-:Y:S09]  /*5d790*/  STL.64 [R1+0x1f48], R70 ;  /* 0x001f484601007387 */ /* 0x000ff20000100a00 */
        /* <DEDUP_REMOVED lines=16> */
[----:B--2---:R-:W-:Y:S02]  /*5d8a0*/  HMMA.1688.F32.TF32 R4, R228, R190, R28 ;  /* 0x000000bee404723c */ /* 0x004fe4000008101c */
        /* <DEDUP_REMOVED lines=95> */
[----:B------:R-:W1:Y:S04]  /*5dea0*/  LDL.LU R36, [R1+0xa70] ;  /* 0x000a700001247983 */ /* 0x000e680000300800 */
[----:B------:R-:W1:Y:S04]  /*5deb0*/  LDL.LU R37, [R1+0xa74] ;  /* 0x000a740001257983 */ /* 0x000e680000300800 */
[----:B------:R-:W1:Y:S04]  /*5dec0*/  LDL.LU R38, [R1+0xa78] ;  /* 0x000a780001267983 */ /* 0x000e680000300800 */
[----:B------:R-:W1:Y:S04]  /*5ded0*/  LDL.LU R39, [R1+0xa7c] ;  /* 0x000a7c0001277983 */ /* 0x000e680000300800 */
        /* <DEDUP_REMOVED lines=10> */
[----:B---3--:R-:W-:-:S15]  /*5df80*/  HMMA.1688.F32.TF32 R4, R224, R162, R76 ;  /* 0x000000a2e004723c */ /* 0x008fde000008104c */
[----:B------:R-:W-:-:S02]  /*5df90*/  NOP ;  /* 0x0000000000007918 */ /* 0x000fc40000000000 */
        /* <DEDUP_REMOVED lines=9> */
[----:B------:R-:W-:Y:S01]  /*5e030*/  STL.64 [R1+0x2ce8], R74 ;  /* 0x002ce84a01007387 */ /* 0x000fe20000100a00 */
[C---:B------:R-:W-:Y:S06]  /*5e040*/  HMMA.1688.F32.TF32 R64, R224.reuse, R174, R64 ;  /* 0x000000aee040723c */ /* 0x040fec0000081040 */
[C---:B------:R-:W-:Y:S10]  /*5e050*/  HMMA.1688.F32.TF32 R60, R224.reuse, R178, R60 ;  /* 0x000000b2e03c723c */ /* 0x040ff4000008103c */
[----:B------:R-:W-:Y:S04]  /*5e060*/  STL.64 [R1+0x2cd0], R4 ;  /* 0x002cd00401007387 */ /* 0x000fe80000100a00 */
[----:B------:R2:W-:Y:S02]  /*5e070*/  STL.64 [R1+0x2cd8], R6 ;  /* 0x002cd80601007387 */ /* 0x0005e40000100a00 */
[C---:B--2---:R-:W-:Y:S02]  /*5e080*/  HMMA.1688.F32.TF32 R4, R224.reuse, R182, R56 ;  /* 0x000000b6e004723c */ /* 0x044fe40000081038 */
        /* <DEDUP_REMOVED lines=8> */
[----:B--2---:R-:W-:Y:S02]  /*5e110*/  HMMA.1688.F32.TF32 R4, R224, R194, R44 ;  /* 0x000000c2e004723c */ /* 0x004fe4000008102c */
[----:B------:R-:W-:Y:S04]  /*5e120*/  STL.64 [R1+0x2d30], R52 ;  /* 0x002d303401007387 */ /* 0x000fe80000100a00 */
[----:B------:R-:W-:Y:S04]  /*5e130*/  STL.64 [R1+0x2d38], R54 ;  /* 0x002d383601007387 */ /* 0x000fe80000100a00 */
[----:B------:R-:W-:Y:S04]  /*5e140*/  STL.64 [R1+0x2d80], R48 ;  /* 0x002d803001007387 */ /* 0x000fe80000100a00 */
[----:B------:R-:W-:Y:S01]  /*5e150*/  STL.64 [R1+0x2d88], R50 ;  /* 0x002d883201007387 */ /* 0x000fe20000100a00 */
[----:B-1----:R-:W-:Y:S01]  /*5e160*/  HMMA.1688.F32.TF32 R36, R232, R138, R36 ;  /* 0x0000008ae824723c */ /* 0x002fe20000081024 */
[----:B------:R-:W-:-:S02]  /*5e170*/  LOP3.LUT R184, R0, 0x40, RZ, 0x3c, !PT ;  /* 0x0000004000b87812 */ /* 0x000fc400078e3cff */
[----:B------:R-:W-:Y:S01]  /*5e180*/  LOP3.LUT R185, R0, 0x60, RZ, 0x3c, !PT ;  /* 0x0000006000b97812 */ /* 0x000fe200078e3cff */
[----:B------:R-:W-:Y:S02]  /*5e190*/  LDS R224, [R0+UR10+0xc100] ;  /* 0x00c1000a00e07984 */ /* 0x000fe40008000800 */
[C---:B------:R-:W-:Y:S02]  /*5e1a0*/  HMMA.1688.F32.TF32 R32, R232.reuse, R142, R32 ;  /* 0x0000008ee820723c */ /* 0x040fe40000081020 */
[----:B------:R-:W-:Y:S04]  /*5e1b0*/  LDS R228, [R184+UR10+0xc080] ;  /* 0x00c0800ab8e47984 */ /* 0x000fe80008000800 */
[----:B------:R-:W-:Y:S04]  /*5e1c0*/  STL.64 [R1+0x2d70], R4 ;  /* 0x002d700401007387 */ /* 0x000fe80000100a00 */
[----:B------:R1:W-:Y:S01]  /*5e1d0*/  STL.64 [R1+0x2d78], R6 ;  /* 0x002d780601007387 */ /* 0x0003e20000100a00 */
[C---:B------:R-:W-:Y:S03]  /*5e1e0*/  HMMA.1688.F32.TF32 R24, R232.reuse, R150, R24 ;  /* 0x00000096e818723c */ /* 0x040fe60000081018 */
[----:B------:R-:W-:Y:S03]  /*5e1f0*/  LDS R230, [R184+UR10+0xe080] ;  /* 0x00e0800ab8e67984 */ /* 0x000fe60008000800 */
[C---:B------:R-:W-:Y:S01]  /*5e200*/  HMMA.1688.F32.TF32 R20, R232.reuse, R154, R20 ;  /* 0x0000009ae814723c */ /* 0x040fe20000081014 */
[----:B------:R-:W-:Y:S04]  /*5e210*/  LDS R229, [R185+UR10+0xc080] ;  /* 0x00c0800ab9e57984 */ /* 0x000fe80008000800 */
[----:B------:R-:W2:Y:S01]  /*5e220*/  LDS R231, [R185+UR10+0xe080] ;  /* 0x00e0800ab9e77984 */ /* 0x000ea20008000800 */
[C---:B-1----:R-:W-:Y:S03]  /*5e230*/  HMMA.1688.F32.TF32 R4, R232.reuse, R134, R40 ;  /* 0x00000086e804723c */ /* 0x042fe60000081028 */
[----:B------:R-:W-:Y:S03]  /*5e240*/  LDS R226, [R0+UR10+0xe100] ;  /* 0x00e1000a00e27984 */ /* 0x000fe60008000800 */
[----:B------:R-:W-:Y:S01]  /*5e250*/  HMMA.1688.F32.TF32 R12, R232, R162, R12 ;  /* 0x000000a2e80c723c */ /* 0x000fe2000008100c */
[----:B------:R-:W-:Y:S04]  /*5e260*/  LDS R225, [R189+UR10+0xc100] ;  /* 0x00c1000abde17984 */ /* 0x000fe80008000800 */
[----:B------:R-:W1:-:S12]  /*5e270*/  LDS R227, [R189+UR10+0xe100] ;  /* 0x00e1000abde37984 */ /* 0x000e580008000800 */
        /* <DEDUP_REMOVED lines=9> */
[C---:B---3--:R-:W-:Y:S02]  /*5e310*/  HMMA.1688.F32.TF32 R4, R232.reuse, R158, R16 ;  /* 0x0000009ee804723c */ /* 0x048fe40000081010 */
[----:B------:R-:W-:Y:S04]  /*5e320*/  STL.64 [R1+0x1a40], R24 ;  /* 0x001a401801007387 */ /* 0x000fe80000100a00 */
[----:B------:R-:W-:Y:S01]  /*5e330*/  STL.64 [R1+0x1a48], R26 ;  /* 0x001a481a01007387 */ /* 0x000fe20000100a00 */
[C---:B------:R-:W-:Y:S03]  /*5e340*/  HMMA.1688.F32.TF32 R8, R232.reuse, R166, R8 ;  /* 0x000000a6e808723c */ /* 0x040fe60000081008 */
[----:B------:R-:W-:Y:S04]  /*5e350*/  STL.64 [R1+0x1a30], R20 ;  /* 0x001a301401007387 */ /* 0x000fe80000100a00 */
[----:B------:R-:W-:Y:S09]  /*5e360*/  STL.64 [R1+0x1a38], R22 ;  /* 0x001a381601007387 */ /* 0x000ff20000100a00 */
[----:B------:R-:W-:Y:S04]  /*5e370*/  STL.64 [R1+0x1a20], R4 ;  /* 0x001a200401007387 */ /* 0x000fe80000100a00 */
[----:B------:R3:W-:Y:S02]  /*5e380*/  STL.64 [R1+0x1a28], R6 ;  /* 0x001a280601007387 */ /* 0x0007e40000100a00 */
[C---:B---3--:R-:W-:Y:S02]  /*5e390*/  HMMA.1688.F32.TF32 R4, R232.reuse, R170, R248 ;  /* 0x000000aae804723c */ /* 0x048fe400000810f8 */
        /* <DEDUP_REMOVED lines=94> */
[----:B------:R-:W2:Y:S04]  /*5e980*/  LDL.LU R16, [R1] ;  /* 0x0000000001107983 */ /* 0x000ea80000300800 */
[----:B------:R-:W2:Y:S04]  /*5e990*/  LDL.LU R17, [R1+0x4] ;  /* 0x0000040001117983 */ /* 0x000ea80000300800 */
[----:B------:R-:W2:Y:S04]  /*5e9a0*/  LDL.LU R18, [R1+0x8] ;  /* 0x0000080001127983 */ /* 0x000ea80000300800 */
[----:B------:R-:W2:Y:S04]  /*5e9b0*/  LDL.LU R19, [R1+0xc] ;  /* 0x00000c0001137983 */ /* 0x000ea80000300800 */
[----:B------:R-:W2:Y:S01]  /*5e9c0*/  LDL.LU R12, [R1+0x60] ;  /* 0x00006000010c7983 */ /* 0x000ea20000300800 */
[C---:B----4-:R-:W-:Y:S06]  /*5e9d0*/  HMMA.1688.F32.TF32 R8, R232.reuse, R174, R8 ;  /* 0x000000aee808723c */ /* 0x050fec0000081008 */
[----:B---3--:R-:W-:-:S15]  /*5e9e0*/  HMMA.1688.F32.TF32 R248, R232, R178, R248 ;  /* 0x000000b2e8f8723c */ /* 0x008fde00000810f8 */
[----:B------:R-:W-:-:S02]  /*5e9f0*/  NOP ;  /* 0x0000000000007918 */ /* 0x000fc40000000000 */
[----:B------:R1:W-:Y:S04]  /*5ea00*/  STL.64 [R1+0xd60], R8 ;  /* 0x000d600801007387 */ /* 0x0003e80000100a00 */
[----:B------:R3:W-:Y:S04]  /*5ea10*/  STL.64 [R1+0xd68], R10 ;  /* 0x000d680a01007387 */ /* 0x0007e80000100a00 */
[----:B------:R-:W4:Y:S04]  /*5ea20*/  LDL.LU R13, [R1+0x64] ;  /* 0x00006400010d7983 */ /* 0x000f280000300800 */
[----:B------:R-:W4:Y:S01]  /*5ea30*/  LDL.LU R14, [R1+0x68] ;  /* 0x00006800010e7983 */ /* 0x000f220000300800 */
[----:B-1----:R-:W-:-:S02]  /*5ea40*/  IMAD.MOV.U32 R8, RZ, RZ, R244 ;  /* 0x000000ffff087224 */ /* 0x002fc400078e00f4 */
[----:B------:R-:W-:Y:S01]  /*5ea50*/  IMAD.MOV.U32 R9, RZ, RZ, R245 ;  /* 0x000000ffff097224 */ /* 0x000fe200078e00f5 */
[----:B------:R-:W4:Y:S01]  /*5ea60*/  LDL.LU R15, [R1+0x6c] ;  /* 0x00006c00010f7983 */ /* 0x000f220000300800 */
[----:B---3--:R-:W-:-:S03]  /*5ea70*/  IMAD.MOV.U32 R10, RZ, RZ, R246 ;  /* 0x000000ffff0a7224 */ /* 0x008fc600078e00f6 */
[----:B------:R-:W3:Y:S01]  /*5ea80*/  LDL.LU R244, [R1+0x488c] ;  /* 0x00488c0001f47983 */ /* 0x000ee20000300800 */
[----:B------:R-:W-:-:S03]  /*5ea90*/  IMAD.MOV.U32 R11, RZ, RZ, R247 ;  /* 0x000000ffff0b7224 */ /* 0x000fc600078e00f7 */
[----:B------:R-:W3:Y:S04]  /*5eaa0*/  LDL.LU R245, [R1+0x4888] ;  /* 0x0048880001f57983 */ /* 0x000ee80000300800 */
[----:B------:R-:W3:Y:S04]  /*5eab0*/  LDL.LU R246, [R1+0x4884] ;  /* 0x0048840001f67983 */ /* 0x000ee80000300800 */
[----:B------:R-:W3:Y:S04]  /*5eac0*/  LDL.LU R247, [R1+0x4880] ;  /* 0x0048800001f77983 */ /* 0x000ee80000300800 */
[----:B------:R-:W-:Y:S04]  /*5ead0*/  STL.64 [R1+0xd50], R248 ;  /* 0x000d50f801007387 */ /* 0x000fe80000100a00 */
[----:B------:R1:W-:Y:S04]  /*5eae0*/  STL.64 [R1+0xd58], R250 ;  /* 0x000d58fa01007387 */ /* 0x0003e80000100a00 */
[----:B-1----:R-:W4:Y:S04]  /*5eaf0*/  LDL.LU.64 R250, [R1+0x4878] ;  /* 0x0048780001fa7983 */ /* 0x002f280000300a00 */
[----:B------:R-:W4:Y:S01]  /*5eb00*/  LDL.LU.64 R248, [R1+0x4870] ;  /* 0x0048700001f87983 */ /* 0x000f220000300a00 */
[C---:B--2---:R-:W-:Y:S06]  /*5eb10*/  HMMA.1688.F32.TF32 R4, R232.reuse, R182, R4 ;  /* 0x000000b6e804723c */ /* 0x044fec0000081004 */
[----:B------:R-:W-:-:S15]  /*5eb20*/  HMMA.1688.F32.TF32 R92, R232, R186, R92 ;  /* 0x000000bae85c723c */ /* 0x000fde000008105c */
[----:B------:R-:W-:-:S02]  /*5eb30*/  NOP ;  /* 0x0000000000007918 */ /* 0x000fc40000000000 */
[----:B------:R-:W-:Y:S04]  /*5eb40*/  STL.64 [R1+0xd40], R4 ;  /* 0x000d400401007387 */ /* 0x000fe80000100a00 */
[----:B------:R1:W-:Y:S02]  /*5eb50*/  STL.64 [R1+0xd48], R6 ;  /* 0x000d480601007387 */ /* 0x0003e40000100a00 */
[C---:B-1----:R-:W-:Y:S02]  /*5eb60*/  HMMA.1688.F32.TF32 R4, R232.reuse, R190, R88 ;  /* 0x000000bee804723c */ /* 0x042fe40000081058 */
[----:B------:R-:W-:Y:S04]  /*5eb70*/  STL.64 [R1+0xd30], R92 ;  /* 0x000d305c01007387 */ /* 0x000fe80000100a00 */
[----:B------:R-:W-:Y:S01]  /*5eb80*/  STL.64 [R1+0xd38], R94 ;  /* 0x000d385e01007387 */ /* 0x000fe20000100a00 */
[----:B------:R-:W-:Y:S03]  /*5eb90*/  HMMA.1688.F32.TF32 R88, R232, R194, R128 ;  /* 0x000000c2e858723c */ /* 0x000fe60000081080 */
[----:B------:R-:W-:Y:S03]  /*5eba0*/  LDS R232, [R0+UR10+0xc180] ;  /* 0x00c1800a00e87984 */ /* 0x000fe60008000800 */
[C---:B------:R-:W-:Y:S01]  /*5ebb0*/  HMMA.1688.F32.TF32 R80, R228.reuse, R134, R80 ;  /* 0x00000086e450723c */ /* 0x040fe20000081050 */
[----:B------:R-:W-:Y:S04]  /*5ebc0*/  LDS R234, [R0+UR10+0xe180] ;  /* 0x00e1800a00ea7984 */ /* 0x000fe80008000800 */
[----:B------:R-:W-:Y:S01]  /*5ebd0*/  LDS R233, [R189+UR10+0xc180] ;  /* 0x00c1800abde97984 */ /* 0x000fe20008000800 */
[C---:B------:R-:W-:Y:S03]  /*5ebe0*/  HMMA.1688.F32.TF32 R72, R228.reuse, R142, R72 ;  /* 0x0000008ee448723c */ /* 0x040fe60000081048 */
[----:B------:R-:W-:Y:S04]  /*5ebf0*/  LDS R235, [R189+UR10+0xe180] ;  /* 0x00e1800abdeb7984 */ /* 0x000fe80008000800 */
        /* <DEDUP_REMOVED lines=43> */
[----:B------:R-:W-:Y:S04]  /*5eeb0*/  STL.64 [R1+0x2ba8], R34 ;  /* 0x002ba82201007387 */ /* 0x000fe80000100a00 */
[----:B------:R-:W-:Y:S04]  /*5eec0*/  LDS R228, [R184+UR10+0xc100] ;  /* 0x00c1000ab8e47984 */ /* 0x000fe80008000800 */
[----:B------:R-:W-:Y:S04]  /*5eed0*/  LDS R230, [R184+UR10+0xe100] ;  /* 0x00e1000ab8e67984 */ /* 0x000fe80008000800 */
[----:B------:R-:W-:Y:S04]  /*5eee0*/  STL.64 [R1+0x2b90], R4 ;  /* 0x002b900401007387 */ /* 0x000fe80000100a00 */
[----:B------:R1:W-:Y:S04]  /*5eef0*/  STL.64 [R1+0x2b98], R6 ;  /* 0x002b980601007387 */ /* 0x0003e80000100a00 */
[----:B------:R-:W-:Y:S04]  /*5ef00*/  LDS R229, [R185+UR10+0xc100] ;  /* 0x00c1000ab9e57984 */ /* 0x000fe80008000800 */
[----:B------:R-:W2:Y:S01]  /*5ef10*/  LDS R231, [R185+UR10+0xe100] ;  /* 0x00e1000ab9e77984 */ /* 0x000ea20008000800 */
[C---:B-1----:R-:W-:Y:S03]  /*5ef20*/  HMMA.1688.F32.TF32 R4, R224.reuse, R134, R16 ;  /* 0x00000086e004723c */ /* 0x042fe60000081010 */
[----:B------:R-:W-:Y:S04]  /*5ef30*/  STL.64 [R1+0x2c80], R28 ;  /* 0x002c801c01007387 */ /* 0x000fe80000100a00 */
[----:B------:R-:W-:Y:S01]  /*5ef40*/  STL.64 [R1+0x2c88], R30 ;  /* 0x002c881e01007387 */ /* 0x000fe20000100a00 */
[C---:B---3--:R-:W-:Y:S03]  /*5ef50*/  HMMA.1688.F32.TF32 R16, R224.reuse, R142, R244 ;  /* 0x0000008ee010723c */ /* 0x048fe600000810f4 */
[----:B------:R-:W-:Y:S04]  /*5ef60*/  STL.64 [R1+0x2c70], R24 ;  /* 0x002c701801007387 */ /* 0x000fe80000100a00 */
[----:B------:R-:W-:Y:S01]  /*5ef70*/  STL.64 [R1+0x2c78], R26 ;  /* 0x002c781a01007387 */ /* 0x000fe20000100a00 */
[C---:B----4-:R-:W-:Y:S07]  /*5ef80*/  HMMA.1688.F32.TF32 R20, R224.reuse, R138, R248 ;  /* 0x0000008ae014723c */ /* 0x050fee00000810f8 */
[----:B------:R-:W-:Y:S04]  /*5ef90*/  STL.64 [R1+0xd00], R4 ;  /* 0x000d000401007387 */ /* 0x000fe80000100a00 */
[----:B------:R1:W-:Y:S02]  /*5efa0*/  STL.64 [R1+0xd08], R6 ;  /* 0x000d080601007387 */ /* 0x0003e40000100a00 */
[C---:B-1----:R-:W-:Y:S10]  /*5efb0*/  HMMA.1688.F32.TF32 R4, R224.reuse, R146, R240 ;  /* 0x00000092e004723c */ /* 0x042ff400000810f0 */
[----:B------:R-:W-:Y:S04]  /*5efc0*/  STL.64 [R1+0xbf0], R20 ;  /* 0x000bf01401007387 */ /* 0x000fe80000100a00 */
[----:B------:R-:W-:Y:S04]  /*5efd0*/  STL.64 [R1+0xbf8], R22 ;  /* 0x000bf81601007387 */ /* 0x000fe80000100a00 */
[----:B------:R-:W-:Y:S04]  /*5efe0*/  STL.64 [R1+0xbe0], R16 ;  /* 0x000be01001007387 */ /* 0x000fe80000100a00 */
[----:B------:R1:W-:Y:S04]  /*5eff0*/  STL.64 [R1+0xbe8], R18 ;  /* 0x000be81201007387 */ /* 0x0003e80000100a00 */
[----:B------:R-:W-:Y:S04]  /*5f000*/  STL.64 [R1+0xbd0], R4 ;  /* 0x000bd00401007387 */ /* 0x000fe80000100a00 */
[----:B------:R3:W-:Y:S01]  /*5f010*/  STL.64 [R1+0xbd8], R6 ;  /* 0x000bd80601007387 */ /* 0x0007e20000100a00 */
[C---:B-1----:R-:W-:Y:S03]  /*5f020*/  HMMA.1688.F32.TF32 R16, R224.reuse, R150, R12 ;  /* 0x00000096e010723c */ /* 0x042fe6000008100c */
[----:B------:R-:W4:Y:S03]  /*5f030*/  LDL.LU R12, [R1+0x2c0] ;  /* 0x0002c000010c7983 */ /* 0x000f260000300800 */
[----:B---3--:R-:W-:-:S15]  /*5f040*/  HMMA.1688.F32.TF32 R4, R224, R154, R8 ;  /* 0x0000009ae004723c */ /* 0x008fde0000081008 */
[----:B------:R-:W-:-:S02]  /*5f050*/  NOP ;  /* 0x0000000000007918 */ /* 0x000fc40000000000 */
[----:B------:R1:W-:Y:S04]  /*5f060*/  STL.64 [R1+0xbc0], R16 ;  /* 0x000bc01001007387 */ /* 0x0003e80000100a00 */
[----:B------:R3:W-:Y:S04]  /*5f070*/  STL.64 [R1+0xbc8], R18 ;  /* 0x000bc81201007387 */ /* 0x0007e80000100a00 */
[----:B------:R-:W-:Y:S04]  /*5f080*/  STL.64 [R1+0xbb0], R4 ;  /* 0x000bb00401007387 */ /* 0x000fe80000100a00 */
[----:B------:R2:W-:Y:S01]  /*5f090*/  STL.64 [R1+0xbb8], R6 ;  /* 0x000bb80601007387 */ /* 0x0005e20000100a00 */
[----:B-1----:R-:W-:-:S03]  /*5f0a0*/  IMAD.MOV.U32 R17, RZ, RZ, R238 ;  /* 0x000000ffff117224 */ /* 0x002fc600078e00ee */
[----:B------:R-:W4:Y:S01]  /*5f0b0*/  LDL.LU R13, [R1+0x2c4] ;  /* 0x0002c400010d7983 */ /* 0x000f220000300800 */
[----:B---3--:R-:W-:-:S03]  /*5f0c0*/  IMAD.MOV.U32 R18, RZ, RZ, R237 ;  /* 0x000000ffff127224 */ /* 0x008fc600078e00ed */
[----:B------:R-:W4:Y:S01]  /*5f0d0*/  LDL.LU R14, [R1+0x2c8] ;  /* 0x0002c800010e7983 */ /* 0x000f220000300800 */
[----:B------:R-:W-:-:S03]  /*5f0e0*/  IMAD.MOV.U32 R19, RZ, RZ, R236 ;  /* 0x000000ffff137224 */ /* 0x000fc600078e00ec */
[----:B------:R-:W4:Y:S04]  /*5f0f0*/  LDL.LU R15, [R1+0x2cc] ;  /* 0x0002cc00010f7983 */ /* 0x000f280000300800 */
[----:B------:R-:W3:Y:S04]  /*5f100*/  LDL.LU R16, [R1+0x4d0] ;  /* 0x0004d00001107983 */ /* 0x000ee80000300800 */
[----:B------:R-:W2:Y:S04]  /*5f110*/  LDL.LU R238, [R1+0x4868] ;  /* 0x0048680001ee7983 */ /* 0x000ea80000300800 */
        /* <DEDUP_REMOVED lines=74> */
[----:B------:R-:W-:-:S03]  /*5f5c0*/  IMAD.MOV.U32 R8, RZ, RZ, R239 ;  /* 0x000000ffff087224 */ /* 0x000fc600078e00ef */
[----:B------:R-:W3:Y:S01]  /*5f5d0*/  LDL.LU R24, [R1+0x4f0] ;  /* 0x0004f00001187983 */ /* 0x000ee20000300800 */
[----:B--2---:R-:W-:Y:S02]  /*5f5e0*/  IMAD.MOV.U32 R27, RZ, RZ, R238 ;  /* 0x000000ffff1b7224 */ /* 0x004fe400078e00ee */
[----:B----4-:R-:W-:Y:S02]  /*5f5f0*/  IMAD.MOV.U32 R26, RZ, RZ, R237 ;  /* 0x000000ffff1a7224 */ /* 0x010fe400078e00ed */
[----:B---3--:R-:W-:Y:S02]  /*5f600*/  IMAD.MOV.U32 R25, RZ, RZ, R236 ;  /* 0x000000ffff197224 */ /* 0x008fe400078e00ec */
[----:B------:R-:W2:Y:S04]  /*5f610*/  LDL.LU R236, [R1+0x485c] ;  /* 0x00485c0001ec7983 */ /* 0x000ea80000300800 */
[----:B------:R-:W2:Y:S04]  /*5f620*/  LDL.LU R237, [R1+0x4858] ;  /* 0x0048580001ed7983 */ /* 0x000ea80000300800 */
[----:B------:R-:W2:Y:S04]  /*5f630*/  LDL.LU R238, [R1+0x4854] ;  /* 0x0048540001ee7983 */ /* 0x000ea80000300800 */
[----:B------:R-:W2:Y:S04]  /*5f640*/  LDL.LU R239, [R1+0x4850] ;  /* 0x0048500001ef7983 */ /* 0x000ea80000300800 */
[----:B------:R-:W3:Y:S04]  /*5f650*/  LDL.LU R9, [R1+0x2b4] ;  /* 0x0002b40001097983 */ /* 0x000ee80000300800 */
[----:B------:R-:W3:Y:S04]  /*5f660*/  LDL.LU R10, [R1+0x2b8] ;  /* 0x0002b800010a7983 */ /* 0x000ee80000300800 */
[----:B------:R-:W3:Y:S01]  /*5f670*/  LDL.LU R11, [R1+0x2bc] ;  /* 0x0002bc00010b7983 */ /* 0x000ee20000300800 */
[C---:B------:R-:W-:Y:S06]  /*5f680*/  HMMA.1688.F32.TF32 R4, R224.reuse, R158, R92 ;  /* 0x0000009ee004723c */ /* 0x040fec000008105c */
[C---:B------:R-:W-:Y:S06]  /*5f690*/  HMMA.1688.F32.TF32 R92, R224.reuse, R162, R88 ;  /* 0x000000a2e05c723c */ /* 0x040fec0000081058 */
[C---:B------:R-:W-:Y:S11]  /*5f6a0*/  HMMA.1688.F32.TF32 R88, R224.reuse, R166, R128 ;  /* 0x000000a6e058723c */ /* 0x040ff60000081080 */
[----:B------:R-:W-:Y:S04]  /*5f6b0*/  STL.64 [R1+0xba0], R4 ;  /* 0x000ba00401007387 */ /* 0x000fe80000100a00 */
[----:B------:R2:W-:Y:S04]  /*5f6c0*/  STL.64 [R1+0xba8], R6 ;  /* 0x000ba80601007387 */ /* 0x0005e80000100a00 */
[----:B------:R-:W-:Y:S01]  /*5f6d0*/  STL.64 [R1+0xb90], R92 ;  /* 0x000b905c01007387 */ /* 0x000fe20000100a00 */
[C---:B------:R-:W-:Y:S03]  /*5f6e0*/  HMMA.1688.F32.TF32 R80, R224.reuse, R174, R80 ;  /* 0x000000aee050723c */ /* 0x040fe60000081050 */
[----:B------:R-:W-:Y:S04]  /*5f6f0*/  STL.64 [R1+0xb98], R94 ;  /* 0x000b985e01007387 */ /* 0x000fe80000100a00 */
[----:B------:R-:W-:Y:S01]  /*5f700*/  STL.64 [R1+0xb80], R88 ;  /* 0x000b805801007387 */ /* 0x000fe20000100a00 */
[C---:B------:R-:W-:Y:S03]  /*5f710*/  HMMA.1688.F32.TF32 R76, R224.reuse, R178, R76 ;  /* 0x000000b2e04c723c */ /* 0x040fe6000008104c */
[----:B------:R-:W-:Y:S03]  /*5f720*/  STL.64 [R1+0xb88], R90 ;  /* 0x000b885a01007387 */ /* 0x000fe60000100a00 */
[C---:B------:R-:W-:Y:S06]  /*5f730*/  HMMA.1688.F32.TF32 R68, R224.reuse, R186, R68 ;  /* 0x000000bae044723c */ /* 0x040fec0000081044 */
[C---:B------:R-:W-:Y:S06]  /*5f740*/  HMMA.1688.F32.TF32 R64, R224.reuse, R190, R64 ;  /* 0x000000bee040723c */ /* 0x040fec0000081040 */
[----:B--2---:R-:W-:-:S15]  /*5f750*/  HMMA.1688.F32.TF32 R4, R224, R170, R236 ;  /* 0x000000aae004723c */ /* 0x004fde00000810ec */
[----:B------:R-:W-:-:S08]  /*5f760*/  NOP ;  /* 0x0000000000007918 */ /* 0x000fd00000000000 */
        /* <DEDUP_REMOVED lines=9> */
[----:B-1----:R-:W-:Y:S02]  /*5f800*/  HMMA.1688.F32.TF32 R4, R224, R194, R60 ;  /* 0x000000c2e004723c */ /* 0x002fe4000008103c */
[----:B------:R-:W-:Y:S04]  /*5f810*/  STL.64 [R1+0xb30], R68 ;  /* 0x000b304401007387 */ /* 0x000fe80000100a00 */
[----:B------:R-:W-:Y:S04]  /*5f820*/  STL.64 [R1+0xb38], R70 ;  /* 0x000b384601007387 */ /* 0x000fe80000100a00 */
        /* <DEDUP_REMOVED lines=8> */
[C---:B------:R-:W-:Y:S03]  /*5f8b0*/  HMMA.1688.F32.TF32 R40, R228.reuse, R150, R40 ;  /* 0x00000096e428723c */ /* 0x040fe60000081028 */
[----:B------:R-:W-:Y:S03]  /*5f8c0*/  LDS R225, [R185+UR10+0xc180] ;  /* 0x00c1800ab9e17984 */ /* 0x000fe60008000800 */
[C---:B------:R-:W-:Y:S01]  /*5f8d0*/  HMMA.1688.F32.TF32 R36, R228.reuse, R154, R36 ;  /* 0x0000009ae424723c */ /* 0x040fe20000081024 */
[----:B------:R-:W2:Y:S05]  /*5f8e0*/  LDS R227, [R185+UR10+0xe180] ;  /* 0x00e1800ab9e37984 */ /* 0x000eaa0008000800 */
[----:B-1----:R-:W-:-:S15]  /*5f8f0*/  HMMA.1688.F32.TF32 R4, R228, R134, R56 ;  /* 0x00000086e404723c */ /* 0x002fde0000081038 */
        /* <DEDUP_REMOVED lines=28> */
[-C--:B---3--:R-:W-:Y:S02]  /*5fac0*/  HMMA.1688.F32.TF32 R4, R228, R182.reuse, R8 ;  /* 0x000000b6e404723c */ /* 0x088fe40000081008 */
        /* <DEDUP_REMOVED lines=116> */
[C---:B------:R-:W-:Y:S06]  /*60210*/  HMMA.1688.F32.TF32 R76, R232.reuse, R158, R76 ;  /* 0x0000009ee84c723c */ /* 0x040fec000008104c */
[----:B------:R-:W-:Y:S06]  /*60220*/  HMMA.1688.F32.TF32 R80, R232, R154, R80 ;  /* 0x0000009ae850723c */ /* 0x000fec0000081050 */
[C---:B--2---:R-:W-:Y:S06]  /*60230*/  HMMA.1688.F32.TF32 R236, R228.reuse, R190, R236 ;  /* 0x000000bee4ec723c */ /* 0x044fec00000810ec */
[C---:B------:R-:W-:Y:S06]  /*60240*/  HMMA.1688.F32.TF32 R92, R228.reuse, R186, R92 ;  /* 0x000000bae45c723c */ /* 0x040fec000008105c */
[----:B------:R-:W-:-:S15]  /*60250*/  HMMA.1688.F32.TF32 R228, R228, R194, R240 ;  /* 0x000000c2e4e4723c */ /* 0x000fde00000810f0 */
[----:B------:R-:W-:-:S02]  /*60260*/  NOP ;  /* 0x0000000000007918 */ /* 0x000fc40000000000 */
[----:B------:R-:W-:Y:S01]  /*60270*/  STL.64 [R1+0x2a90], R92 ;  /* 0x002a905c01007387 */ /* 0x000fe20000100a00 */
[C---:B------:R-:W-:Y:S03]  /*60280*/  HMMA.1688.F32.TF32 R240, R232.reuse, R134, R244 ;  /* 0x00000086e8f0723c */ /* 0x040fe600000810f4 */
[----:B------:R1:W-:Y:S04]  /*60290*/  STL.64 [R1+0x2a98], R94 ;  /* 0x002a985e01007387 */ /* 0x0003e80000100a00 */
[----:B-1----:R-:W2:Y:S04]  /*602a0*/  LDL.LU.64 R94, [R1+0x4848] ;  /* 0x00484800015e7983 */ /* 0x002ea80000300a00 */
[----:B------:R-:W2:Y:S04]  /*602b0*/  LDL.LU.64 R92, [R1+0x4840] ;  /* 0x00484000015c7983 */ /* 0x000ea80000300a00 */
[----:B------:R-:W-:Y:S04]  /*602c0*/  STL.64 [R1+0x2b80], R236 ;  /* 0x002b80ec01007387 */ /* 0x000fe80000100a00 */
[----:B------:R1:W-:Y:S04]  /*602d0*/  STL.64 [R1+0x2b88], R238 ;  /* 0x002b88ee01007387 */ /* 0x0003e80000100a00 */
[----:B------:R-:W-:Y:S01]  /*602e0*/  STL.64 [R1+0x2b70], R228 ;  /* 0x002b70e401007387 */ /* 0x000fe20000100a00 */
[C---:B------:R-:W-:Y:S03]  /*602f0*/  HMMA.1688.F32.TF32 R88, R232.reuse, R146, R88 ;  /* 0x00000092e858723c */ /* 0x040fe60000081058 */
[----:B------:R3:W-:Y:S03]  /*60300*/  STL.64 [R1+0x2b78], R230 ;  /* 0x002b78e601007387 */ /* 0x0007e60000100a00 */
[C---:B-1----:R-:W-:Y:S06]  /*60310*/  HMMA.1688.F32.TF32 R236, R232.reuse, R138, R248 ;  /* 0x0000008ae8ec723c */ /* 0x042fec00000810f8 */
[C---:B---3--:R-:W-:Y:S06]  /*60320*/  HMMA.1688.F32.TF32 R228, R232.reuse, R142, R4 ;  /* 0x0000008ee8e4723c */ /* 0x048fec0000081004 */
[C---:B------:R-:W-:Y:S01]  /*60330*/  HMMA.1688.F32.TF32 R4, R232.reuse, R150, R128 ;  /* 0x00000096e804723c */ /* 0x040fe20000081080 */
[----:B------:R-:W-:Y:S04]  /*60340*/  STL.64 [R1+0xb00], R240 ;  /* 0x000b00f001007387 */ /* 0x000fe80000100a00 */
[----:B------:R-:W-:Y:S06]  /*60350*/  STL.64 [R1+0xb08], R242 ;  /* 0x000b08f201007387 */ /* 0x000fec0000100a00 */
        /* <DEDUP_REMOVED lines=15> */
[----:B------:R-:W-:Y:S04]  /*60450*/  STL.64 [R1+0xab8], R82 ;  /* 0x000ab85201007387 */ /* 0x000fe80000100a00 */
[----:B------:R-:W-:Y:S04]  /*60460*/  STL.64 [R1+0xaa0], R76 ;  /* 0x000aa04c01007387 */ /* 0x000fe80000100a00 */
[----:B------:R-:W-:Y:S01]  /*60470*/  STL.64 [R1+0xaa8], R78 ;  /* 0x000aa84e01007387 */ /* 0x000fe20000100a00 */
[C---:B------:R-:W-:Y:S03]  /*60480*/  HMMA.1688.F32.TF32 R44, R232.reuse, R190, R44 ;  /* 0x000000bee82c723c */ /* 0x040fe6000008102c */
[----:B------:R-:W-:Y:S04]  /*60490*/  LDS R231, [R185+UR10+0xe200] ;  /* 0x00e2000ab9e77984 */ /* 0x000fe80008000800 */
        /* <DEDUP_REMOVED lines=12> */
[----:B------:R-:W-:Y:S03]  /*60560*/  HMMA.1688.F32.TF32 R40, R232, R194, R40 ;  /* 0x000000c2e828723c */ /* 0x000fe60000081028 */
[----:B------:R-:W-:Y:S04]  /*60570*/  STL.64 [R1+0xa40], R52 ;  /* 0x000a403401007387 */ /* 0x000fe80000100a00 */
[----:B------:R-:W-:Y:S01]  /*60580*/  STL.64 [R1+0xa48], R54 ;  /* 0x000a483601007387 */ /* 0x000fe20000100a00 */
[C---:B------:R-:W-:Y:S03]  /*60590*/  HMMA.1688.F32.TF32 R32, R224.reuse, R138, R32 ;  /* 0x0000008ae020723c */ /* 0x040fe60000081020 */
[----:B------:R-:W-:Y:S03]  /*605a0*/  LDS R232, [R0+UR10+0xc200] ;  /* 0x00c2000a00e87984 */ /* 0x000fe60008000800 */
[C---:B------:R-:W-:Y:S01]  /*605b0*/  HMMA.1688.F32.TF32 R28, R224.reuse, R142, R28 ;  /* 0x0000008ee01c723c */ /* 0x040fe2000008101c */
[----:B------:R-:W-:Y:S04]  /*605c0*/  LDS R234, [R0+UR10+0xe200] ;  /* 0x00e2000a00ea7984 */ /* 0x000fe80008000800 */
[----:B------:R-:W-:Y:S04]  /*605d0*/  STL.64 [R1+0xa30], R4 ;  /* 0x000a300401007387 */ /* 0x000fe80000100a00 */
[----:B------:R1:W-:Y:S04]  /*605e0*/  STL.64 [R1+0xa38], R6 ;  /* 0x000a380601007387 */ /* 0x0003e80000100a00 */
[----:B------:R-:W-:Y:S04]  /*605f0*/  LDS R233, [R189+UR10+0xc200] ;  /* 0x00c2000abde97984 */ /* 0x000fe80008000800 */
[----:B------:R-:W3:Y:S01]  /*60600*/  LDS R235, [R189+UR10+0xe200] ;  /* 0x00e2000abdeb7984 */ /* 0x000ee20008000800 */
[C---:B-1----:R-:W-:Y:S03]  /*60610*/  HMMA.1688.F32.TF32 R4, R224.reuse, R134, R36 ;  /* 0x00000086e004723c */ /* 0x042fe60000081024 */
[----:B------:R-:W-:Y:S04]  /*60620*/  STL.64 [R1+0xa20], R44 ;  /* 0x000a202c01007387 */ /* 0x000fe80000100a00 */
[----:B------:R-:W-:Y:S04]  /*60630*/  STL.64 [R1+0xa28], R46 ;  /* 0x000a282e01007387 */ /* 0x000fe80000100a00 */
[----:B------:R-:W-:Y:S04]  /*60640*/  STL.64 [R1+0xa10], R40 ;  /* 0x000a102801007387 */ /* 0x000fe80000100a00 */
[----:B------:R-:W-:Y:S08]  /*60650*/  STL.64 [R1+0xa18], R42 ;  /* 0x000a182a01007387 */ /* 0x000ff00000100a00 */
        /* <DEDUP_REMOVED lines=9> */
[C---:B-1----:R-:W-:Y:S06]  /*606f0*/  HMMA.1688.F32.TF32 R4, R224.reuse, R150, R20 ;  /* 0x00000096e004723c */ /* 0x042fec0000081014 */
[C---:B------:R-:W-:Y:S06]  /*60700*/  HMMA.1688.F32.TF32 R20, R224.reuse, R154, R16 ;  /* 0x0000009ae014723c */ /* 0x040fec0000081010 */
[C---:B------:R-:W-:Y:S11]  /*60710*/  HMMA.1688.F32.TF32 R16, R224.reuse, R158, R12 ;  /* 0x0000009ee010723c */ /* 0x040ff6000008100c */
[----:B------:R-:W-:Y:S04]  /*60720*/  STL.64 [R1+0x2a20], R4 ;  /* 0x002a200401007387 */ /* 0x000fe80000100a00 */
[----:B------:R1:W-:Y:S02]  /*60730*/  STL.64 [R1+0x2a28], R6 ;  /* 0x002a280601007387 */ /* 0x0003e40000100a00 */
[----:B-1----:R-:W-:Y:S02]  /*60740*/  HMMA.1688.F32.TF32 R4, R224, R162, R8 ;  /* 0x000000a2e004723c */ /* 0x002fe40000081008 */
[----:B------:R-:W-:Y:S04]  /*60750*/  STL.64 [R1+0x2a10], R20 ;  /* 0x002a101401007387 */ /* 0x000fe80000100a00 */
[----:B------:R-:W-:Y:S04]  /*60760*/  STL.64 [R1+0x2a18], R22 ;  /* 0x002a181601007387 */ /* 0x000fe80000100a00 */
[----:B------:R-:W4:Y:S04]  /*60770*/  LDL.LU R12, [R1+0x6e0] ;  /* 0x0006e000010c7983 */ /* 0x000f280000300800 */
[----:B------:R1:W-:Y:S04]  /*60780*/  STL.64 [R1+0x2a00], R16 ;  /* 0x002a001001007387 */ /* 0x0003e80000100a00 */
[----:B------:R3:W-:Y:S05]  /*60790*/  STL.64 [R1+0x2a08], R18 ;  /* 0x002a081201007387 */ /* 0x0007ea0000100a00 */
[----:B------:R2:W-:Y:S04]  /*607a0*/  STL.64 [R1+0x29f0], R4 ;  /* 0x0029f00401007387 */ /* 0x0005e80000100a00 */
[----:B------:R2:W-:Y:S04]  /*607b0*/  STL.64 [R1+0x29f8], R6 ;  /* 0x0029f80601007387 */ /* 0x0005e80000100a00 */
        /* <DEDUP_REMOVED lines=94> */
[----:B------:R-:W-:-:S15]  /*60da0*/  HMMA.1688.F32.TF32 R236, R224, R166, R248 ;  /* 0x000000a6e0ec723c */ /* 0x000fde00000810f8 */
[----:B------:R-:W-:-:S08]  /*60db0*/  NOP ;  /* 0x0000000000007918 */ /* 0x000fd00000000000 */
[----:B------:R-:W-:Y:S04]  /*60dc0*/  STL.64 [R1+0x29e0], R236 ;  /* 0x0029e0ec01007387 */ /* 0x000fe80000100a00 */
[----:B------:R1:W-:Y:S04]  /*60dd0*/  STL.64 [R1+0x29e8], R238 ;  /* 0x0029e8ee01007387 */ /* 0x0003e80000100a00 */
[----:B------:R-:W-:Y:S04]  /*60de0*/  STL.64 [R1+0x29d0], R4 ;  /* 0x0029d00401007387 */ /* 0x000fe80000100a00 */
[----:B------:R2:W-:Y:S01]  /*60df0*/  STL.64 [R1+0x29d8], R6 ;  /* 0x0029d80601007387 */ /* 0x0005e20000100a00 */
[C---:B-1----:R-:W-:Y:S06]  /*60e00*/  HMMA.1688.F32.TF32 R236, R224.reuse, R174, R88 ;  /* 0x000000aee0ec723c */ /* 0x042fec0000081058 */
[C---:B------:R-:W-:Y:S06]  /*60e10*/  HMMA.1688.F32.TF32 R88, R224.reuse, R178, R128 ;  /* 0x000000b2e058723c */ /* 0x040fec0000081080 */
[C---:B--2---:R-:W-:Y:S06]  /*60e20*/  HMMA.1688.F32.TF32 R4, R224.reuse, R182, R80 ;  /* 0x000000b6e004723c */ /* 0x044fec0000081050 */
[C---:B------:R-:W-:Y:S05]  /*60e30*/  HMMA.1688.F32.TF32 R76, R224.reuse, R186, R76 ;  /* 0x000000bae04c723c */ /* 0x040fea000008104c */
[----:B------:R-:W-:Y:S01]  /*60e40*/  STL.64 [R1+0x2a60], R236 ;  /* 0x002a60ec01007387 */ /* 0x000fe20000100a00 */
[C---:B------:R-:W-:Y:S03]  /*60e50*/  HMMA.1688.F32.TF32 R72, R224.reuse, R190, R72 ;  /* 0x000000bee048723c */ /* 0x040fe60000081048 */
[----:B------:R-:W-:Y:S04]  /*60e60*/  STL.64 [R1+0x2a68], R238 ;  /* 0x002a68ee01007387 */ /* 0x000fe80000100a00 */
[----:B------:R-:W-:Y:S04]  /*60e70*/  STL.64 [R1+0x2a50], R88 ;  /* 0x002a505801007387 */ /* 0x000fe80000100a00 */
        /* <DEDUP_REMOVED lines=15> */
[C---:B------:R-:W-:Y:S03]  /*60f70*/  HMMA.1688.F32.TF32 R48, R232.reuse, R150, R48 ;  /* 0x00000096e830723c */ /* 0x040fe60000081030 */
[----:B------:R-:W-:Y:S03]  /*60f80*/  LDS R225, [R189+UR10+0xc280] ;  /* 0x00c2800abde17984 */ /* 0x000fe60008000800 */
[C---:B------:R-:W-:Y:S01]  /*60f90*/  HMMA.1688.F32.TF32 R40, R232.reuse, R158, R40 ;  /* 0x0000009ee828723c */ /* 0x040fe20000081028 */
        /* <DEDUP_REMOVED lines=144> */
[----:B------:R-:W2:Y:S04]  /*618a0*/  LDL.LU.64 R90, [R1+0x4838] ;  /* 0x00483800015a7983 */ /* 0x000ea80000300a00 */
[----:B------:R-:W2:-:S15]  /*618b0*/  LDL.LU.64 R88, [R1+0x4830] ;  /* 0x0048300001587983 */ /* 0x000e9e0000300a00 */
[----:B------:R-:W-:-:S01]  /*618c0*/  NOP ;  /* 0x0000000000007918 */ /* 0x000fc20000000000 */
[----:B------:R1:W-:Y:S04]  /*618d0*/  STL.64 [R1+0x890], R232 ;  /* 0x000890e801007387 */ /* 0x0003e80000100a00 */
[----:B------:R4:W-:Y:S04]  /*618e0*/  STL.64 [R1+0x898], R234 ;  /* 0x000898ea01007387 */ /* 0x0009e80000100a00 */
[----:B-1----:R-:W2:Y:S04]  /*618f0*/  LDL.LU R232, [R1+0x420] ;  /* 0x0004200001e87983 */ /* 0x002ea80000300800 */
[----:B------:R-:W2:Y:S04]  /*61900*/  LDL.LU R233, [R1+0x424] ;  /* 0x0004240001e97983 */ /* 0x000ea80000300800 */
[----:B----4-:R-:W2:Y:S04]  /*61910*/  LDL.LU R234, [R1+0x428] ;  /* 0x0004280001ea7983 */ /* 0x010ea80000300800 */
[----:B------:R-:W2:Y:S01]  /*61920*/  LDL.LU R235, [R1+0x42c] ;  /* 0x00042c0001eb7983 */ /* 0x000ea20000300800 */
[C---:B------:R-:W-:Y:S06]  /*61930*/  HMMA.1688.F32.TF32 R128, R228.reuse, R134, R128 ;  /* 0x00000086e480723c */ /* 0x040fec0000081080 */
[----:B---3--:R-:W-:-:S15]  /*61940*/  HMMA.1688.F32.TF32 R80, R228, R138, R80 ;  /* 0x0000008ae450723c */ /* 0x008fde0000081050 */
[----:B------:R-:W-:-:S02]  /*61950*/  NOP ;  /* 0x0000000000007918 */ /* 0x000fc40000000000 */
[----:B------:R-:W-:Y:S04]  /*61960*/  STL.64 [R1+0x2960], R128 ;  /* 0x0029608001007387 */ /* 0x000fe80000100a00 */
[----:B------:R1:W-:Y:S04]  /*61970*/  STL.64 [R1+0x2968], R130 ;  /* 0x0029688201007387 */ /* 0x0003e80000100a00 */
[----:B-1----:R-:W3:Y:S04]  /*61980*/  LDL.LU.64 R130, [R1+0x4828] ;  /* 0x0048280001827983 */ /* 0x002ee80000300a00 */
[----:B------:R-:W3:Y:S04]  /*61990*/  LDL.LU.64 R128, [R1+0x4820] ;  /* 0x0048200001807983 */ /* 0x000ee80000300a00 */
        /* <DEDUP_REMOVED lines=13> */
[-C--:B------:R-:W-:Y:S06]  /*61a70*/  HMMA.1688.F32.TF32 R36, R224, R142.reuse, R36 ;  /* 0x0000008ee024723c */ /* 0x080fec0000081024 */
[----:B--2---:R-:W-:-:S15]  /*61a80*/  HMMA.1688.F32.TF32 R232, R228, R142, R232 ;  /* 0x0000008ee4e8723c */ /* 0x004fde00000810e8 */
[----:B------:R-:W-:-:S08]  /*61a90*/  NOP ;  /* 0x0000000000007918 */ /* 0x000fd00000000000 */
[----:B------:R-:W-:Y:S04]  /*61aa0*/  STL.64 [R1+0x2940], R232 ;  /* 0x002940e801007387 */ /* 0x000fe80000100a00 */
[----:B------:R1:W-:Y:S02]  /*61ab0*/  STL.64 [R1+0x2948], R234 ;  /* 0x002948ea01007387 */ /* 0x0003e40000100a00 */
[C---:B-1----:R-:W-:Y:S06]  /*61ac0*/  HMMA.1688.F32.TF32 R232, R228.reuse, R146, R236 ;  /* 0x00000092e4e8723c */ /* 0x042fec00000810ec */
[----:B------:R-:W-:-:S15]  /*61ad0*/  HMMA.1688.F32.TF32 R236, R228, R154, R244 ;  /* 0x0000009ae4ec723c */ /* 0x000fde00000810f4 */
[----:B------:R-:W-:-:S02]  /*61ae0*/  NOP ;  /* 0x0000000000007918 */ /* 0x000fc40000000000 */
[----:B------:R-:W-:Y:S04]  /*61af0*/  STL.64 [R1+0x2930], R232 ;  /* 0x002930e801007387 */ /* 0x000fe80000100a00 */
[----:B------:R1:W-:Y:S02]  /*61b00*/  STL.64 [R1+0x2938], R234 ;  /* 0x002938ea01007387 */ /* 0x0003e40000100a00 */
[----:B-1----:R-:W-:Y:S02]  /*61b10*/  HMMA.1688.F32.TF32 R232, R228, R158, R248 ;  /* 0x0000009ee4e8723c */ /* 0x002fe400000810f8 */
[----:B------:R-:W-:Y:S04]  /*61b20*/  STL.64 [R1+0x2920], R240 ;  /* 0x002920f001007387 */ /* 0x000fe80000100a00 */
[----:B------:R-:W-:Y:S04]  /*61b30*/  STL.64 [R1+0x2928], R242 ;  /* 0x002928f201007387 */ /* 0x000fe80000100a00 */
[----:B------:R-:W-:Y:S04]  /*61b40*/  STL.64 [R1+0x2910], R236 ;  /* 0x002910ec01007387 */ /* 0x000fe80000100a00 */
[----:B------:R-:W-:Y:S09]  /*61b50*/  STL.64 [R1+0x2918], R238 ;  /* 0x002918ee01007387 */ /* 0x000ff20000100a00 */
        /* <DEDUP_REMOVED lines=8> */
[----:B------:R-:W-:Y:S01]  /*61be0*/  LDS R233, [R185+UR10+0xc280] ;  /* 0x00c2800ab9e97984 */ /* 0x000fe20008000800 */
[----:B-1----:R-:W-:Y:S03]  /*61bf0*/  HMMA.1688.F32.TF32 R4, R228, R174, R68 ;  /* 0x000000aee404723c */ /* 0x002fe60000081044 */
[----:B------:R-:W-:Y:S04]  /*61c00*/  STL.64 [R1+0x28e0], R76 ;  /* 0x0028e04c01007387 */ /* 0x000fe80000100a00 */
[----:B------:R-:W-:Y:S04]  /*61c10*/  STL.64 [R1+0x28e8], R78 ;  /* 0x0028e84e01007387 */ /* 0x000fe80000100a00 */
[----:B------:R-:W-:Y:S04]  /*61c20*/  STL.64 [R1+0x28d0], R72 ;  /* 0x0028d04801007387 */ /* 0x000fe80000100a00 */
[----:B------:R-:W-:Y:S01]  /*61c30*/  STL.64 [R1+0x28d8], R74 ;  /* 0x0028d84a01007387 */ /* 0x000fe20000100a00 */
[----:B------:R-:W-:Y:S03]  /*61c40*/  HMMA.1688.F32.TF32 R16, R224, R162, R16 ;  /* 0x000000a2e010723c */ /* 0x000fe60000081010 */
[----:B------:R-:W1:Y:S04]  /*61c50*/  LDS R235, [R185+UR10+0xe280] ;  /* 0x00e2800ab9eb7984 */ /* 0x000e680008000800 */
[----:B------:R-:W-:Y:S04]  /*61c60*/  STL.64 [R1+0x28c0], R4 ;  /* 0x0028c00401007387 */ /* 0x000fe80000100a00 */
[----:B------:R2:W-:Y:S02]  /*61c70*/  STL.64 [R1+0x28c8], R6 ;  /* 0x0028c80601007387 */ /* 0x0005e40000100a00 */
[----:B--2---:R-:W-:Y:S02]  /*61c80*/  HMMA.1688.F32.TF32 R4, R228, R186, R56 ;  /* 0x000000bae404723c */ /* 0x004fe40000081038 */
        /* <DEDUP_REMOVED lines=10> */
[----:B------:R-:W3:Y:S01]  /*61d30*/  LDS R231, [R189+UR10+0xe300] ;  /* 0x00e3000abde77984 */ /* 0x000ee20008000800 */
[C---:B--2---:R-:W-:Y:S03]  /*61d40*/  HMMA.1688.F32.TF32 R4, R224.reuse, R134, R44 ;  /* 0x00000086e004723c */ /* 0x044fe6000008102c */
[----:B------:R-:W-:Y:S04]  /*61d50*/  STL.64 [R1+0x2980], R52 ;  /* 0x0029803401007387 */ /* 0x000fe80000100a00 */
[----:B------:R-:W-:Y:S04]  /*61d60*/  STL.64 [R1+0x2988], R54 ;  /* 0x0029883601007387 */ /* 0x000fe80000100a00 */
[----:B------:R-:W-:Y:S04]  /*61d70*/  STL.64 [R1+0x2970], R48 ;  /* 0x0029703001007387 */ /* 0x000fe80000100a00 */
[----:B------:R-:W-:Y:S08]  /*61d80*/  STL.64 [R1+0x2978], R50 ;  /* 0x0029783201007387 */ /* 0x000ff00000100a00 */
        /* <DEDUP_REMOVED lines=19> */
[----:B------:R-:W2:Y:S04]  /*61ec0*/  LDL.LU R248, [R1+0x2e0] ;  /* 0x0002e00001f87983 */ /* 0x000ea80000300800 */
[----:B------:R4:W-:Y:S04]  /*61ed0*/  STL.64 [R1+0x7d0], R12 ;  /* 0x0007d00c01007387 */ /* 0x0009e80000100a00 */
[----:B------:R1:W-:Y:S05]  /*61ee0*/  STL.64 [R1+0x7d8], R14 ;  /* 0x0007d80e01007387 */ /* 0x0003ea0000100a00 */
        /* <DEDUP_REMOVED lines=92> */
[----:B------:R-:W3:Y:S01]  /*624b0*/  LDL.LU R7, [R1+0x2dc] ;  /* 0x0002dc0001077983 */ /* 0x000ee20000300800 */
[C---:B--2---:R-:W-:Y:S06]  /*624c0*/  HMMA.1688.F32.TF32 R8, R232.reuse, R178, R8 ;  /* 0x000000b2e808723c */ /* 0x044fec0000081008 */
[C---:B----4-:R-:W-:Y:S06]  /*624d0*/  HMMA.1688.F32.TF32 R12, R232.reuse, R174, R12 ;  /* 0x000000aee80c723c */ /* 0x050fec000008100c */
        /* <DEDUP_REMOVED lines=11> */
[----:B------:R-:W-:Y:S11]  /*62590*/  HMMA.1688.F32.TF32 R224, R224, R194, R56 ;  /* 0x000000c2e0e0723c */ /* 0x000ff60000081038 */
[----:B------:R-:W-:Y:S04]  /*625a0*/  STL.64 [R1+0x7b0], R76 ;  /* 0x0007b04c01007387 */ /* 0x000fe80000100a00 */
[----:B------:R1:W-:Y:S01]  /*625b0*/  STL.64 [R1+0x7b8], R78 ;  /* 0x0007b84e01007387 */ /* 0x0003e20000100a00 */
[C---:B------:R-:W-:Y:S03]  /*625c0*/  HMMA.1688.F32.TF32 R48, R232.reuse, R138, R48 ;  /* 0x0000008ae830723c */ /* 0x040fe60000081030 */
[----:B-1----:R-:W2:Y:S04]  /*625d0*/  LDL.LU.64 R78, [R1+0x4808] ;  /* 0x00480800014e7983 */ /* 0x002ea80000300a00 */
[----:B------:R-:W2:Y:S01]  /*625e0*/  LDL.LU.64 R76, [R1+0x4800] ;  /* 0x00480000014c7983 */ /* 0x000ea20000300a00 */
[C---:B------:R-:W-:Y:S03]  /*625f0*/  HMMA.1688.F32.TF32 R52, R232.reuse, R134, R52 ;  /* 0x00000086e834723c */ /* 0x040fe60000081034 */
        /* <DEDUP_REMOVED lines=17> */
[----:B------:R-:W4:Y:S04]  /*62710*/  LDL.LU.64 R58, [R1+0x47b8] ;  /* 0x0047b800013a7983 */ /* 0x000f280000300a00 */
[----:B------:R-:W4:Y:S04]  /*62720*/  LDL.LU.64 R56, [R1+0x47b0] ;  /* 0x0047b00001387983 */ /* 0x000f280000300a00 */
        /* <DEDUP_REMOVED lines=8> */
[----:B-1----:R-:W2:Y:S04]  /*627b0*/  LDL.LU.64 R54, [R1+0x47a8] ;  /* 0x0047a80001367983 */ /* 0x002ea80000300a00 */
[----:B------:R-:W2:Y:S04]  /*627c0*/  LDL.LU.64 R52, [R1+0x47a0] ;  /* 0x0047a00001347983 */ /* 0x000ea80000300a00 */
[----:B------:R-:W-:Y:S04]  /*627d0*/  STL.64 [R1+0x2850], R48 ;  /* 0x0028503001007387 */ /* 0x000fe80000100a00 */
[----:B------:R1:W-:Y:S04]  /*627e0*/  STL.64 [R1+0x2858], R50 ;  /* 0x0028583201007387 */ /* 0x0003e80000100a00 */
[----:B------:R-:W-:Y:S04]  /*627f0*/  LDS R225, [R185+UR10+0xc300] ;  /* 0x00c3000ab9e17984 */ /* 0x000fe80008000800 */
[----:B------:R-:W4:Y:S04]  /*62800*/  LDS R227, [R185+UR10+0xe300] ;  /* 0x00e3000ab9e37984 */ /* 0x000f280008000800 */
        /* <DEDUP_REMOVED lines=43> */
[----:B------:R1:W-:Y:S02]  /*62ac0*/  STL.64 [R1+0x27a8], R238 ;  /* 0x0027a8ee01007387 */ /* 0x0003e40000100a00 */
[C---:B-1----:R-:W-:Y:S06]  /*62ad0*/  HMMA.1688.F32.TF32 R236, R232.reuse, R186, R240 ;  /* 0x000000bae8ec723c */ /* 0x042fec00000810f0 */
[----:B------:R-:W-:-:S15]  /*62ae0*/  HMMA.1688.F32.TF32 R240, R232, R190, R244 ;  /* 0x000000bee8f0723c */ /* 0x000fde00000810f4 */
[----:B------:R-:W-:-:S02]  /*62af0*/  NOP ;  /* 0x0000000000007918 */ /* 0x000fc40000000000 */
[----:B------:R-:W-:Y:S04]  /*62b00*/  STL.64 [R1+0x2790], R236 ;  /* 0x002790ec01007387 */ /* 0x000fe80000100a00 */
[----:B------:R1:W-:Y:S02]  /*62b10*/  STL.64 [R1+0x2798], R238 ;  /* 0x002798ee01007387 */ /* 0x0003e40000100a00 */
[----:B-1----:R-:W-:Y:S06]  /*62b20*/  HMMA.1688.F32.TF32 R236, R232, R194, R248 ;  /* 0x000000c2e8ec723c */ /* 0x002fec00000810f8 */
[----:B---3--:R-:W-:Y:S01]  /*62b30*/  HMMA.1688.F32.TF32 R232, R228, R134, R4 ;  /* 0x00000086e4e8723c */ /* 0x008fe20000081004 */
[----:B------:R-:W-:Y:S04]  /*62b40*/  STL.64 [R1+0x2880], R240 ;  /* 0x002880f001007387 */ /* 0x000fe80000100a00 */
[----:B------:R-:W-:-:S12]  /*62b50*/  STL.64 [R1+0x2888], R242 ;  /* 0x002888f201007387 */ /* 0x000fd80000100a00 */
[----:B------:R-:W-:Y:S04]  /*62b60*/  STL.64 [R1+0x2870], R236 ;  /* 0x002870ec01007387 */ /* 0x000fe80000100a00 */
[----:B------:R-:W-:Y:S04]  /*62b70*/  STL.64 [R1+0x2878], R238 ;  /* 0x002878ee01007387 */ /* 0x000fe80000100a00 */
[----:B------:R-:W-:Y:S04]  /*62b80*/  STL.64 [R1+0x750], R232 ;  /* 0x000750e801007387 */ /* 0x000fe80000100a00 */
[----:B------:R-:W-:Y:S01]  /*62b90*/  STL.64 [R1+0x758], R234 ;  /* 0x000758ea01007387 */ /* 0x000fe20000100a00 */
[C---:B----4-:R-:W-:Y:S06]  /*62ba0*/  HMMA.1688.F32.TF32 R4, R228.reuse, R138, R8 ;  /* 0x0000008ae404723c */ /* 0x050fec0000081008 */
[C---:B--2---:R-:W-:Y:S06]  /*62bb0*/  HMMA.1688.F32.TF32 R8, R228.reuse, R142, R12 ;  /* 0x0000008ee408723c */ /* 0x044fec000008100c */
        /* <DEDUP_REMOVED lines=50> */
[----:B------:R-:W-:Y:S01]  /*62ee0*/  STL.64 [R1+0x26b8], R10 ;  /* 0x0026b80a01007387 */ /* 0x000fe20000100a00 */
[C---:B------:R-:W-:Y:S03]  /*62ef0*/  HMMA.1688.F32.TF32 R16, R224.reuse, R150, R128 ;  /* 0x00000096e010723c */ /* 0x040fe60000081080 */
[----:B------:R-:W-:Y:S04]  /*62f00*/  STL.64 [R1+0x26a0], R12 ;  /* 0x0026a00c01007387 */ /* 0x000fe80000100a00 */
[----:B------:R1:W-:Y:S01]  /*62f10*/  STL.64 [R1+0x26a8], R14 ;  /* 0x0026a80e01007387 */ /* 0x0003e20000100a00 */
[----:B------:R-:W-:Y:S01]  /*62f20*/  HMMA.1688.F32.TF32 R20, R224, R178, R108 ;  /* 0x000000b2e014723c */ /* 0x000fe2000008106c */
[----:B------:R-:W-:-:S02]  /*62f30*/  IMAD.MOV.U32 R232, RZ, RZ, R222 ;  /* 0x000000ffffe87224 */ /* 0x000fc400078e00de */
[----:B------:R-:W-:Y:S01]  /*62f40*/  IMAD.MOV.U32 R233, RZ, RZ, R221 ;  /* 0x000000ffffe97224 */ /* 0x000fe200078e00dd */
[----:B------:R-:W-:Y:S01]  /*62f50*/  LDS R8, [R0+UR10+0xc380] ;  /* 0x00c3800a00087984 */ /* 0x000fe20008000800 */
[----:B------:R-:W-:Y:S02]  /*62f60*/  IMAD.MOV.U32 R234, RZ, RZ, R220 ;  /* 0x000000ffffea7224 */ /* 0x000fe400078e00dc */
[----:B------:R-:W-:Y:S01]  /*62f70*/  IMAD.MOV.U32 R235, RZ, RZ, R199 ;  /* 0x000000ffffeb7224 */ /* 0x000fe200078e00c7 */
[----:B------:R-:W-:Y:S01]  /*62f80*/  LDS R10, [R0+UR10+0xe380] ;  /* 0x00e3800a000a7984 */ /* 0x000fe20008000800 */
[----:B-1----:R-:W-:Y:S03]  /*62f90*/  HMMA.1688.F32.TF32 R12, R224, R154, R88 ;  /* 0x0000009ae00c723c */ /* 0x002fe60000081058 */
[----:B------:R-:W-:Y:S04]  /*62fa0*/  STL.64 [R1+0x2690], R4 ;  /* 0x0026900401007387 */ /* 0x000fe80000100a00 */
[----:B------:R1:W-:Y:S01]  /*62fb0*/  STL.64 [R1+0x2698], R6 ;  /* 0x0026980601007387 */ /* 0x0003e20000100a00 */
[----:B------:R-:W-:-:S02]  /*62fc0*/  IMAD.MOV.U32 R24, RZ, RZ, R219 ;  /* 0x000000ffff187224 */ /* 0x000fc400078e00db */
[----:B------:R-:W-:Y:S01]  /*62fd0*/  IMAD.MOV.U32 R25, RZ, RZ, R218 ;  /* 0x000000ffff197224 */ /* 0x000fe200078e00da */
[----:B------:R-:W-:Y:S01]  /*62fe0*/  LDS R9, [R189+UR10+0xc380] ;  /* 0x00c3800abd097984 */ /* 0x000fe20008000800 */
[----:B------:R-:W-:Y:S02]  /*62ff0*/  IMAD.MOV.U32 R26, RZ, RZ, R217 ;  /* 0x000000ffff1a7224 */ /* 0x000fe400078e00d9 */
[----:B------:R-:W-:Y:S01]  /*63000*/  IMAD.MOV.U32 R27, RZ, RZ, R216 ;  /* 0x000000ffff1b7224 */ /* 0x000fe200078e00d8 */
        /* <DEDUP_REMOVED lines=13> */
[----:B------:R-:W-:Y:S04]  /*630e0*/  STL.64 [R1+0x26e0], R12 ;  /* 0x0026e00c01007387 */ /* 0x000fe80000100a00 */
[----:B------:R1:W-:Y:S01]  /*630f0*/  STL.64 [R1+0x26e8], R14 ;  /* 0x0026e80e01007387 */ /* 0x0003e20000100a00 */
[----:B------:R-:W-:-:S02]  /*63100*/  IMAD.MOV.U32 R32, RZ, RZ, R215 ;  /* 0x000000ffff207224 */ /* 0x000fc400078e00d7 */
[----:B------:R-:W-:Y:S01]  /*63110*/  IMAD.MOV.U32 R33, RZ, RZ, R214 ;  /* 0x000000ffff217224 */ /* 0x000fe200078e00d6 */
[----:B------:R-:W-:Y:S01]  /*63120*/  LDS R16, [R184+UR10+0xc380] ;  /* 0x00c3800ab8107984 */ /* 0x000fe20008000800 */
[----:B------:R-:W-:Y:S02]  /*63130*/  IMAD.MOV.U32 R34, RZ, RZ, R213 ;  /* 0x000000ffff227224 */ /* 0x000fe400078e00d5 */
[----:B------:R-:W-:Y:S01]  /*63140*/  IMAD.MOV.U32 R35, RZ, RZ, R212 ;  /* 0x000000ffff237224 */ /* 0x000fe200078e00d4 */
[----:B------:R-:W-:Y:S04]  /*63150*/  LDS R18, [R184+UR10+0xe380] ;  /* 0x00e3800ab8127984 */ /* 0x000fe80008000800 */
[----:B------:R-:W-:Y:S04]  /*63160*/  STL.64 [R1+0x26d0], R4 ;  /* 0x0026d00401007387 */ /* 0x000fe80000100a00 */
[----:B------:R2:W-:Y:S01]  /*63170*/  STL.64 [R1+0x26d8], R6 ;  /* 0x0026d80601007387 */ /* 0x0005e20000100a00 */
[----:B-1----:R-:W-:Y:S01]  /*63180*/  HMMA.1688.F32.TF32 R12, R224, R182, R112 ;  /* 0x000000b6e00c723c */ /* 0x002fe20000081070 */
[----:B------:R-:W-:-:S02]  /*63190*/  IMAD.MOV.U32 R36, RZ, RZ, R198 ;  /* 0x000000ffff247224 */ /* 0x000fc400078e00c6 */
[----:B------:R-:W-:Y:S01]  /*631a0*/  IMAD.MOV.U32 R37, RZ, RZ, R197 ;  /* 0x000000ffff257224 */ /* 0x000fe200078e00c5 */
[----:B------:R-:W-:Y:S01]  /*631b0*/  LDS R17, [R185+UR10+0xc380] ;  /* 0x00c3800ab9117984 */ /* 0x000fe20008000800 */
[----:B------:R-:W-:Y:S02]  /*631c0*/  IMAD.MOV.U32 R38, RZ, RZ, R196 ;  /* 0x000000ffff267224 */ /* 0x000fe400078e00c4 */
[----:B------:R-:W-:Y:S01]  /*631d0*/  IMAD.MOV.U32 R39, RZ, RZ, R202 ;  /* 0x000000ffff277224 */ /* 0x000fe200078e00ca */
[----:B------:R-:W1:Y:S01]  /*631e0*/  LDS R19, [R185+UR10+0xe380] ;  /* 0x00e3800ab9137984 */ /* 0x000e620008000800 */
[----:B--2---:R-:W-:-:S15]  /*631f0*/  HMMA.1688.F32.TF32 R4, R224, R174, R84 ;  /* 0x000000aee004723c */ /* 0x004fde0000081054 */
[----:B------:R-:W-:-:S08]  /*63200*/  NOP ;  /* 0x0000000000007918 */ /* 0x000fd00000000000 */
        /* <DEDUP_REMOVED lines=8> */
[----:B--2---:R-:W-:Y:S09]  /*63290*/  HMMA.1688.F32.TF32 R12, R224, R194, R124 ;  /* 0x000000c2e00c723c */ /* 0x004ff2000008107c */
[----:B------:R2:W-:Y:S04]  /*632a0*/  STL.64 [R1+0x2730], R4 ;  /* 0x0027300401007387 */ /* 0x0005e80000100a00 */
[----:B------:R3:W-:Y:S04]  /*632b0*/  STL.64 [R1+0x2738], R6 ;  /* 0x0027380601007387 */ /* 0x0007e80000100a00 */
[----:B------:R4:W-:Y:S01]  /*632c0*/  STL.64 [R1+0x2780], R20 ;  /* 0x0027801401007387 */ /* 0x0009e20000100a00 */
[----:B--2---:R-:W-:-:S03]  /*632d0*/  IMAD.MOV.U32 R4, RZ, RZ, R205 ;  /* 0x000000ffff047224 */ /* 0x004fc600078e00cd */
[----:B------:R2:W-:Y:S01]  /*632e0*/  STL.64 [R1+0x2788], R22 ;  /* 0x0027881601007387 */ /* 0x0005e20000100a00 */
[----:B------:R-:W-:-:S03]  /*632f0*/  IMAD.MOV.U32 R5, RZ, RZ, R206 ;  /* 0x000000ffff057224 */ /* 0x000fc600078e00ce */
[----:B------:R-:W2:Y:S01]  /*63300*/  LDL.LU R205, [R1+0x46ec] ;  /* 0x0046ec0001cd7983 */ /* 0x000ea20000300800 */
[----:B---3--:R-:W-:-:S03]  /*63310*/  IMAD.MOV.U32 R6, RZ, RZ, R200 ;  /* 0x000000ffff067224 */ /* 0x008fc600078e00c8 */
[----:B------:R-:W-:Y:S01]  /*63320*/  STL.64 [R1+0x2770], R12 ;  /* 0x0027700c01007387 */ /* 0x000fe20000100a00 */
[----:B------:R-:W-:-:S03]  /*63330*/  IMAD.MOV.U32 R7, RZ, RZ, R201 ;  /* 0x000000ffff077224 */ /* 0x000fc600078e00c9 */
[----:B------:R-:W-:Y:S04]  /*63340*/  STL.64 [R1+0x2778], R14 ;  /* 0x0027780e01007387 */ /* 0x000fe80000100a00 */
[----:B------:R-:W3:Y:S04]  /*63350*/  LDL.LU R206, [R1+0x46e8] ;  /* 0x0046e80001ce7983 */ /* 0x000ee80000300800 */
[----:B------:R-:W3:Y:S04]  /*63360*/  LDL.LU R200, [R1+0x46e4] ;  /* 0x0046e40001c87983 */ /* 0x000ee80000300800 */
[----:B------:R-:W3:Y:S01]  /*63370*/  LDL.LU R201, [R1+0x46e0] ;  /* 0x0046e00001c97983 */ /* 0x000ee20000300800 */
[----:B----4-:R-:W-:-:S03]  /*63380*/  IMAD.MOV.U32 R20, RZ, RZ, R208 ;  /* 0x000000ffff147224 */ /* 0x010fc600078e00d0 */
[----:B------:R-:W4:Y:S01]  /*63390*/  LDL.LU R222, [R1+0x46dc] ;  /* 0x0046dc0001de7983 */ /* 0x000f220000300800 */
[----:B------:R-:W-:-:S03]  /*633a0*/  IMAD.MOV.U32 R21, RZ, RZ, R209 ;  /* 0x000000ffff157224 */ /* 0x000fc600078e00d1 */
[----:B------:R-:W4:Y:S01]  /*633b0*/  LDL.LU R221, [R1+0x46d8] ;  /* 0x0046d80001dd7983 */ /* 0x000f220000300800 */
[----:B--2---:R-:W-:-:S03]  /*633c0*/  IMAD.MOV.U32 R22, RZ, RZ, R210 ;  /* 0x000000ffff167224 */ /* 0x004fc600078e00d2 */
[----:B------:R-:W2:Y:S01]  /*633d0*/  LDL.LU R220, [R1+0x46d4] ;  /* 0x0046d40001dc7983 */ /* 0x000ea20000300800 */
[----:B------:R-:W-:-:S03]  /*633e0*/  IMAD.MOV.U32 R23, RZ, RZ, R204 ;  /* 0x000000ffff177224 */ /* 0x000fc600078e00cc */
[----:B------:R-:W4:Y:S04]  /*633f0*/  LDL.LU R199, [R1+0x46d0] ;  /* 0x0046d00001c77983 */ /* 0x000f280000300800 */
        /* <DEDUP_REMOVED lines=20> */
[----:B------:R-:W-:Y:S01]  /*63540*/  IMAD.MOV.U32 R31, RZ, RZ, R211 ;  /* 0x000000ffff1f7224 */ /* 0x000fe200078e00d3 */
[----:B-1----:R-:W-:Y:S01]  /*63550*/  HMMA.1688.F32.TF32 R36, R16, R134, R36 ;  /* 0x000000861024723c */ /* 0x002fe20000081024 */
[----:B------:R-:W-:Y:S01]  /*63560*/  LDS R12, [R0+UR10+0xc400] ;  /* 0x00c4000a000c7984 */ /* 0x000fe20008000800 */
[----:B---3--:R-:W-:-:S03]  /*63570*/  IMAD.MOV.U32 R42, RZ, RZ, R206 ;  /* 0x000000ffff2a7224 */ /* 0x008fc600078e00ce */
[----:B------:R-:W-:Y:S01]  /*63580*/  LDS R14, [R0+UR10+0xe400] ;  /* 0x00e4000a000e7984 */ /* 0x000fe20008000800 */
[----:B------:R-:W-:Y:S01]  /*63590*/  IMAD.MOV.U32 R41, RZ, RZ, R200 ;  /* 0x000000ffff297224 */ /* 0x000fe200078e00c8 */
[----:B------:R-:W-:Y:S02]  /*635a0*/  HMMA.1688.F32.TF32 R32, R16, R138, R32 ;  /* 0x0000008a1020723c */ /* 0x000fe40000081020 */
[----:B------:R-:W-:Y:S01]  /*635b0*/  LDS R13, [R189+UR10+0xc400] ;  /* 0x00c4000abd0d7984 */ /* 0x000fe20008000800 */
[----:B------:R-:W-:-:S03]  /*635c0*/  IMAD.MOV.U32 R40, RZ, RZ, R201 ;  /* 0x000000ffff287224 */ /* 0x000fc600078e00c9 */
[----:B------:R-:W3:Y:S04]  /*635d0*/  LDL.LU R201, [R1+0x468c] ;  /* 0x00468c0001c97983 */ /* 0x000ee80000300800 */
[----:B------:R-:W3:Y:S04]  /*635e0*/  LDL.LU R200, [R1+0x4688] ;  /* 0x0046880001c87983 */ /* 0x000ee80000300800 */
[----:B------:R-:W3:Y:S04]  /*635f0*/  LDL.LU R206, [R1+0x4684] ;  /* 0x0046840001ce7983 */ /* 0x000ee80000300800 */
[----:B------:R-:W3:Y:S01]  /*63600*/  LDL.LU R205, [R1+0x4680] ;  /* 0x0046800001cd7983 */ /* 0x000ee20000300800 */
[----:B------:R-:W-:Y:S03]  /*63610*/  HMMA.1688.F32.TF32 R24, R16, R146, R24 ;  /* 0x000000921018723c */ /* 0x000fe60000081018 */
[----:B------:R-:W1:Y:S01]  /*63620*/  LDS R15, [R189+UR10+0xe400] ;  /* 0x00e4000abd0f7984 */ /* 0x000e620008000800 */
[----:B--2---:R-:W-:-:S02]  /*63630*/  IMAD.MOV.U32 R51, RZ, RZ, R208 ;  /* 0x000000ffff337224 */ /* 0x004fc400078e00d0 */
[----:B----4-:R-:W-:Y:S02]  /*63640*/  IMAD.MOV.U32 R50, RZ, RZ, R209 ;  /* 0x000000ffff327224 */ /* 0x010fe400078e00d1 */
[----:B------:R-:W-:Y:S02]  /*63650*/  IMAD.MOV.U32 R49, RZ, RZ, R210 ;  /* 0x000000ffff317224 */ /* 0x000fe400078e00d2 */
[----:B------:R-:W-:Y:S02]  /*63660*/  IMAD.MOV.U32 R48, RZ, RZ, R204 ;  /* 0x000000ffff307224 */ /* 0x000fe400078e00cc */
[----:B------:R-:W2:Y:S04]  /*63670*/  LDL.LU R204, [R1+0x467c] ;  /* 0x00467c0001cc7983 */ /* 0x000ea80000300800 */
[----:B------:R-:W4:Y:S04]  /*63680*/  LDL.LU R210, [R1+0x4678] ;  /* 0x0046780001d27983 */ /* 0x000f280000300800 */
[----:B------:R-:W4:Y:S04]  /*63690*/  LDL.LU R209, [R1+0x4674] ;  /* 0x0046740001d17983 */ /* 0x000f280000300800 */
[----:B------:R-:W4:Y:S01]  /*636a0*/  LDL.LU R208, [R1+0x4670] ;  /* 0x0046700001d07983 */ /* 0x000f220000300800 */
[----:B------:R-:W-:-:S02]  /*636b0*/  IMAD.MOV.U32 R53, RZ, RZ, R217 ;  /* 0x000000ffff357224 */ /* 0x000fc400078e00d9 */
[----:B------:R-:W-:Y:S02]  /*636c0*/  IMAD.MOV.U32 R52, RZ, RZ, R216 ;  /* 0x000000ffff347224 */ /* 0x000fe400078e00d8 */
        /* <DEDUP_REMOVED lines=26> */
[----:B---3--:R-:W-:Y:S02]  /*63870*/  IMAD.MOV.U32 R239, RZ, RZ, R201 ;  /* 0x000000ffffef7224 */ /* 0x008fe400078e00c9 */
[----:B------:R-:W-:Y:S02]  /*63880*/  IMAD.MOV.U32 R238, RZ, RZ, R200 ;  /* 0x000000ffffee7224 */ /* 0x000fe400078e00c8 */
[----:B------:R-:W-:Y:S02]  /*63890*/  IMAD.MOV.U32 R237, RZ, RZ, R206 ;  /* 0x000000ffffed7224 */ /* 0x000fe400078e00ce */
[----:B------:R-:W-:Y:S02]  /*638a0*/  IMAD.MOV.U32 R236, RZ, RZ, R205 ;  /* 0x000000ffffec7224 */ /* 0x000fe400078e00cd */
[----:B--2---:R-:W-:-:S02]  /*638b0*/  IMAD.MOV.U32 R243, RZ, RZ, R204 ;  /* 0x000000fffff37224 */ /* 0x004fc400078e00cc */
[----:B----4-:R-:W-:Y:S02]  /*638c0*/  IMAD.MOV.U32 R242, RZ, RZ, R210 ;  /* 0x000000fffff27224 */ /* 0x010fe400078e00d2 */
[----:B------:R-:W-:Y:S02]  /*638d0*/  IMAD.MOV.U32 R241, RZ, RZ, R209 ;  /* 0x000000fffff17224 */ /* 0x000fe400078e00d1 */
[----:B------:R-:W-:Y:S02]  /*638e0*/  IMAD.MOV.U32 R240, RZ, RZ, R208 ;  /* 0x000000fffff07224 */ /* 0x000fe400078e00d0 */
[----:B------:R-:W2:Y:S04]  /*638f0*/  LDL.LU R208, [R1+0x464c] ;  /* 0x00464c0001d07983 */ /* 0x000ea80000300800 */
[----:B------:R-:W2:Y:S04]  /*63900*/  LDL.LU R209, [R1+0x4648] ;  /* 0x0046480001d17983 */ /* 0x000ea80000300800 */
[----:B------:R-:W2:Y:S04]  /*63910*/  LDL.LU R210, [R1+0x4644] ;  /* 0x0046440001d27983 */ /* 0x000ea80000300800 */
[----:B------:R-:W3:Y:S04]  /*63920*/  LDL.LU R204, [R1+0x4640] ;  /* 0x0046400001cc7983 */ /* 0x000ee80000300800 */
[----:B------:R-:W3:Y:S04]  /*63930*/  LDL.LU R205, [R1+0x463c] ;  /* 0x00463c0001cd7983 */ /* 0x000ee80000300800 */
[----:B------:R-:W3:Y:S04]  /*63940*/  LDL.LU R206, [R1+0x4638] ;  /* 0x0046380001ce7983 */ /* 0x000ee80000300800 */
        /* <DEDUP_REMOVED lines=24> */
[----:B------:R-:W-:Y:S06]  /*63ad0*/  HMMA.1688.F32.TF32 R4, R16, R158, R4 ;  /* 0x0000009e1004723c */ /* 0x000fec0000081004 */
[C---:B--2---:R-:W-:Y:S06]  /*63ae0*/  HMMA.1688.F32.TF32 R68, R8.reuse, R138, R196 ;  /* 0x0000008a0844723c */ /* 0x044fec00000810c4 */
[C---:B---3--:R-:W-:Y:S06]  /*63af0*/  HMMA.1688.F32.TF32 R72, R8.reuse, R134, R220 ;  /* 0x000000860848723c */ /* 0x048fec00000810dc */
[----:B----4-:R-:W-:-:S15]  /*63b00*/  HMMA.1688.F32.TF32 R64, R8, R142, R200 ;  /* 0x0000008e0840723c */ /* 0x010fde00000810c8 */
[----:B------:R-:W-:-:S02]  /*63b10*/  NOP ;  /* 0x0000000000007918 */ /* 0x000fc40000000000 */
        /* <DEDUP_REMOVED lines=12> */
[----:B------:R-:W-:Y:S01]  /*63be0*/  LDS R207, [R189+UR10+0xe580] ;  /* 0x00e5800abdcf7984 */ /* 0x000fe20008000800 */
        /* <DEDUP_REMOVED lines=25> */
[----:B------:R-:W-:Y:S04]  /*63d80*/  STL.64 [R1], R8 ;  /* 0x0000000801007387 */ /* 0x000fe80000100a00 */
        /* <DEDUP_REMOVED lines=9> */
[----:B------:R2:W-:Y:S04]  /*63e20*/  STL.64 [R1+0x2630], R24 ;  /* 0x0026301801007387 */ /* 0x0005e80000100a00 */
[----:B------:R3:W-:Y:S04]  /*63e30*/  STL.64 [R1+0x2638], R26 ;  /* 0x0026381a01007387 */ /* 0x0007e80000100a00 */
[----:B------:R4:W-:Y:S04]  /*63e40*/  STL.64 [R1+0x2620], R20 ;  /* 0x0026201401007387 */ /* 0x0009e80000100a00 */
[----:B------:R1:W-:Y:S04]  /*63e50*/  STL.64 [R1+0x2628], R22 ;  /* 0x0026281601007387 */ /* 0x0003e80000100a00 */
[----:B------:R-:W4:Y:S05]  /*63e60*/  LDL.LU R232, [R1+0xe30] ;  /* 0x000e300001e87983 */ /* 0x000f2a0000300800 */
[----:B------:R-:W-:Y:S04]  /*63e70*/  STL.64 [R1+0x2610], R8 ;  /* 0x0026100801007387 */ /* 0x000fe80000100a00 */
[----:B------:R-:W-:Y:S04]  /*63e80*/  STL.64 [R1+0x2618], R10 ;  /* 0x0026180a01007387 */ /* 0x000fe80000100a00 */
[----:B------:R1:W-:Y:S04]  /*63e90*/  STL.64 [R1+0x2600], R4 ;  /* 0x0026000401007387 */ /* 0x0003e80000100a00 */
[----:B------:R1:W-:Y:S04]  /*63ea0*/  STL.64 [R1+0x2608], R6 ;  /* 0x0026080601007387 */ /* 0x0003e80000100a00 */
        /* <DEDUP_REMOVED lines=92> */
[C---:B--2---:R-:W-:Y:S06]  /*64470*/  HMMA.1688.F32.TF32 R76, R16.reuse, R182, R76 ;  /* 0x000000b6104c723c */ /* 0x044fec000008104c */
[C---:B----4-:R-:W-:Y:S06]  /*64480*/  HMMA.1688.F32.TF32 R80, R16.reuse, R178, R80 ;  /* 0x000000b21050723c */ /* 0x050fec0000081050 */
        /* <DEDUP_REMOVED lines=34> */
[----:B------:R1:W-:Y:S01]  /*646b0*/  STL.64 [R1+0x438], R18 ;  /* 0x0004381201007387 */ /* 0x0003e20000100a00 */
[C---:B------:R-:W-:Y:S03]  /*646c0*/  HMMA.1688.F32.TF32 R48, R12.reuse, R154, R48 ;  /* 0x0000009a0c30723c */ /* 0x040fe60000081030 */
[----:B------:R-:W-:Y:S03]  /*646d0*/  LDS R20, [R184+UR10+0xc400] ;  /* 0x00c4000ab8147984 */ /* 0x000fe60008000800 */
[C---:B------:R-:W-:Y:S01]  /*646e0*/  HMMA.1688.F32.TF32 R28, R12.reuse, R174, R28 ;  /* 0x000000ae0c1c723c */ /* 0x040fe2000008101c */
[----:B------:R-:W-:Y:S04]  /*646f0*/  LDS R22, [R184+UR10+0xe400] ;  /* 0x00e4000ab8167984 */ /* 0x000fe80008000800 */
[----:B------:R-:W-:Y:S04]  /*64700*/  STL.64 [R1+0x3c0], R8 ;  /* 0x0003c00801007387 */ /* 0x000fe80000100a00 */
[----:B------:R2:W-:Y:S01]  /*64710*/  STL.64 [R1+0x3c8], R10 ;  /* 0x0003c80a01007387 */ /* 0x0005e20000100a00 */
[C---:B-1----:R-:W-:Y:S03]  /*64720*/  HMMA.1688.F32.TF32 R16, R12.reuse, R158, R44 ;  /* 0x0000009e0c10723c */ /* 0x042fe6000008102c */
[----:B------:R-:W-:Y:S03]  /*64730*/  LDS R21, [R185+UR10+0xc400] ;  /* 0x00c4000ab9157984 */ /* 0x000fe60008000800 */
[C---:B------:R-:W-:Y:S01]  /*64740*/  HMMA.1688.F32.TF32 R24, R12.reuse, R178, R24 ;  /* 0x000000b20c18723c */ /* 0x040fe20000081018 */
[----:B------:R-:W1:Y:S05]  /*64750*/  LDS R23, [R185+UR10+0xe400] ;  /* 0x00e4000ab9177984 */ /* 0x000e6a0008000800 */
[----:B--2---:R-:W-:-:S15]  /*64760*/  HMMA.1688.F32.TF32 R8, R12, R150, R52 ;  /* 0x000000960c08723c */ /* 0x004fde0000081034 */
[----:B------:R-:W-:-:S08]  /*64770*/  NOP ;  /* 0x0000000000007918 */ /* 0x000fd00000000000 */
[----:B------:R-:W-:Y:S04]  /*64780*/  STL.64 [R1+0x3b0], R8 ;  /* 0x0003b00801007387 */ /* 0x000fe80000100a00 */
[----:B------:R2:W-:Y:S04]  /*64790*/  STL.64 [R1+0x3b8], R10 ;  /* 0x0003b80a01007387 */ /* 0x0005e80000100a00 */
[----:B------:R-:W-:Y:S04]  /*647a0*/  STL.64 [R1+0x240], R48 ;  /* 0x0002403001007387 */ /* 0x000fe80000100a00 */
[----:B------:R-:W-:Y:S01]  /*647b0*/  STL.64 [R1+0x248], R50 ;  /* 0x0002483201007387 */ /* 0x000fe20000100a00 */
[C---:B--2---:R-:W-:Y:S03]  /*647c0*/  HMMA.1688.F32.TF32 R8, R12.reuse, R162, R40 ;  /* 0x000000a20c08723c */ /* 0x044fe60000081028 */
[----:B------:R-:W-:Y:S04]  /*647d0*/  STL.64 [R1+0x230], R16 ;  /* 0x0002301001007387 */ /* 0x000fe80000100a00 */
[----:B------:R2:W-:Y:S02]  /*647e0*/  STL.64 [R1+0x238], R18 ;  /* 0x0002381201007387 */ /* 0x0005e40000100a00 */
[----:B--2---:R-:W-:-:S14]  /*647f0*/  HMMA.1688.F32.TF32 R16, R12, R170, R32 ;  /* 0x000000aa0c10723c */ /* 0x004fdc0000081020 */
[----:B------:R-:W-:Y:S04]  /*64800*/  STL.64 [R1+0x220], R8 ;  /* 0x0002200801007387 */ /* 0x000fe80000100a00 */
[----:B------:R-:W-:Y:S04]  /*64810*/  STL.64 [R1+0x228], R10 ;  /* 0x0002280a01007387 */ /* 0x000fe80000100a00 */
[----:B------:R-:W-:Y:S04]  /*64820*/  STL.64 [R1+0x210], R36 ;  /* 0x0002102401007387 */ /* 0x000fe80000100a00 */
[----:B------:R-:W-:Y:S01]  /*64830*/  STL.64 [R1+0x218], R38 ;  /* 0x0002182601007387 */ /* 0x000fe20000100a00 */
[C---:B------:R-:W-:Y:S03]  /*64840*/  HMMA.1688.F32.TF32 R4, R12.reuse, R186, R4 ;  /* 0x000000ba0c04723c */ /* 0x040fe60000081004 */
[----:B------:R-:W-:Y:S04]  /*64850*/  LDS R8, [R0+UR10+0xc480] ;  /* 0x00c4800a00087984 */ /* 0x000fe80008000800 */
[----:B------:R-:W-:Y:S04]  /*64860*/  STL.64 [R1+0x1f0], R16 ;  /* 0x0001f01001007387 */ /* 0x000fe80000100a00 */
[----:B------:R2:W-:Y:S04]  /*64870*/  STL.64 [R1+0x1f8], R18 ;  /* 0x0001f81201007387 */ /* 0x0005e80000100a00 */
[----:B------:R-:W-:Y:S04]  /*64880*/  LDS R10, [R0+UR10+0xe480] ;  /* 0x00e4800a000a7984 */ /* 0x000fe80008000800 */
[----:B------:R-:W-:Y:S01]  /*64890*/  LDS R9, [R189+UR10+0xc480] ;  /* 0x00c4800abd097984 */ /* 0x000fe20008000800 */
[----:B--2---:R-:W-:Y:S03]  /*648a0*/  HMMA.1688.F32.TF32 R16, R12, R182, R232 ;  /* 0x000000b60c10723c */ /* 0x004fe600000810e8 */
[----:B------:R-:W-:Y:S04]  /*648b0*/  STL.64 [R1+0x1d0], R28 ;  /* 0x0001d01c01007387 */ /* 0x000fe80000100a00 */
[----:B------:R-:W-:Y:S04]  /*648c0*/  STL.64 [R1+0x1d8], R30 ;  /* 0x0001d81e01007387 */ /* 0x000fe80000100a00 */
[----:B------:R2:W-:Y:S04]  /*648d0*/  STL.64 [R1+0x1c0], R24 ;  /* 0x0001c01801007387 */ /* 0x0005e80000100a00 */
[----:B------:R3:W-:Y:S04]  /*648e0*/  STL.64 [R1+0x1c8], R26 ;  /* 0x0001c81a01007387 */ /* 0x0007e80000100a00 */
[----:B------:R-:W4:Y:S04]  /*648f0*/  LDL.LU R232, [R1+0xfe0] ;  /* 0x000fe00001e87983 */ /* 0x000f280000300800 */
[----:B------:R-:W4:Y:S04]  /*64900*/  LDS R11, [R189+UR10+0xe480] ;  /* 0x00e4800abd0b7984 */ /* 0x000f280008000800 */
        /* <DEDUP_REMOVED lines=111> */
[----:B------:R-:W-:Y:S04]  /*65000*/  LDS R16, [R184+UR10+0xc480] ;  /* 0x00c4800ab8107984 */ /* 0x000fe80008000800 */
[----:B------:R-:W-:Y:S01]  /*65010*/  LDS R18, [R184+UR10+0xe480] ;  /* 0x00e4800ab8127984 */ /* 0x000fe20008000800 */
[C---:B--2---:R-:W-:Y:S03]  /*65020*/  HMMA.1688.F32.TF32 R60, R20.reuse, R186, R60 ;  /* 0x000000ba143c723c */ /* 0x044fe6000008103c */
[----:B------:R-:W-:Y:S04]  /*65030*/  LDS R17, [R185+UR10+0xc480] ;  /* 0x00c4800ab9117984 */ /* 0x000fe80008000800 */
[----:B------:R-:W1:Y:S01]  /*65040*/  LDS R19, [R185+UR10+0xe480] ;  /* 0x00e4800ab9137984 */ /* 0x000e620008000800 */
[C---:B---3--:R-:W-:Y:S06]  /*65050*/  HMMA.1688.F32.TF32 R68, R20.reuse, R174, R68 ;  /* 0x000000ae1444723c */ /* 0x048fec0000081044 */
[----:B----4-:R-:W-:Y:S06]  /*65060*/  HMMA.1688.F32.TF32 R80, R20, R162, R80 ;  /* 0x000000a21450723c */ /* 0x010fec0000081050 */
[C---:B------:R-:W-:Y:S06]  /*65070*/  HMMA.1688.F32.TF32 R112, R12.reuse, R190, R112 ;  /* 0x000000be0c70723c */ /* 0x040fec0000081070 */
[----:B------:R-:W-:Y:S06]  /*65080*/  HMMA.1688.F32.TF32 R12, R12, R194, R108 ;  /* 0x000000c20c0c723c */ /* 0x000fec000008106c */
[C---:B------:R-:W-:Y:S11]  /*65090*/  HMMA.1688.F32.TF32 R104, R20.reuse, R138, R104 ;  /* 0x0000008a1468723c */ /* 0x040ff60000081068 */
[----:B------:R-:W-:Y:S04]  /*650a0*/  STL.64 [R1+0x190], R112 ;  /* 0x0001907001007387 */ /* 0x000fe80000100a00 */
[----:B------:R-:W-:Y:S01]  /*650b0*/  STL.64 [R1+0x198], R114 ;  /* 0x0001987201007387 */ /* 0x000fe20000100a00 */
[C---:B------:R-:W-:Y:S03]  /*650c0*/  HMMA.1688.F32.TF32 R84, R20.reuse, R134, R84 ;  /* 0x000000861454723c */ /* 0x040fe60000081054 */
[----:B------:R-:W-:Y:S04]  /*650d0*/  STL.64 [R1+0x180], R12 ;  /* 0x0001800c01007387 */ /* 0x000fe80000100a00 */
[----:B------:R2:W-:Y:S02]  /*650e0*/  STL.64 [R1+0x188], R14 ;  /* 0x0001880e01007387 */ /* 0x0005e40000100a00 */
[----:B--2---:R-:W-:-:S14]  /*650f0*/  HMMA.1688.F32.TF32 R12, R20, R142, R100 ;  /* 0x0000008e140c723c */ /* 0x004fdc0000081064 */
[----:B------:R-:W-:Y:S01]  /*65100*/  STL.64 [R1+0x2560], R84 ;  /* 0x0025605401007387 */ /* 0x000fe20000100a00 */
[C---:B------:R-:W-:Y:S03]  /*65110*/  HMMA.1688.F32.TF32 R92, R20.reuse, R150, R92 ;  /* 0x00000096145c723c */ /* 0x040fe6000008105c */
        /* <DEDUP_REMOVED lines=25> */
[C---:B------:R-:W-:Y:S03]  /*652b0*/  HMMA.1688.F32.TF32 R64, R20.reuse, R182, R64 ;  /* 0x000000b61440723c */ /* 0x040fe60000081040 */
[----:B------:R-:W-:Y:S04]  /*652c0*/  STL.64 [R1+0x24c0], R68 ;  /* 0x0024c04401007387 */ /* 0x000fe80000100a00 */
[----:B------:R-:W-:Y:S09]  /*652d0*/  STL.64 [R1+0x24c8], R70 ;  /* 0x0024c84601007387 */ /* 0x000ff20000100a00 */
[----:B------:R-:W-:Y:S04]  /*652e0*/  STL.64 [R1+0x24b0], R12 ;  /* 0x0024b00c01007387 */ /* 0x000fe80000100a00 */
[----:B------:R2:W-:Y:S02]  /*652f0*/  STL.64 [R1+0x24b8], R14 ;  /* 0x0024b80e01007387 */ /* 0x0005e40000100a00 */
[C---:B--2---:R-:W-:Y:S02]  /*65300*/  HMMA.1688.F32.TF32 R12, R20.reuse, R190, R56 ;  /* 0x000000be140c723c */ /* 0x044fe40000081038 */
[----:B------:R-:W-:Y:S04]  /*65310*/  STL.64 [R1+0x24a0], R64 ;  /* 0x0024a04001007387 */ /* 0x000fe80000100a00 */
[----:B------:R-:W-:Y:S01]  /*65320*/  STL.64 [R1+0x24a8], R66 ;  /* 0x0024a84201007387 */ /* 0x000fe20000100a00 */
[----:B------:R-:W-:Y:S03]  /*65330*/  HMMA.1688.F32.TF32 R52, R20, R194, R52 ;  /* 0x000000c21434723c */ /* 0x000fe60000081034 */
[----:B------:R-:W-:Y:S03]  /*65340*/  STL.64 [R1+0x2490], R60 ;  /* 0x0024903c01007387 */ /* 0x000fe60000100a00 */
[C---:B------:R-:W-:Y:S01]  /*65350*/  HMMA.1688.F32.TF32 R20, R8.reuse, R134, R48 ;  /* 0x000000860814723c */ /* 0x040fe20000081030 */
[----:B------:R-:W-:Y:S09]  /*65360*/  STL.64 [R1+0x2498], R62 ;  /* 0x0024983e01007387 */ /* 0x000ff20000100a00 */
[----:B------:R-:W-:Y:S04]  /*65370*/  STL.64 [R1+0x2580], R12 ;  /* 0x0025800c01007387 */ /* 0x000fe80000100a00 */
[----:B------:R2:W-:Y:S02]  /*65380*/  STL.64 [R1+0x2588], R14 ;  /* 0x0025880e01007387 */ /* 0x0005e40000100a00 */
[C---:B--2---:R-:W-:Y:S02]  /*65390*/  HMMA.1688.F32.TF32 R12, R8.reuse, R138, R44 ;  /* 0x0000008a080c723c */ /* 0x044fe4000008102c */
[----:B------:R-:W-:Y:S04]  /*653a0*/  STL.64 [R1+0x2570], R52 ;  /* 0x0025703401007387 */ /* 0x000fe80000100a00 */
[----:B------:R-:W-:Y:S01]  /*653b0*/  STL.64 [R1+0x2578], R54 ;  /* 0x0025783601007387 */ /* 0x000fe20000100a00 */
[C---:B------:R-:W-:Y:S03]  /*653c0*/  HMMA.1688.F32.TF32 R40, R8.reuse, R142, R40 ;  /* 0x0000008e0828723c */ /* 0x040fe60000081028 */
[----:B------:R-:W-:Y:S04]  /*653d0*/  STL.64 [R1+0x170], R20 ;  /* 0x0001701401007387 */ /* 0x000fe80000100a00 */
[----:B------:R2:W-:Y:S09]  /*653e0*/  STL.64 [R1+0x178], R22 ;  /* 0x0001781601007387 */ /* 0x0005f20000100a00 */
[----:B------:R-:W-:Y:S01]  /*653f0*/  STL.64 [R1+0x160], R12 ;  /* 0x0001600c01007387 */ /* 0x000fe20000100a00 */
[C---:B--2---:R-:W-:Y:S03]  /*65400*/  HMMA.1688.F32.TF32 R20, R8.reuse, R146, R36 ;  /* 0x000000920814723c */ /* 0x044fe60000081024 */
[----:B------:R2:W-:Y:S03]  /*65410*/  STL.64 [R1+0x168], R14 ;  /* 0x0001680e01007387 */ /* 0x0005e60000100a00 */
[C---:B--2---:R-:W-:Y:S01]  /*65420*/  HMMA.1688.F32.TF32 R12, R8.reuse, R150, R32 ;  /* 0x00000096080c723c */ /* 0x044fe20000081020 */
[----:B------:R-:W-:Y:S04]  /*65430*/  STL.64 [R1+0x150], R40 ;  /* 0x0001502801007387 */ /* 0x000fe80000100a00 */
[----:B------:R-:W-:Y:S01]  /*65440*/  STL.64 [R1+0x158], R42 ;  /* 0x0001582a01007387 */ /* 0x000fe20000100a00 */
[C---:B------:R-:W-:Y:S11]  /*65450*/  HMMA.1688.F32.TF32 R28, R8.reuse, R154, R28 ;  /* 0x0000009a081c723c */ /* 0x040ff6000008101c */
[----:B------:R-:W-:Y:S04]  /*65460*/  STL.64 [R1+0x140], R20 ;  /* 0x0001401401007387 */ /* 0x000fe80000100a00 */
[----:B------:R2:W-:Y:S01]  /*65470*/  STL.64 [R1+0x148], R22 ;  /* 0x0001481601007387 */ /* 0x0005e20000100a00 */
[C---:B------:R-:W-:Y:S03]  /*65480*/  HMMA.1688.F32.TF32 R4, R8.reuse, R166, R4 ;  /* 0x000000a60804723c */ /* 0x040fe60000081004 */
[----:B------:R-:W-:Y:S03]  /*65490*/  STL.64 [R1+0x130], R12 ;  /* 0x0001300c01007387 */ /* 0x000fe60000100a00 */
[C---:B--2---:R-:W-:Y:S01]  /*654a0*/  HMMA.1688.F32.TF32 R20, R8.reuse, R158, R24 ;  /* 0x0000009e0814723c */ /* 0x044fe20000081018 */
[----:B------:R2:W-:Y:S05]  /*654b0*/  STL.64 [R1+0x138], R14 ;  /* 0x0001380e01007387 */ /* 0x0005ea0000100a00 */
[----:B--2---:R-:W-:Y:S01]  /*654c0*/  HMMA.1688.F32.TF32 R12, R8, R162, R232 ;  /* 0x000000a2080c723c */ /* 0x004fe200000810e8 */
[----:B------:R2:W-:Y:S04]  /*654d0*/  STL.64 [R1+0x120], R28 ;  /* 0x0001201c01007387 */ /* 0x0005e80000100a00 */
[----:B------:R3:W-:-:S12]  /*654e0*/  STL.64 [R1+0x128], R30 ;  /* 0x0001281e01007387 */ /* 0x0007d80000100a00 */
[----:B------:R-:W-:Y:S04]  /*654f0*/  STL.64 [R1+0x110], R20 ;  /* 0x0001101401007387 */ /* 0x000fe80000100a00 */
[----:B------:R-:W-:Y:S04]  /*65500*/  STL.64 [R1+0x118], R22 ;  /* 0x0001181601007387 */ /* 0x000fe80000100a00 */
[----:B------:R-:W4:Y:S04]  /*65510*/  LDL.LU R232, [R1+0x1130] ;  /* 0x0011300001e87983 */ /* 0x000f280000300800 */
[----:B------:R-:W-:Y:S04]  /*65520*/  STL.64 [R1+0x100], R12 ;  /* 0x0001000c01007387 */ /* 0x000fe80000100a00 */
[----:B------:R-:W-:Y:S04]  /*65530*/  STL.64 [R1+0x108], R14 ;  /* 0x0001080e01007387 */ /* 0x000fe80000100a00 */
        /* <DEDUP_REMOVED lines=92> */
[----:B------:R-:W3:Y:S01]  /*65b00*/  LDL.LU R7, [R1+0x10bc] ;  /* 0x0010bc0001077983 */ /* 0x000ee20000300800 */
[C---:B----4-:R-:W-:Y:S06]  /*65b10*/  HMMA.1688.F32.TF32 R44, R16.reuse, R166, R44 ;  /* 0x000000a6102c723c */ /* 0x050fec000008102c */
[----:B--2---:R-:W-:Y:S06]  /*65b20*/  HMMA.1688.F32.TF32 R56, R16, R154, R56 ;  /* 0x0000009a1038723c */ /* 0x004fec0000081038 */
[C---:B---3--:R-:W-:Y:S06]  /*65b30*/  HMMA.1688.F32.TF32 R80, R8.reuse, R190, R80 ;  /* 0x000000be0850723c */ /* 0x048fec0000081050 */
[C---:B------:R-:W-:Y:S06]  /*65b40*/  HMMA.1688.F32.TF32 R12, R8.reuse, R174, R96 ;  /* 0x000000ae080c723c */ /* 0x040fec0000081060 */
        /* <DEDUP_REMOVED lines=15> */
[----:B-1----:R-:W-:Y:S06]  /*65c40*/  HMMA.1688.F32.TF32 R20, R8, R194, R76 ;  /* 0x000000c20814723c */ /* 0x002fec000008104c */
        /* <DEDUP_REMOVED lines=18> */
[----:B------:R-:W-:Y:S04]  /*65d70*/  STL.64 [R1+0xcb0], R12 ;  /* 0x000cb00c01007387 */ /* 0x000fe80000100a00 */
[----:B------:R2:W-:Y:S01]  /*65d80*/  STL.64 [R1+0xcb8], R14 ;  /* 0x000cb80e01007387 */ /* 0x0005e20000100a00 */
[C---:B-1----:R-:W-:Y:S03]  /*65d90*/  HMMA.1688.F32.TF32 R20, R16.reuse, R158, R52 ;  /* 0x0000009e1014723c */ /* 0x042fe60000081034 */
[----:B------:R-:W-:Y:S04]  /*65da0*/  LDS R9, [R189+UR10+0xc500] ;  /* 0x00c5000abd097984 */ /* 0x000fe80008000800 */
[----:B------:R-:W-:Y:S01]  /*65db0*/  LDS R11, [R189+UR10+0xe500] ;  /* 0x00e5000abd0b7984 */ /* 0x000fe20008000800 */
[----:B--2---:R-:W-:-:S15]  /*65dc0*/  HMMA.1688.F32.TF32 R12, R16, R150, R60 ;  /* 0x00000096100c723c */ /* 0x004fde000008103c */
[----:B------:R-:W-:-:S08]  /*65dd0*/  NOP ;  /* 0x0000000000007918 */ /* 0x000fd00000000000 */
        /* <DEDUP_REMOVED lines=18> */
[----:B-1----:R-:W-:Y:S03]  /*65f00*/  HMMA.1688.F32.TF32 R20, R16, R178, R32 ;  /* 0x000000b21014723c */ /* 0x002fe60000081020 */
[----:B------:R-:W-:Y:S04]  /*65f10*/  STL.64 [R1+0x2460], R36 ;  /* 0x0024602401007387 */ /* 0x000fe80000100a00 */
[----:B------:R-:W-:Y:S04]  /*65f20*/  STL.64 [R1+0x2468], R38 ;  /* 0x0024682601007387 */ /* 0x000fe80000100a00 */
[----:B------:R-:W1:-:S12]  /*65f30*/  LDS R15, [R185+UR10+0xe500] ;  /* 0x00e5000ab90f7984 */ /* 0x000e580008000800 */
[----:B------:R-:W-:Y:S04]  /*65f40*/  STL.64 [R1+0x2450], R20 ;  /* 0x0024501401007387 */ /* 0x000fe80000100a00 */
[----:B------:R2:W-:Y:S02]  /*65f50*/  STL.64 [R1+0x2458], R22 ;  /* 0x0024581601007387 */ /* 0x0005e40000100a00 */
[C---:B--2---:R-:W-:Y:S06]  /*65f60*/  HMMA.1688.F32.TF32 R20, R16.reuse, R190, R232 ;  /* 0x000000be1014723c */ /* 0x044fec00000810e8 */
[----:B------:R-:W-:Y:S01]  /*65f70*/  HMMA.1688.F32.TF32 R16, R16, R194, R4 ;  /* 0x000000c21010723c */ /* 0x000fe20000081004 */
[----:B------:R-:W-:Y:S04]  /*65f80*/  STL.64 [R1+0x2440], R28 ;  /* 0x0024401c01007387 */ /* 0x000fe80000100a00 */
[----:B------:R-:W-:Y:S04]  /*65f90*/  STL.64 [R1+0x2448], R30 ;  /* 0x0024481e01007387 */ /* 0x000fe80000100a00 */
[----:B------:R2:W-:Y:S04]  /*65fa0*/  STL.64 [R1+0x2430], R24 ;  /* 0x0024301801007387 */ /* 0x0005e80000100a00 */
[----:B------:R3:W-:Y:S04]  /*65fb0*/  STL.64 [R1+0x2438], R26 ;  /* 0x0024381a01007387 */ /* 0x0007e80000100a00 */
[----:B------:R-:W1:Y:S04]  /*65fc0*/  LDL.LU R4, [R1+0x1320] ;  /* 0x0013200001047983 */ /* 0x000e680000300800 */
[----:B------:R-:W-:Y:S04]  /*65fd0*/  STL.64 [R1+0x2480], R20 ;  /* 0x0024801401007387 */ /* 0x000fe80000100a00 */
[----:B------:R-:W-:Y:S04]  /*65fe0*/  STL.64 [R1+0x2488], R22 ;  /* 0x0024881601007387 */ /* 0x000fe80000100a00 */
[----:B------:R-:W-:Y:S04]  /*65ff0*/  STL.64 [R1+0x2470], R16 ;  /* 0x0024701001007387 */ /* 0x000fe80000100a00 */
[----:B------:R4:W-:Y:S04]  /*66000*/  STL.64 [R1+0x2478], R18 ;  /* 0x0024781201007387 */ /* 0x0009e80000100a00 */
[----:B------:R-:W1:Y:S04]  /*66010*/  LDL.LU R5, [R1+0x1324] ;  /* 0x0013240001057983 */ /* 0x000e680000300800 */
[----:B------:R-:W1:Y:S04]  /*66020*/  LDL.LU R6, [R1+0x1328] ;  /* 0x0013280001067983 */ /* 0x000e680000300800 */
[----:B------:R-:W1:Y:S04]  /*66030*/  LDL.LU R7, [R1+0x132c] ;  /* 0x00132c0001077983 */ /* 0x000e680000300800 */
        /* <DEDUP_REMOVED lines=88> */
[----:B-1----:R-:W-:Y:S06]  /*665c0*/  HMMA.1688.F32.TF32 R4, R12, R158, R4 ;  /* 0x0000009e0c04723c */ /* 0x002fec0000081004 */
[C---:B----4-:R-:W-:Y:S06]  /*665d0*/  HMMA.1688.F32.TF32 R56, R8.reuse, R182, R56 ;  /* 0x000000b60838723c */ /* 0x050fec0000081038 */
[C---:B--2---:R-:W-:Y:S06]  /*665e0*/  HMMA.1688.F32.TF32 R16, R8.reuse, R154, R80 ;  /* 0x0000009a0810723c */ /* 0x044fec0000081050 */
[C---:B---3--:R-:W-:Y:S06]  /*665f0*/  HMMA.1688.F32.TF32 R208, R8.reuse, R146, R88 ;  /* 0x0000009208d0723c */ /* 0x048fec0000081058 */
[C---:B------:R-:W-:Y:S06]  /*66600*/  HMMA.1688.F32.TF32 R220, R8.reuse, R134, R100 ;  /* 0x0000008608dc723c */ /* 0x040fec0000081064 */
[C---:B------:R-:W-:Y:S06]  /*66610*/  HMMA.1688.F32.TF32 R216, R8.reuse, R138, R96 ;  /* 0x0000008a08d8723c */ /* 0x040fec0000081060 */
[C---:B------:R-:W-:Y:S11]  /*66620*/  HMMA.1688.F32.TF32 R212, R8.reuse, R142, R92 ;  /* 0x0000008e08d4723c */ /* 0x040ff6000008105c */
[----:B------:R-:W-:Y:S01]  /*66630*/  STL.64 [R1+0x4460], R220 ;  /* 0x004460dc01007387 */ /* 0x000fe20000100a00 */
[C---:B------:R-:W-:Y:S03]  /*66640*/  HMMA.1688.F32.TF32 R20, R8.reuse, R150, R128 ;  /* 0x000000960814723c */ /* 0x040fe60000081080 */
        /* <DEDUP_REMOVED lines=30> */
[C---:B--2---:R-:W-:Y:S06]  /*66830*/  HMMA.1688.F32.TF32 R16, R8.reuse, R190, R48 ;  /* 0x000000be0810723c */ /* 0x044fec0000081030 */
[----:B------:R-:W-:Y:S01]  /*66840*/  HMMA.1688.F32.TF32 R8, R8, R194, R44 ;  /* 0x000000c20808723c */ /* 0x000fe2000008102c */
[----:B------:R-:W-:Y:S04]  /*66850*/  STL.64 [R1+0x400], R56 ;  /* 0x0004003801007387 */ /* 0x000fe80000100a00 */
[----:B------:R-:W-:Y:S06]  /*66860*/  STL.64 [R1+0x408], R58 ;  /* 0x0004083a01007387 */ /* 0x000fec0000100a00 */
        /* <DEDUP_REMOVED lines=19> */
[----:B------:R-:W-:Y:S04]  /*669a0*/  STL.64 [R1+0xc78], R22 ;  /* 0x000c781601007387 */ /* 0x000fe80000100a00 */
        /* <DEDUP_REMOVED lines=97> */
[----:B------:R-:W3:Y:S01]  /*66fc0*/  LDL.LU R7, [R1+0x144c] ;  /* 0x00144c0001077983 */ /* 0x000ee20000300800 */
[C---:B----4-:R-:W-:Y:S06]  /*66fd0*/  HMMA.1688.F32.TF32 R8, R12.reuse, R166, R96 ;  /* 0x000000a60c08723c */ /* 0x050fec0000081060 */
[C---:B--2---:R-:W-:Y:S06]  /*66fe0*/  HMMA.1688.F32.TF32 R20, R12.reuse, R162, R100 ;  /* 0x000000a20c14723c */ /* 0x044fec0000081064 */
[----:B------:R-:W-:-:S15]  /*66ff0*/  HMMA.1688.F32.TF32 R16, R12, R170, R92 ;  /* 0x000000aa0c10723c */ /* 0x000fde000008105c */
[----:B------:R-:W-:-:S02]  /*67000*/  NOP ;  /* 0x0000000000007918 */ /* 0x000fc40000000000 */
        /* <DEDUP_REMOVED lines=19> */
[----:B-1----:R-:W-:Y:S03]  /*67140*/  HMMA.1688.F32.TF32 R16, R12, R194, R68 ;  /* 0x000000c20c10723c */ /* 0x002fe60000081044 */
[----:B------:R-:W-:Y:S04]  /*67150*/  LDS R77, [R189+UR10+0xc600] ;  /* 0x00c6000abd4d7984 */ /* 0x000fe80008000800 */
[----:B------:R-:W1:Y:S01]  /*67160*/  LDS R79, [R189+UR10+0xe600] ;  /* 0x00e6000abd4f7984 */ /* 0x000e620008000800 */
[C---:B------:R-:W-:Y:S03]  /*67170*/  HMMA.1688.F32.TF32 R12, R204.reuse, R134, R228 ;  /* 0x00000086cc0c723c */ /* 0x040fe600000810e4 */
        /* <DEDUP_REMOVED lines=9> */
[C---:B----4-:R-:W-:Y:S06]  /*67210*/  HMMA.1688.F32.TF32 R16, R204.reuse, R142, R60 ;  /* 0x0000008ecc10723c */ /* 0x050fec000008103c */
[C---:B--2---:R-:W-:Y:S09]  /*67220*/  HMMA.1688.F32.TF32 R12, R204.reuse, R146, R56 ;  /* 0x00000092cc0c723c */ /* 0x044ff20000081038 */
[----:B------:R-:W-:Y:S01]  /*67230*/  STL.64 [R1+0x320], R8 ;  /* 0x0003200801007387 */ /* 0x000fe20000100a00 */
[C---:B------:R-:W-:Y:S03]  /*67240*/  HMMA.1688.F32.TF32 R20, R204.reuse, R150, R52 ;  /* 0x00000096cc14723c */ /* 0x040fe60000081034 */
[----:B------:R-:W-:Y:S04]  /*67250*/  STL.64 [R1+0x328], R10 ;  /* 0x0003280a01007387 */ /* 0x000fe80000100a00 */
[----:B------:R-:W-:Y:S04]  /*67260*/  STL.64 [R1+0x310], R16 ;  /* 0x0003101001007387 */ /* 0x000fe80000100a00 */
[----:B------:R2:W-:Y:S01]  /*67270*/  STL.64 [R1+0x318], R18 ;  /* 0x0003181201007387 */ /* 0x0005e20000100a00 */
[C---:B---3--:R-:W-:Y:S03]  /*67280*/  HMMA.1688.F32.TF32 R4, R204.reuse, R186, R4 ;  /* 0x000000bacc04723c */ /* 0x048fe60000081004 */
[----:B------:R-:W-:Y:S04]  /*67290*/  LDS R8, [R184+UR10+0xc580] ;  /* 0x00c5800ab8087984 */ /* 0x000fe80008000800 */
[----:B------:R-:W-:Y:S01]  /*672a0*/  STL.64 [R1+0x300], R12 ;  /* 0x0003000c01007387 */ /* 0x000fe20000100a00 */
[C---:B--2---:R-:W-:Y:S03]  /*672b0*/  HMMA.1688.F32.TF32 R16, R204.reuse, R154, R48 ;  /* 0x0000009acc10723c */ /* 0x044fe60000081030 */
[----:B------:R2:W-:Y:S04]  /*672c0*/  STL.64 [R1+0x308], R14 ;  /* 0x0003080e01007387 */ /* 0x0005e80000100a00 */
[----:B------:R-:W-:Y:S04]  /*672d0*/  LDS R10, [R184+UR10+0xe580] ;  /* 0x00e5800ab80a7984 */ /* 0x000fe80008000800 */
[----:B------:R-:W-:Y:S01]  /*672e0*/  LDS R9, [R185+UR10+0xc580] ;  /* 0x00c5800ab9097984 */ /* 0x000fe20008000800 */
[C---:B--2---:R-:W-:Y:S03]  /*672f0*/  HMMA.1688.F32.TF32 R12, R204.reuse, R158, R44 ;  /* 0x0000009ecc0c723c */ /* 0x044fe6000008102c */
[----:B------:R-:W-:Y:S04]  /*67300*/  STL.64 [R1+0x2f0], R20 ;  /* 0x0002f01401007387 */ /* 0x000fe80000100a00 */
[----:B------:R2:W-:Y:S04]  /*67310*/  STL.64 [R1+0x2f8], R22 ;  /* 0x0002f81601007387 */ /* 0x0005e80000100a00 */
[----:B------:R-:W3:Y:S04]  /*67320*/  LDS R11, [R185+UR10+0xe580] ;  /* 0x00e5800ab90b7984 */ /* 0x000ee80008000800 */
[----:B------:R-:W-:Y:S01]  /*67330*/  STL.64 [R1+0x2e0], R16 ;  /* 0x0002e01001007387 */ /* 0x000fe20000100a00 */
[C---:B--2---:R-:W-:Y:S03]  /*67340*/  HMMA.1688.F32.TF32 R20, R204.reuse, R162, R40 ;  /* 0x000000a2cc14723c */ /* 0x044fe60000081028 */
[----:B------:R2:W-:Y:S04]  /*67350*/  STL.64 [R1+0x2e8], R18 ;  /* 0x0002e81201007387 */ /* 0x0005e80000100a00 */
[----:B------:R-:W-:Y:S04]  /*67360*/  STL.64 [R1+0x2d0], R12 ;  /* 0x0002d00c01007387 */ /* 0x000fe80000100a00 */
[----:B------:R4:W-:Y:S01]  /*67370*/  STL.64 [R1+0x2d8], R14 ;  /* 0x0002d80e01007387 */ /* 0x0009e20000100a00 */
[C---:B--2---:R-:W-:Y:S06]  /*67380*/  HMMA.1688.F32.TF32 R16, R204.reuse, R166, R36 ;  /* 0x000000a6cc10723c */ /* 0x044fec0000081024 */
[C---:B----4-:R-:W-:Y:S05]  /*67390*/  HMMA.1688.F32.TF32 R12, R204.reuse, R170, R32 ;  /* 0x000000aacc0c723c */ /* 0x050fea0000081020 */
[----:B------:R-:W-:Y:S04]  /*673a0*/  STL.64 [R1+0x2c0], R20 ;  /* 0x0002c01401007387 */ /* 0x000fe80000100a00 */
[----:B------:R2:W-:Y:S08]  /*673b0*/  STL.64 [R1+0x2c8], R22 ;  /* 0x0002c81601007387 */ /* 0x0005f00000100a00 */
[----:B------:R-:W-:Y:S01]  /*673c0*/  STL.64 [R1+0x2b0], R16 ;  /* 0x0002b01001007387 */ /* 0x000fe20000100a00 */
[C---:B--2---:R-:W-:Y:S03]  /*673d0*/  HMMA.1688.F32.TF32 R20, R204.reuse, R174, R28 ;  /* 0x000000aecc14723c */ /* 0x044fe6000008101c */
[----:B------:R2:W-:Y:S04]  /*673e0*/  STL.64 [R1+0x2b8], R18 ;  /* 0x0002b81201007387 */ /* 0x0005e80000100a00 */
[----:B------:R-:W-:Y:S04]  /*673f0*/  STL.64 [R1+0x2a0], R12 ;  /* 0x0002a00c01007387 */ /* 0x000fe80000100a00 */
[----:B------:R4:W-:Y:S01]  /*67400*/  STL.64 [R1+0x2a8], R14 ;  /* 0x0002a80e01007387 */ /* 0x0009e20000100a00 */
[C---:B--2---:R-:W-:Y:S06]  /*67410*/  HMMA.1688.F32.TF32 R16, R204.reuse, R178, R24 ;  /* 0x000000b2cc10723c */ /* 0x044fec0000081018 */
[----:B----4-:R-:W-:Y:S05]  /*67420*/  HMMA.1688.F32.TF32 R12, R204, R182, R232 ;  /* 0x000000b6cc0c723c */ /* 0x010fea00000810e8 */
[----:B------:R-:W-:Y:S04]  /*67430*/  STL.64 [R1+0x290], R20 ;  /* 0x0002901401007387 */ /* 0x000fe80000100a00 */
[----:B------:R-:W-:Y:S08]  /*67440*/  STL.64 [R1+0x298], R22 ;  /* 0x0002981601007387 */ /* 0x000ff00000100a00 */
[----:B------:R-:W-:Y:S04]  /*67450*/  STL.64 [R1+0x280], R16 ;  /* 0x0002801001007387 */ /* 0x000fe80000100a00 */
[----:B------:R-:W-:Y:S04]  /*67460*/  STL.64 [R1+0x288], R18 ;  /* 0x0002881201007387 */ /* 0x000fe80000100a00 */
[----:B------:R-:W1:Y:S04]  /*67470*/  LDL.LU R24, [R1+0x1470] ;  /* 0x0014700001187983 */ /* 0x000e680000300800 */
[----:B------:R-:W-:Y:S04]  /*67480*/  STL.64 [R1+0x270], R12 ;  /* 0x0002700c01007387 */ /* 0x000fe80000100a00 */
[----:B------:R-:W-:Y:S04]  /*67490*/  STL.64 [R1+0x278], R14 ;  /* 0x0002780e01007387 */ /* 0x000fe80000100a00 */
[----:B------:R2:W-:Y:S04]  /*674a0*/  STL.64 [R1+0x260], R4 ;  /* 0x0002600401007387 */ /* 0x0005e80000100a00 */
[----:B------:R4:W-:Y:S04]  /*674b0*/  STL.64 [R1+0x268], R6 ;  /* 0x0002680601007387 */ /* 0x0009e80000100a00 */
        /* <DEDUP_REMOVED lines=82> */
[----:B------:R-:W2:Y:S01]  /*679e0*/  LDL.LU R7, [R1+0x159c] ;  /* 0x00159c0001077983 */ /* 0x000ea20000300800 */
[----:B-1----:R-:W-:Y:S03]  /*679f0*/  HMMA.1688.F32.TF32 R200, R76, R134, R24 ;  /* 0x000000864cc8723c */ /* 0x002fe60000081018 */
[----:B------:R-:W-:Y:S04]  /*67a00*/  LDS R16, [R184+UR10+0xc600] ;  /* 0x00c6000ab8107984 */ /* 0x000fe80008000800 */
[----:B------:R-:W-:Y:S04]  /*67a10*/  LDS R18, [R184+UR10+0xe600] ;  /* 0x00e6000ab8127984 */ /* 0x000fe80008000800 */
[----:B------:R-:W-:Y:S04]  /*67a20*/  LDS R17, [R185+UR10+0xc600] ;  /* 0x00c6000ab9117984 */ /* 0x000fe80008000800 */
[----:B------:R-:W1:Y:S01]  /*67a30*/  LDS R19, [R185+UR10+0xe600] ;  /* 0x00e6000ab9137984 */ /* 0x000e620008000800 */
[C---:B---3--:R-:W-:Y:S06]  /*67a40*/  HMMA.1688.F32.TF32 R40, R8.reuse, R182, R40 ;  /* 0x000000b60828723c */ /* 0x048fec0000081028 */
[----:B------:R-:W-:Y:S06]  /*67a50*/  HMMA.1688.F32.TF32 R52, R8, R170, R52 ;  /* 0x000000aa0834723c */ /* 0x000fec0000081034 */
[C---:B------:R-:W-:Y:S06]  /*67a60*/  HMMA.1688.F32.TF32 R12, R204.reuse, R190, R96 ;  /* 0x000000becc0c723c */ /* 0x040fec0000081060 */
[----:B------:R-:W-:Y:S06]  /*67a70*/  HMMA.1688.F32.TF32 R204, R204, R194, R92 ;  /* 0x000000c2cccc723c */ /* 0x000fec000008105c */
[----:B------:R-:W-:-:S15]  /*67a80*/  HMMA.1688.F32.TF32 R20, R8, R138, R128 ;  /* 0x0000008a0814723c */ /* 0x000fde0000081080 */
[----:B------:R-:W-:-:S02]  /*67a90*/  NOP ;  /* 0x0000000000007918 */ /* 0x000fc40000000000 */
[----:B------:R-:W-:Y:S01]  /*67aa0*/  STL.64 [R1+0x44a0], R204 ;  /* 0x0044a0cc01007387 */ /* 0x000fe20000100a00 */
[C---:B------:R-:W-:Y:S03]  /*67ab0*/  HMMA.1688.F32.TF32 R84, R8.reuse, R134, R88 ;  /* 0x000000860854723c */ /* 0x040fe60000081058 */
[----:B------:R-:W-:Y:S04]  /*67ac0*/  STL.64 [R1+0x250], R12 ;  /* 0x0002500c01007387 */ /* 0x000fe80000100a00 */
[----:B------:R3:W-:Y:S02]  /*67ad0*/  STL.64 [R1+0x258], R14 ;  /* 0x0002580e01007387 */ /* 0x0007e40000100a00 */
[----:B---3--:R-:W-:Y:S02]  /*67ae0*/  HMMA.1688.F32.TF32 R12, R8, R142, R80 ;  /* 0x0000008e080c723c */ /* 0x008fe40000081050 */
[----:B------:R-:W-:-:S12]  /*67af0*/  STL.64 [R1+0x4498], R206 ;  /* 0x004498ce01007387 */ /* 0x000fd80000100a00 */
[----:B------:R-:W-:Y:S01]  /*67b00*/  STL.64 [R1+0x2360], R84 ;  /* 0x0023605401007387 */ /* 0x000fe20000100a00 */
[C---:B------:R-:W-:Y:S03]  /*67b10*/  HMMA.1688.F32.TF32 R72, R8.reuse, R146, R72 ;  /* 0x000000920848723c */ /* 0x040fe60000081048 */
[----:B------:R-:W-:Y:S04]  /*67b20*/  STL.64 [R1+0x2368], R86 ;  /* 0x0023685601007387 */ /* 0x000fe80000100a00 */
[----:B------:R-:W-:Y:S04]  /*67b30*/  STL.64 [R1+0x2350], R20 ;  /* 0x0023501401007387 */ /* 0x000fe80000100a00 */
[----:B------:R3:W-:Y:S04]  /*67b40*/  STL.64 [R1+0x2358], R22 ;  /* 0x0023581601007387 */ /* 0x0007e80000100a00 */
[----:B------:R-:W-:Y:S04]  /*67b50*/  STL.64 [R1+0x2340], R12 ;  /* 0x0023400c01007387 */ /* 0x000fe80000100a00 */
[----:B------:R4:W-:Y:S01]  /*67b60*/  STL.64 [R1+0x2348], R14 ;  /* 0x0023480e01007387 */ /* 0x0009e20000100a00 */
[C---:B---3--:R-:W-:Y:S06]  /*67b70*/  HMMA.1688.F32.TF32 R20, R8.reuse, R150, R68 ;  /* 0x000000960814723c */ /* 0x048fec0000081044 */
[C---:B----4-:R-:W-:Y:S01]  /*67b80*/  HMMA.1688.F32.TF32 R12, R8.reuse, R154, R228 ;  /* 0x0000009a080c723c */ /* 0x050fe200000810e4 */
[----:B------:R-:W-:Y:S04]  /*67b90*/  STL.64 [R1+0x2330], R72 ;  /* 0x0023304801007387 */ /* 0x000fe80000100a00 */
[----:B------:R-:W-:Y:S01]  /*67ba0*/  STL.64 [R1+0x2338], R74 ;  /* 0x0023384a01007387 */ /* 0x000fe20000100a00 */
[C---:B------:R-:W-:Y:S11]  /*67bb0*/  HMMA.1688.F32.TF32 R64, R8.reuse, R158, R64 ;  /* 0x0000009e0840723c */ /* 0x040ff60000081040 */
[----:B------:R-:W-:Y:S04]  /*67bc0*/  STL.64 [R1+0x2320], R20 ;  /* 0x0023201401007387 */ /* 0x000fe80000100a00 */
[----:B------:R3:W-:Y:S04]  /*67bd0*/  STL.64 [R1+0x2328], R22 ;  /* 0x0023281601007387 */ /* 0x0007e80000100a00 */
[----:B------:R-:W-:Y:S04]  /*67be0*/  STL.64 [R1+0x2310], R12 ;  /* 0x0023100c01007387 */ /* 0x000fe80000100a00 */
[----:B------:R4:W-:Y:S01]  /*67bf0*/  STL.64 [R1+0x2318], R14 ;  /* 0x0023180e01007387 */ /* 0x0009e20000100a00 */
[C---:B---3--:R-:W-:Y:S06]  /*67c00*/  HMMA.1688.F32.TF32 R20, R8.reuse, R162, R60 ;  /* 0x000000a20814723c */ /* 0x048fec000008103c */
[----:B----4-:R-:W-:Y:S01]  /*67c10*/  HMMA.1688.F32.TF32 R12, R8, R166, R56 ;  /* 0x000000a6080c723c */ /* 0x010fe20000081038 */
[----:B------:R-:W-:Y:S04]  /*67c20*/  STL.64 [R1+0x2300], R64 ;  /* 0x0023004001007387 */ /* 0x000fe80000100a00 */
[----:B------:R-:W-:-:S12]  /*67c30*/  STL.64 [R1+0x2308], R66 ;  /* 0x0023084201007387 */ /* 0x000fd80000100a00 */
        /* <DEDUP_REMOVED lines=13> */
[C---:B----4-:R-:W-:Y:S06]  /*67d10*/  HMMA.1688.F32.TF32 R12, R8.reuse, R190, R32 ;  /* 0x000000be080c723c */ /* 0x050fec0000081020 */
[----:B------:R-:W-:Y:S06]  /*67d20*/  HMMA.1688.F32.TF32 R8, R8, R194, R28 ;  /* 0x000000c20808723c */ /* 0x000fec000008101c */
[C---:B------:R-:W-:Y:S01]  /*67d30*/  HMMA.1688.F32.TF32 R196, R76.reuse, R138, R232 ;  /* 0x0000008a4cc4723c */ /* 0x040fe200000810e8 */
        /* <DEDUP_REMOVED lines=44> */
[----:B------:R-:W2:Y:S08]  /*68000*/  LDL.LU R7, [R1+0x161c] ;  /* 0x00161c0001077983 */ /* 0x000eb00000300800 */
[----:B------:R-:W-:Y:S04]  /*68010*/  STL [R1+0x44d8], R128 ;  /* 0x0044d88001007387 */ /* 0x000fe80000100800 */
[----:B------:R-:W-:Y:S04]  /*68020*/  STL [R1+0x44d4], R129 ;  /* 0x0044d48101007387 */ /* 0x000fe80000100800 */
[----:B------:R-:W-:Y:S01]  /*68030*/  STL.64 [R1+0x44c8], R130 ;  /* 0x0044c88201007387 */ /* 0x000fe20000100a00 */
[C---:B------:R-:W-:Y:S06]  /*68040*/  HMMA.1688.F32.TF32 R124, R76.reuse, R146, R44 ;  /* 0x000000924c7c723c */ /* 0x040fec000008102c */
[C---:B---3--:R-:W-:Y:S06]  /*68050*/  HMMA.1688.F32.TF32 R120, R76.reuse, R150, R40 ;  /* 0x000000964c78723c */ /* 0x048fec0000081028 */
[C---:B----4-:R-:W-:Y:S11]  /*68060*/  HMMA.1688.F32.TF32 R116, R76.reuse, R154, R36 ;  /* 0x0000009a4c74723c */ /* 0x050ff60000081024 */
[----:B------:R-:W-:Y:S04]  /*68070*/  STL [R1+0x44e8], R124 ;  /* 0x0044e87c01007387 */ /* 0x000fe80000100800 */
[----:B------:R-:W-:Y:S04]  /*68080*/  STL [R1+0x44e4], R125 ;  /* 0x0044e47d01007387 */ /* 0x000fe80000100800 */
[----:B------:R-:W-:Y:S01]  /*68090*/  STL [R1+0x44e0], R126 ;  /* 0x0044e07e01007387 */ /* 0x000fe20000100800 */
[C---:B------:R-:W-:Y:S03]  /*680a0*/  HMMA.1688.F32.TF32 R100, R76.reuse, R170, R232 ;  /* 0x000000aa4c64723c */ /* 0x040fe600000810e8 */
[----:B------:R-:W-:Y:S03]  /*680b0*/  STL [R1+0x44dc], R127 ;  /* 0x0044dc7f01007387 */ /* 0x000fe60000100800 */
[C---:B------:R-:W-:Y:S01]  /*680c0*/  HMMA.1688.F32.TF32 R112, R76.reuse, R158, R32 ;  /* 0x0000009e4c70723c */ /* 0x040fe20000081020 */
[----:B------:R-:W-:Y:S05]  /*680d0*/  STL [R1+0x44f8], R120 ;  /* 0x0044f87801007387 */ /* 0x000fea0000100800 */
[C---:B------:R-:W-:Y:S01]  /*680e0*/  HMMA.1688.F32.TF32 R108, R76.reuse, R162, R28 ;  /* 0x000000a24c6c723c */ /* 0x040fe2000008101c */
[----:B------:R-:W-:Y:S04]  /*680f0*/  STL [R1+0x44f4], R121 ;  /* 0x0044f47901007387 */ /* 0x000fe80000100800 */
[----:B------:R-:W-:Y:S01]  /*68100*/  STL [R1+0x44f0], R122 ;  /* 0x0044f07a01007387 */ /* 0x000fe20000100800 */
[C---:B------:R-:W-:Y:S03]  /*68110*/  HMMA.1688.F32.TF32 R104, R76.reuse, R166, R24 ;  /* 0x000000a64c68723c */ /* 0x040fe60000081018 */
        /* <DEDUP_REMOVED lines=75> */
[----:B------:R-:W2:Y:S08]  /*685d0*/  LDL.LU R7, [R1+0x16cc] ;  /* 0x0016cc0001077983 */ /* 0x000eb00000300800 */
[----:B------:R-:W-:Y:S04]  /*685e0*/  STL.64 [R1+0x4550], R98 ;  /* 0x0045506201007387 */ /* 0x000fe80000100a00 */
[----:B------:R-:W-:Y:S01]  /*685f0*/  STL.64 [R1+0x4568], R96 ;  /* 0x0045686001007387 */ /* 0x000fe20000100a00 */
[----:B-1----:R-:W-:Y:S06]  /*68600*/  HMMA.1688.F32.TF32 R8, R16, R134, R52 ;  /* 0x000000861008723c */ /* 0x002fec0000081034 */
[C---:B----4-:R-:W-:Y:S06]  /*68610*/  HMMA.1688.F32.TF32 R88, R76.reuse, R182, R228 ;  /* 0x000000b64c58723c */ /* 0x050fec00000810e4 */
[C---:B---3--:R-:W-:Y:S06]  /*68620*/  HMMA.1688.F32.TF32 R92, R76.reuse, R178, R68 ;  /* 0x000000b24c5c723c */ /* 0x048fec0000081044 */
        /* <DEDUP_REMOVED lines=19> */
[----:B------:R-:W-:Y:S04]  /*68760*/  STL.64 [R1+0x21b8], R14 ;  /* 0x0021b80e01007387 */ /* 0x000fe80000100a00 */
[----:B------:R-:W-:Y:S04]  /*68770*/  STL.64 [R1+0x21a0], R20 ;  /* 0x0021a01401007387 */ /* 0x000fe80000100a00 */
[----:B------:R1:W-:Y:S01]  /*68780*/  STL.64 [R1+0x21a8], R22 ;  /* 0x0021a81601007387 */ /* 0x0003e20000100a00 */
[C---:B------:R-:W-:Y:S03]  /*68790*/  HMMA.1688.F32.TF32 R28, R16.reuse, R158, R28 ;  /* 0x0000009e101c723c */ /* 0x040fe6000008101c */
[----:B------:R-:W-:Y:S03]  /*687a0*/  LDS R12, [R0+UR10+0xc680] ;  /* 0x00c6800a000c7984 */ /* 0x000fe60008000800 */
[C---:B--2---:R-:W-:Y:S01]  /*687b0*/  HMMA.1688.F32.TF32 R4, R16.reuse, R170, R4 ;  /* 0x000000aa1004723c */ /* 0x044fe20000081004 */
[----:B------:R-:W-:Y:S04]  /*687c0*/  LDS R14, [R0+UR10+0xe680] ;  /* 0x00e6800a000e7984 */ /* 0x000fe80008000800 */
[----:B------:R-:W-:Y:S01]  /*687d0*/  STL.64 [R1+0x2190], R8 ;  /* 0x0021900801007387 */ /* 0x000fe20000100a00 */
[C---:B-1----:R-:W-:Y:S03]  /*687e0*/  HMMA.1688.F32.TF32 R20, R16.reuse, R150, R36 ;  /* 0x000000961014723c */ /* 0x042fe60000081024 */
[----:B------:R1:W-:Y:S04]  /*687f0*/  STL.64 [R1+0x2198], R10 ;  /* 0x0021980a01007387 */ /* 0x0003e80000100a00 */
[----:B------:R-:W-:Y:S04]  /*68800*/  LDS R13, [R189+UR10+0xc680] ;  /* 0x00c6800abd0d7984 */ /* 0x000fe80008000800 */
[----:B------:R-:W2:Y:S01]  /*68810*/  LDS R15, [R189+UR10+0xe680] ;  /* 0x00e6800abd0f7984 */ /* 0x000ea20008000800 */
[C---:B-1----:R-:W-:Y:S11]  /*68820*/  HMMA.1688.F32.TF32 R8, R16.reuse, R154, R32 ;  /* 0x0000009a1008723c */ /* 0x042ff60000081020 */
[----:B------:R-:W-:Y:S04]  /*68830*/  STL.64 [R1+0x2230], R20 ;  /* 0x0022301401007387 */ /* 0x000fe80000100a00 */
[----:B------:R1:W-:Y:S08]  /*68840*/  STL.64 [R1+0x2238], R22 ;  /* 0x0022381601007387 */ /* 0x0003f00000100a00 */
[----:B------:R-:W-:Y:S01]  /*68850*/  STL.64 [R1+0x2220], R8 ;  /* 0x0022200801007387 */ /* 0x000fe20000100a00 */
[C---:B-1----:R-:W-:Y:S03]  /*68860*/  HMMA.1688.F32.TF32 R20, R16.reuse, R162, R24 ;  /* 0x000000a21014723c */ /* 0x042fe60000081018 */
[----:B------:R1:W-:Y:S03]  /*68870*/  STL.64 [R1+0x2228], R10 ;  /* 0x0022280a01007387 */ /* 0x0003e60000100a00 */
[----:B-1----:R-:W-:Y:S01]  /*68880*/  HMMA.1688.F32.TF32 R8, R16, R166, R232 ;  /* 0x000000a61008723c */ /* 0x002fe200000810e8 */
        /* <DEDUP_REMOVED lines=92> */
[----:B------:R-:W-:Y:S04]  /*68e50*/  LDS R8, [R184+UR10+0xc680] ;  /* 0x00c6800ab8087984 */ /* 0x000fe80008000800 */
[----:B------:R-:W-:Y:S04]  /*68e60*/  LDS R10, [R184+UR10+0xe680] ;  /* 0x00e6800ab80a7984 */ /* 0x000fe80008000800 */
[----:B------:R-:W-:Y:S04]  /*68e70*/  LDS R9, [R185+UR10+0xc680] ;  /* 0x00c6800ab9097984 */ /* 0x000fe80008000800 */
[----:B------:R-:W1:Y:S01]  /*68e80*/  LDS R11, [R185+UR10+0xe680] ;  /* 0x00e6800ab90b7984 */ /* 0x000e620008000800 */
[C---:B---3--:R-:W-:Y:S06]  /*68e90*/  HMMA.1688.F32.TF32 R20, R16.reuse, R178, R240 ;  /* 0x000000b21014723c */ /* 0x048fec00000810f0 */
[C---:B----4-:R-:W-:Y:S06]  /*68ea0*/  HMMA.1688.F32.TF32 R76, R16.reuse, R174, R236 ;  /* 0x000000ae104c723c */ /* 0x050fec00000810ec */
[----:B------:R-:W-:-:S15]  /*68eb0*/  HMMA.1688.F32.TF32 R80, R16, R182, R244 ;  /* 0x000000b61050723c */ /* 0x000fde00000810f4 */
[----:B------:R-:W-:-:S02]  /*68ec0*/  NOP ;  /* 0x0000000000007918 */ /* 0x000fc40000000000 */
        /* <DEDUP_REMOVED lines=26> */
[C---:B---3--:R-:W-:Y:S03]  /*69070*/  HMMA.1688.F32.TF32 R20, R12.reuse, R186, R228 ;  /* 0x000000ba0c14723c */ /* 0x048fe600000810e4 */
        /* <DEDUP_REMOVED lines=100> */
[----:B------:R-:W2:Y:S01]  /*696c0*/  LDL.LU R7, [R1+0x1a0c] ;  /* 0x001a0c0001077983 */ /* 0x000ea20000300800 */
[C---:B------:R-:W-:Y:S03]  /*696d0*/  HMMA.1688.F32.TF32 R68, R12.reuse, R138, R68 ;  /* 0x0000008a0c44723c */ /* 0x040fe60000081044 */
[----:B------:R-:W-:Y:S03]  /*696e0*/  LDS R232, [R0+UR10+0xc700] ;  /* 0x00c7000a00e87984 */ /* 0x000fe60008000800 */
[C---:B------:R-:W-:Y:S01]  /*696f0*/  HMMA.1688.F32.TF32 R64, R12.reuse, R142, R64 ;  /* 0x0000008e0c40723c */ /* 0x040fe20000081040 */
[----:B------:R-:W-:Y:S04]  /*69700*/  LDS R234, [R0+UR10+0xe700] ;  /* 0x00e7000a00ea7984 */ /* 0x000fe80008000800 */
[----:B------:R-:W-:Y:S01]  /*69710*/  LDS R233, [R189+UR10+0xc700] ;  /* 0x00c7000abde97984 */ /* 0x000fe20008000800 */
[C---:B------:R-:W-:Y:S03]  /*69720*/  HMMA.1688.F32.TF32 R60, R12.reuse, R146, R60 ;  /* 0x000000920c3c723c */ /* 0x040fe6000008103c */
[----:B------:R-:W4:Y:S03]  /*69730*/  LDS R235, [R189+UR10+0xe700] ;  /* 0x00e7000abdeb7984 */ /* 0x000f260008000800 */
        /* <DEDUP_REMOVED lines=9> */
[C---:B-1----:R-:W-:Y:S06]  /*697d0*/  HMMA.1688.F32.TF32 R72, R8.reuse, R134, R84 ;  /* 0x000000860848723c */ /* 0x042fec0000081054 */
[----:B---3--:R-:W-:Y:S06]  /*697e0*/  HMMA.1688.F32.TF32 R76, R8, R142, R92 ;  /* 0x0000008e084c723c */ /* 0x008fec000008105c */
[----:B----4-:R-:W-:Y:S11]  /*697f0*/  HMMA.1688.F32.TF32 R12, R12, R194, R80 ;  /* 0x000000c20c0c723c */ /* 0x010ff60000081050 */
[----:B------:R-:W-:Y:S04]  /*69800*/  STL.64 [R1+0x2180], R72 ;  /* 0x0021804801007387 */ /* 0x000fe80000100a00 */
[----:B------:R1:W-:Y:S01]  /*69810*/  STL.64 [R1+0x2188], R74 ;  /* 0x0021884a01007387 */ /* 0x0003e20000100a00 */
[C---:B------:R-:W-:Y:S06]  /*69820*/  HMMA.1688.F32.TF32 R80, R8.reuse, R138, R88 ;  /* 0x0000008a0850723c */ /* 0x040fec0000081058 */
[----:B-1----:R-:W-:-:S15]  /*69830*/  HMMA.1688.F32.TF32 R72, R8, R146, R96 ;  /* 0x000000920848723c */ /* 0x002fde0000081060 */
        /* <DEDUP_REMOVED lines=36> */
[----:B-1----:R-:W-:Y:S09]  /*69a80*/  HMMA.1688.F32.TF32 R72, R8, R194, R208 ;  /* 0x000000c20848723c */ /* 0x002ff200000810d0 */
        /* <DEDUP_REMOVED lines=8> */
[C---:B-1----:R-:W-:Y:S01]  /*69b10*/  HMMA.1688.F32.TF32 R72, R232.reuse, R146, R228 ;  /* 0x00000092e848723c */ /* 0x042fe200000810e4 */
[----:B------:R-:W-:Y:S04]  /*69b20*/  LDS R228, [R184+UR10+0xc700] ;  /* 0x00c7000ab8e47984 */ /* 0x000fe80008000800 */
[----:B------:R-:W-:Y:S04]  /*69b30*/  LDS R230, [R184+UR10+0xe700] ;  /* 0x00e7000ab8e67984 */ /* 0x000fe80008000800 */
[----:B------:R-:W-:Y:S04]  /*69b40*/  STL.64 [R1+0xf0], R80 ;  /* 0x0000f05001007387 */ /* 0x000fe80000100a00 */
[----:B------:R-:W-:Y:S04]  /*69b50*/  STL.64 [R1+0xf8], R82 ;  /* 0x0000f85201007387 */ /* 0x000fe80000100a00 */
[----:B------:R-:W-:Y:S04]  /*69b60*/  STL.64 [R1+0x1e0], R76 ;  /* 0x0001e04c01007387 */ /* 0x000fe80000100a00 */
[----:B------:R1:W-:Y:S04]  /*69b70*/  STL.64 [R1+0x1e8], R78 ;  /* 0x0001e84e01007387 */ /* 0x0003e80000100a00 */
[----:B------:R-:W-:Y:S04]  /*69b80*/  STL.64 [R1+0x200], R72 ;  /* 0x0002004801007387 */ /* 0x000fe80000100a00 */
[----:B------:R3:W-:Y:S01]  /*69b90*/  STL.64 [R1+0x208], R74 ;  /* 0x0002084a01007387 */ /* 0x0007e20000100a00 */
[C---:B-1----:R-:W-:Y:S03]  /*69ba0*/  HMMA.1688.F32.TF32 R76, R232.reuse, R150, R236 ;  /* 0x00000096e84c723c */ /* 0x042fe600000810ec */
[----:B------:R-:W-:Y:S04]  /*69bb0*/  LDS R229, [R185+UR10+0xc700] ;  /* 0x00c7000ab9e57984 */ /* 0x000fe80008000800 */
[----:B------:R-:W1:Y:S01]  /*69bc0*/  LDS R231, [R185+UR10+0xe700] ;  /* 0x00e7000ab9e77984 */ /* 0x000e620008000800 */
[C---:B---3--:R-:W-:Y:S06]  /*69bd0*/  HMMA.1688.F32.TF32 R72, R232.reuse, R154, R240 ;  /* 0x0000009ae848723c */ /* 0x048fec00000810f0 */
[C---:B------:R-:W-:Y:S09]  /*69be0*/  HMMA.1688.F32.TF32 R80, R232.reuse, R158, R244 ;  /* 0x0000009ee850723c */ /* 0x040ff200000810f4 */
[----:B------:R-:W-:Y:S04]  /*69bf0*/  STL.64 [R1+0x3d0], R76 ;  /* 0x0003d04c01007387 */ /* 0x000fe80000100a00 */
[----:B------:R3:W-:Y:S04]  /*69c00*/  STL.64 [R1+0x3d8], R78 ;  /* 0x0003d84e01007387 */ /* 0x0007e80000100a00 */
[----:B------:R-:W-:Y:S01]  /*69c10*/  STL.64 [R1+0x480], R72 ;  /* 0x0004804801007387 */ /* 0x000fe20000100a00 */
[C---:B--2---:R-:W-:Y:S03]  /*69c20*/  HMMA.1688.F32.TF32 R4, R232.reuse, R170, R4 ;  /* 0x000000aae804723c */ /* 0x044fe60000081004 */
[----:B------:R2:W-:Y:S03]  /*69c30*/  STL.64 [R1+0x488], R74 ;  /* 0x0004884a01007387 */ /* 0x0005e60000100a00 */
[C---:B---3--:R-:W-:Y:S06]  /*69c40*/  HMMA.1688.F32.TF32 R76, R232.reuse, R162, R248 ;  /* 0x000000a2e84c723c */ /* 0x048fec00000810f8 */
[C---:B--2---:R-:W-:Y:S01]  /*69c50*/  HMMA.1688.F32.TF32 R72, R232.reuse, R166, R224 ;  /* 0x000000a6e848723c */ /* 0x044fe200000810e0 */
[----:B------:R-:W-:Y:S04]  /*69c60*/  STL.64 [R1+0x4a0], R80 ;  /* 0x0004a05001007387 */ /* 0x000fe80000100a00 */
[----:B------:R-:W-:Y:S01]  /*69c70*/  STL.64 [R1+0x4a8], R82 ;  /* 0x0004a85201007387 */ /* 0x000fe20000100a00 */
[C---:B------:R-:W-:Y:S03]  /*69c80*/  HMMA.1688.F32.TF32 R8, R232.reuse, R134, R212 ;  /* 0x00000086e808723c */ /* 0x040fe600000810d4 */
[----:B------:R-:W-:Y:S04]  /*69c90*/  LDS R224, [R0+UR10+0xc780] ;  /* 0x00c7800a00e07984 */ /* 0x000fe80008000800 */
[----:B------:R-:W-:Y:S04]  /*69ca0*/  LDS R226, [R0+UR10+0xe780] ;  /* 0x00e7800a00e27984 */ /* 0x000fe80008000800 */
[----:B------:R2:W-:Y:S04]  /*69cb0*/  STL.64 [R1+0x4c0], R76 ;  /* 0x0004c04c01007387 */ /* 0x0005e80000100a00 */
[----:B------:R3:W-:Y:S04]  /*69cc0*/  STL.64 [R1+0x4c8], R78 ;  /* 0x0004c84e01007387 */ /* 0x0007e80000100a00 */
[----:B------:R4:W-:Y:S04]  /*69cd0*/  STL.64 [R1+0x4d0], R72 ;  /* 0x0004d04801007387 */ /* 0x0009e80000100a00 */
[----:B------:R1:W-:Y:S04]  /*69ce0*/  STL.64 [R1+0x4d8], R74 ;  /* 0x0004d84a01007387 */ /* 0x0003e80000100a00 */
        /* <DEDUP_REMOVED lines=74> */
[----:B----4-:R-:W3:Y:S04]  /*6a190*/  LDL.LU R72, [R1+0x1a50] ;  /* 0x001a500001487983 */ /* 0x010ee80000300800 */
[----:B------:R-:W3:Y:S04]  /*6a1a0*/  LDL.LU R73, [R1+0x1a54] ;  /* 0x001a540001497983 */ /* 0x000ee80000300800 */
[----:B-1----:R-:W3:Y:S04]  /*6a1b0*/  LDL.LU R74, [R1+0x1a58] ;  /* 0x001a5800014a7983 */ /* 0x002ee80000300800 */
        /* <DEDUP_REMOVED lines=34> */
[----:B------:R-:W1:Y:S01]  /*6a3e0*/  LDS R227, [R189+UR10+0xe780] ;  /* 0x00e7800abde37984 */ /* 0x000e620008000800 */
[C---:B--2---:R-:W-:Y:S06]  /*6a3f0*/  HMMA.1688.F32.TF32 R76, R232.reuse, R178, R76 ;  /* 0x000000b2e84c723c */ /* 0x044fec000008104c */
[C---:B---3--:R-:W-:Y:S06]  /*6a400*/  HMMA.1688.F32.TF32 R72, R232.reuse, R174, R72 ;  /* 0x000000aee848723c */ /* 0x048fec0000081048 */
[----:B----4-:R-:W-:-:S15]  /*6a410*/  HMMA.1688.F32.TF32 R80, R232, R182, R80 ;  /* 0x000000b6e850723c */ /* 0x010fde0000081050 */
[----:B------:R-:W-:-:S02]  /*6a420*/  NOP ;  /* 0x0000000000007918 */ /* 0x000fc40000000000 */
[----:B------:R-:W-:Y:S04]  /*6a430*/  STL.64 [R1+0x500], R72 ;  /* 0x0005004801007387 */ /* 0x000fe80000100a00 */
[----:B------:R2:W-:Y:S04]  /*6a440*/  STL.64 [R1+0x508], R74 ;  /* 0x0005084a01007387 */ /* 0x0005e80000100a00 */
[----:B--2---:R-:W5:Y:S04]  /*6a450*/  LDL.LU.64 R74, [R1+0x45f8] ;  /* 0x0045f800014a7983 */ /* 0x004f680000300a00 */
[----:B------:R-:W5:Y:S04]  /*6a460*/  LDL.LU.64 R72, [R1+0x45f0] ;  /* 0x0045f00001487983 */ /* 0x000f680000300a00 */
[----:B------:R-:W-:Y:S04]  /*6a470*/  STL.64 [R1+0x510], R76 ;  /* 0x0005104c01007387 */ /* 0x000fe80000100a00 */
[----:B------:R2:W-:Y:S04]  /*6a480*/  STL.64 [R1+0x518], R78 ;  /* 0x0005184e01007387 */ /* 0x0005e80000100a00 */
[----:B--2---:R-:W5:Y:S04]  /*6a490*/  LDL.LU.64 R78, [R1+0x45e8] ;  /* 0x0045e800014e7983 */ /* 0x004f680000300a00 */
[----:B------:R-:W5:Y:S04]  /*6a4a0*/  LDL.LU.64 R76, [R1+0x45e0] ;  /* 0x0045e000014c7983 */ /* 0x000f680000300a00 */
[----:B------:R-:W-:Y:S04]  /*6a4b0*/  STL.64 [R1+0x520], R80 ;  /* 0x0005205001007387 */ /* 0x000fe80000100a00 */
[----:B------:R2:W-:Y:S02]  /*6a4c0*/  STL.64 [R1+0x528], R82 ;  /* 0x0005285201007387 */ /* 0x0005e40000100a00 */
[C---:B--2---:R-:W-:Y:S06]  /*6a4d0*/  HMMA.1688.F32.TF32 R80, R232.reuse, R186, R84 ;  /* 0x000000bae850723c */ /* 0x044fec0000081054 */
[----:B------:R-:W-:-:S15]  /*6a4e0*/  HMMA.1688.F32.TF32 R84, R232, R190, R88 ;  /* 0x000000bee854723c */ /* 0x000fde0000081058 */
[----:B------:R-:W-:-:S02]  /*6a4f0*/  NOP ;  /* 0x0000000000007918 */ /* 0x000fc40000000000 */
[----:B------:R-:W-:Y:S04]  /*6a500*/  STL.64 [R1+0x530], R80 ;  /* 0x0005305001007387 */ /* 0x000fe80000100a00 */
[----:B------:R2:W-:Y:S02]  /*6a510*/  STL.64 [R1+0x538], R82 ;  /* 0x0005385201007387 */ /* 0x0005e40000100a00 */
[----:B--2---:R-:W-:Y:S02]  /*6a520*/  HMMA.1688.F32.TF32 R80, R232, R194, R92 ;  /* 0x000000c2e850723c */ /* 0x004fe4000008105c */
[----:B------:R-:W-:Y:S04]  /*6a530*/  STL.64 [R1+0x560], R84 ;  /* 0x0005605401007387 */ /* 0x000fe80000100a00 */
[----:B------:R2:W-:Y:S01]  /*6a540*/  STL.64 [R1+0x568], R86 ;  /* 0x0005685601007387 */ /* 0x0005e20000100a00 */
[----:B------:R-:W-:Y:S03]  /*6a550*/  HMMA.1688.F32.TF32 R88, R228, R142, R104 ;  /* 0x0000008ee458723c */ /* 0x000fe60000081068 */
[----:B------:R-:W-:Y:S03]  /*6a560*/  LDS R232, [R184+UR10+0xc780] ;  /* 0x00c7800ab8e87984 */ /* 0x000fe60008000800 */
[----:B-1----:R-:W-:Y:S01]  /*6a570*/  HMMA.1688.F32.TF32 R4, R224, R150, R4 ;  /* 0x00000096e004723c */ /* 0x002fe20000081004 */
[----:B------:R-:W-:Y:S04]  /*6a580*/  LDS R234, [R184+UR10+0xe780] ;  /* 0x00e7800ab8ea7984 */ /* 0x000fe80008000800 */
[----:B------:R-:W-:Y:S01]  /*6a590*/  LDS R233, [R185+UR10+0xc780] ;  /* 0x00c7800ab9e97984 */ /* 0x000fe20008000800 */
[C---:B--2---:R-:W-:Y:S03]  /*6a5a0*/  HMMA.1688.F32.TF32 R84, R228.reuse, R134, R96 ;  /* 0x00000086e454723c */ /* 0x044fe60000081060 */
[----:B------:R-:W1:Y:S04]  /*6a5b0*/  LDS R235, [R185+UR10+0xe780] ;  /* 0x00e7800ab9eb7984 */ /* 0x000e680008000800 */
[----:B------:R-:W-:Y:S04]  /*6a5c0*/  STL.64 [R1+0x550], R80 ;  /* 0x0005505001007387 */ /* 0x000fe80000100a00 */
[----:B------:R2:W-:Y:S02]  /*6a5d0*/  STL.64 [R1+0x558], R82 ;  /* 0x0005585201007387 */ /* 0x0005e40000100a00 */
[C---:B--2---:R-:W-:Y:S10]  /*6a5e0*/  HMMA.1688.F32.TF32 R80, R228.reuse, R138, R100 ;  /* 0x0000008ae450723c */ /* 0x044ff40000081064 */
[----:B------:R-:W-:Y:S04]  /*6a5f0*/  STL.64 [R1+0x2080], R84 ;  /* 0x0020805401007387 */ /* 0x000fe80000100a00 */
[----:B------:R2:W-:Y:S02]  /*6a600*/  STL.64 [R1+0x2088], R86 ;  /* 0x0020885601007387 */ /* 0x0005e40000100a00 */
[C---:B--2---:R-:W-:Y:S07]  /*6a610*/  HMMA.1688.F32.TF32 R84, R228.reuse, R146, R108 ;  /* 0x00000092e454723c */ /* 0x044fee000008106c */
        /* <DEDUP_REMOVED lines=20> */
[C---:B--2---:R-:W-:Y:S11]  /*6a760*/  HMMA.1688.F32.TF32 R80, R228.reuse, R174, R200 ;  /* 0x000000aee450723c */ /* 0x044ff600000810c8 */
[----:B------:R-:W-:Y:S04]  /*6a770*/  STL.64 [R1+0x2000], R88 ;  /* 0x0020005801007387 */ /* 0x000fe80000100a00 */
[----:B------:R2:W-:Y:S04]  /*6a780*/  STL.64 [R1+0x2008], R90 ;  /* 0x0020085a01007387 */ /* 0x0005e80000100a00 */
        /* <DEDUP_REMOVED lines=13> */
[----:B---3--:R-:W-:Y:S01]  /*6a860*/  HMMA.1688.F32.TF32 R84, R228, R194, R220 ;  /* 0x000000c2e454723c */ /* 0x008fe200000810dc */
        /* <DEDUP_REMOVED lines=10> */
[----:B--2---:R-:W-:Y:S11]  /*6a910*/  HMMA.1688.F32.TF32 R80, R224, R146, R248 ;  /* 0x00000092e050723c */ /* 0x004ff600000810f8 */
[----:B------:R-:W-:Y:S04]  /*6a920*/  STL.64 [R1+0x570], R88 ;  /* 0x0005705801007387 */ /* 0x000fe80000100a00 */
[----:B------:R-:W-:Y:S01]  /*6a930*/  STL.64 [R1+0x578], R90 ;  /* 0x0005785a01007387 */ /* 0x000fe20000100a00 */
[----:B------:R-:W-:-:S03]  /*6a940*/  IMAD.MOV.U32 R240, RZ, RZ, R157 ;  /* 0x000000fffff07224 */ /* 0x000fc600078e009d */
[----:B------:R-:W-:Y:S04]  /*6a950*/  STL.64 [R1+0x580], R84 ;  /* 0x0005805401007387 */ /* 0x000fe80000100a00 */
[----:B------:R-:W-:Y:S01]  /*6a960*/  STL.64 [R1+0x588], R86 ;  /* 0x0005885601007387 */ /* 0x000fe20000100a00 */
[----:B------:R-:W-:Y:S02]  /*6a970*/  IMAD.MOV.U32 R241, RZ, RZ, R160 ;  /* 0x000000fffff17224 */ /* 0x000fe400078e00a0 */
[----:B------:R-:W-:Y:S01]  /*6a980*/  IMAD.MOV.U32 R216, RZ, RZ, R161 ;  /* 0x000000ffffd87224 */ /* 0x000fe200078e00a1 */
[----:B------:R-:W-:Y:S04]  /*6a990*/  STL.64 [R1+0x590], R80 ;  /* 0x0005905001007387 */ /* 0x000fe80000100a00 */
[----:B------:R-:W-:Y:S04]  /*6a9a0*/  STL.64 [R1+0x598], R82 ;  /* 0x0005985201007387 */ /* 0x000fe80000100a00 */
[----:B------:R-:W2:Y:S01]  /*6a9b0*/  LDL.LU R157, [R1+0x45d8] ;  /* 0x0045d800019d7983 */ /* 0x000ea20000300800 */
[----:B------:R-:W-:-:S03]  /*6a9c0*/  IMAD.MOV.U32 R217, RZ, RZ, R3 ;  /* 0x000000ffffd97224 */ /* 0x000fc600078e0003 */
[----:B------:R3:W-:Y:S01]  /*6a9d0*/  STL.64 [R1+0x5a0], R4 ;  /* 0x0005a00401007387 */ /* 0x0007e20000100a00 */
[----:B------:R-:W-:-:S03]  /*6a9e0*/  IMAD.MOV.U32 R212, RZ, RZ, R2 ;  /* 0x000000ffffd47224 */ /* 0x000fc600078e0002 */
[----:B------:R4:W-:Y:S01]  /*6a9f0*/  STL.64 [R1+0x5a8], R6 ;  /* 0x0005a80601007387 */ /* 0x0009e20000100a00 */
[----:B------:R-:W-:-:S03]  /*6aa00*/  IMAD.MOV.U32 R213, RZ, RZ, R252 ;  /* 0x000000ffffd57224 */ /* 0x000fc600078e00fc */
[----:B------:R-:W2:Y:S04]  /*6aa10*/  LDL.LU R160, [R1+0x45d4] ;  /* 0x0045d40001a07983 */ /* 0x000ea80000300800 */
        /* <DEDUP_REMOVED lines=8> */
[----:B------:R-:W2:Y:S01]  /*6aaa0*/  LDL.LU R200, [R1+0x1d50] ;  /* 0x001d500001c87983 */ /* 0x000ea20000300800 */
[----:B------:R-:W-:-:S02]  /*6aab0*/  UIMAD UR14, UR5, -0x20, UR6 ;  /* 0xffffffe0050e78a4 */ /* 0x000fc4000f8e0206 */
[----:B------:R-:W-:Y:S02]  /*6aac0*/  UIADD3 UR9, UR9, 0x1, URZ ;  /* 0x0000000109097890 */ /* 0x000fe4000fffe03f */
[----:B------:R-:W-:Y:S01]  /*6aad0*/  UISETP.GE.AND UP0, UPT, UR5, UR13, UPT ;  /* 0x0000000d0500728c */ /* 0x000fe2000bf06270 */
[----:B------:R-:W-:Y:S01]  /*6aae0*/  BAR.SYNC.DEFER_BLOCKING 0x0 ;  /* 0x0000000000007b1d */ /* 0x000fe20000010000 */
[----:B---3--:R-:W-:Y:S02]  /*6aaf0*/  IMAD.MOV.U32 R203, RZ, RZ, R3 ;  /* 0x000000ffffcb7224 */ /* 0x008fe400078e0003 */
[----:B----4-:R-:W-:Y:S02]  /*6ab00*/  IMAD.MOV.U32 R202, RZ, RZ, R2 ;  /* 0x000000ffffca7224 */ /* 0x010fe400078e0002 */
[----:B--2---:R-:W-:Y:S02]  /*6ab10*/  IMAD.MOV.U32 R201, RZ, RZ, R252 ;  /* 0x000000ffffc97224 */ /* 0x004fe400078e00fc */
        /* <DEDUP_REMOVED lines=66> */
[----:B------:R-:W3:Y:S04]  /*6af40*/  LDL.LU R3, [R1+0x45b4] ;  /* 0x0045b40001037983 */ /* 0x000ee80000300800 */
[----:B------:R-:W4:Y:S01]  /*6af50*/  LDL.LU R2, [R1+0x45b0] ;  /* 0x0045b00001027983 */ /* 0x000f220000300800 */
[----:B--2---:R-:W-:Y:S01]  /*6af60*/  IMAD.MOV.U32 R131, RZ, RZ, R252 ;  /* 0x000000ffff837224 */ /* 0x004fe200078e00fc */
        /* <DEDUP_REMOVED lines=11> */
[----:B--2---:R-:W5:Y:S04]  /*6b020*/  LDL.LU.64 R82, [R1+0x45a8] ;  /* 0x0045a80001527983 */ /* 0x004f680000300a00 */
[----:B------:R-:W5:Y:S04]  /*6b030*/  LDL.LU.64 R80, [R1+0x45a0] ;  /* 0x0045a00001507983 */ /* 0x000f680000300a00 */
        /* <DEDUP_REMOVED lines=12> */
[----:B------:R2:W-:Y:S04]  /*6b100*/  STL.64 [R1+0x5f0], R96 ;  /* 0x0005f06001007387 */ /* 0x0005e80000100a00 */
[----:B------:R-:W-:Y:S04]  /*6b110*/  STL.64 [R1+0x5f8], R98 ;  /* 0x0005f86201007387 */ /* 0x000fe80000100a00 */
[----:B--2---:R-:W5:Y:S04]  /*6b120*/  LDL.LU.64 R96, [R1+0x4568] ;  /* 0x0045680001607983 */ /* 0x004f680000300a00 */
[----:B------:R-:W-:Y:S04]  /*6b130*/  STL.64 [R1+0x600], R4 ;  /* 0x0006000401007387 */ /* 0x000fe80000100a00 */
[----:B------:R2:W-:Y:S04]  /*6b140*/  STL.64 [R1+0x608], R6 ;  /* 0x0006080601007387 */ /* 0x0005e80000100a00 */
[----:B--2---:R-:W2:Y:S04]  /*6b150*/  LDL.LU.64 R6, [R1+0x4560] ;  /* 0x0045600001067983 */ /* 0x004ea80000300a00 */
[----:B------:R-:W2:Y:S04]  /*6b160*/  LDL.LU.64 R4, [R1+0x4558] ;  /* 0x0045580001047983 */ /* 0x000ea80000300a00 */
        /* <DEDUP_REMOVED lines=27> */
[----:B-1----:R-:W-:Y:S01]  /*6b320*/  HMMA.1688.F32.TF32 R104, R232, R158, R204 ;  /* 0x0000009ee868723c */ /* 0x002fe200000810cc */
[----:B------:R-:W-:-:S02]  /*6b330*/  IMAD.MOV.U32 R208, RZ, RZ, R161 ;  /* 0x000000ffffd07224 */ /* 0x000fc400078e00a1 */
[----:B------:R-:W-:Y:S02]  /*6b340*/  IMAD.MOV.U32 R209, RZ, RZ, R160 ;  /* 0x000000ffffd17224 */ /* 0x000fe400078e00a0 */
[----:B------:R-:W-:Y:S02]  /*6b350*/  IMAD.MOV.U32 R210, RZ, RZ, R157 ;  /* 0x000000ffffd27224 */ /* 0x000fe400078e009d */
[----:B------:R-:W-:Y:S02]  /*6b360*/  IMAD.MOV.U32 R211, RZ, RZ, R156 ;  /* 0x000000ffffd37224 */ /* 0x000fe400078e009c */
[----:B------:R-:W-:Y:S02]  /*6b370*/  IMAD.MOV.U32 R214, RZ, RZ, R165 ;  /* 0x000000ffffd67224 */ /* 0x000fe400078e00a5 */
[----:B------:R-:W-:Y:S01]  /*6b380*/  IMAD.MOV.U32 R215, RZ, RZ, R164 ;  /* 0x000000ffffd77224 */ /* 0x000fe200078e00a4 */
[----:B------:R-:W-:Y:S01]  /*6b390*/  STL.64 [R1+0x1e40], R100 ;  /* 0x001e406401007387 */ /* 0x000fe20000100a00 */
[----:B------:R-:W-:-:S02]  /*6b3a0*/  IMAD.MOV.U32 R218, RZ, RZ, R169 ;  /* 0x000000ffffda7224 */ /* 0x000fc400078e00a9 */
[----:B------:R-:W-:Y:S01]  /*6b3b0*/  IMAD.MOV.U32 R219, RZ, RZ, R168 ;  /* 0x000000ffffdb7224 */ /* 0x000fe200078e00a8 */
        /* <DEDUP_REMOVED lines=8> */
[----:B------:R1:W-:Y:S04]  /*6b440*/  STL.64 [R1+0x1e10], R100 ;  /* 0x001e106401007387 */ /* 0x0003e80000100a00 */
[----:B------:R-:W-:Y:S04]  /*6b450*/  STL.64 [R1+0x1e18], R102 ;  /* 0x001e186601007387 */ /* 0x000fe80000100a00 */
[----:B-1----:R-:W3:Y:S04]  /*6b460*/  LDL.LU R101, [R1+0x36dc] ;  /* 0x0036dc0001657983 */ /* 0x002ee80000300800 */
[----:B------:R-:W-:Y:S04]  /*6b470*/  STL.64 [R1+0x1e00], R108 ;  /* 0x001e006c01007387 */ /* 0x000fe80000100a00 */
[----:B------:R-:W-:Y:S04]  /*6b480*/  STL.64 [R1+0x1e08], R110 ;  /* 0x001e086e01007387 */ /* 0x000fe80000100a00 */
[----:B------:R1:W-:Y:S04]  /*6b490*/  STL.64 [R1+0x1df0], R104 ;  /* 0x001df06801007387 */ /* 0x0003e80000100a00 */
[----:B------:R-:W-:Y:S04]  /*6b4a0*/  STL.64 [R1+0x1df8], R106 ;  /* 0x001df86a01007387 */ /* 0x000fe80000100a00 */
[----:B-1----:R-:W4:Y:S01]  /*6b4b0*/  LDL.LU R104, [R1+0x36d8] ;  /* 0x0036d80001687983 */ /* 0x002f220000300800 */
[----:B------:R-:W-:-:S02]  /*6b4c0*/  IMAD.MOV.U32 R220, RZ, RZ, R153 ;  /* 0x000000ffffdc7224 */ /* 0x000fc400078e0099 */
[----:B------:R-:W-:Y:S02]  /*6b4d0*/  IMAD.MOV.U32 R221, RZ, RZ, R152 ;  /* 0x000000ffffdd7224 */ /* 0x000fe400078e0098 */
[----:B------:R-:W-:Y:S02]  /*6b4e0*/  IMAD.MOV.U32 R222, RZ, RZ, R149 ;  /* 0x000000ffffde7224 */ /* 0x000fe400078e0095 */
[----:B------:R-:W-:Y:S02]  /*6b4f0*/  IMAD.MOV.U32 R223, RZ, RZ, R148 ;  /* 0x000000ffffdf7224 */ /* 0x000fe400078e0094 */
[----:B------:R-:W-:Y:S02]  /*6b500*/  IMAD.MOV.U32 R236, RZ, RZ, R177 ;  /* 0x000000ffffec7224 */ /* 0x000fe400078e00b1 */
[----:B------:R-:W-:Y:S02]  /*6b510*/  IMAD.MOV.U32 R237, RZ, RZ, R176 ;  /* 0x000000ffffed7224 */ /* 0x000fe400078e00b0 */
[----:B------:R-:W-:-:S02]  /*6b520*/  IMAD.MOV.U32 R238, RZ, RZ, R173 ;  /* 0x000000ffffee7224 */ /* 0x000fc400078e00ad */
[----:B------:R-:W-:Y:S01]  /*6b530*/  IMAD.MOV.U32 R239, RZ, RZ, R172 ;  /* 0x000000ffffef7224 */ /* 0x000fe200078e00ac */
[C---:B------:R-:W-:Y:S06]  /*6b540*/  HMMA.1688.F32.TF32 R112, R232.reuse, R174, R220 ;  /* 0x000000aee870723c */ /* 0x040fec00000810dc */
[----:B------:R-:W-:Y:S01]  /*6b550*/  HMMA.1688.F32.TF32 R108, R232, R178, R236 ;  /* 0x000000b2e86c723c */ /* 0x000fe200000810ec */
[----:B------:R-:W-:Y:S02]  /*6b560*/  IMAD.MOV.U32 R242, RZ, RZ, R181 ;  /* 0x000000fffff27224 */ /* 0x000fe400078e00b5 */
[----:B------:R-:W-:-:S02]  /*6b570*/  IMAD.MOV.U32 R243, RZ, RZ, R180 ;  /* 0x000000fffff37224 */ /* 0x000fc400078e00b4 */
[----:B------:R-:W-:Y:S02]  /*6b580*/  IMAD.MOV.U32 R244, RZ, RZ, R145 ;  /* 0x000000fffff47224 */ /* 0x000fe400078e0091 */
[----:B------:R-:W-:Y:S02]  /*6b590*/  IMAD.MOV.U32 R245, RZ, RZ, R144 ;  /* 0x000000fffff57224 */ /* 0x000fe400078e0090 */
[----:B------:R-:W-:Y:S02]  /*6b5a0*/  IMAD.MOV.U32 R246, RZ, RZ, R141 ;  /* 0x000000fffff67224 */ /* 0x000fe400078e008d */
[----:B------:R-:W-:Y:S01]  /*6b5b0*/  IMAD.MOV.U32 R247, RZ, RZ, R140 ;  /* 0x000000fffff77224 */ /* 0x000fe200078e008c */
[C---:B------:R-:W-:Y:S05]  /*6b5c0*/  HMMA.1688.F32.TF32 R116, R232.reuse, R182, R240 ;  /* 0x000000b6e874723c */ /* 0x040fea00000810f0 */
[----:B------:R-:W-:Y:S04]  /*6b5d0*/  STL.64 [R1+0x1d90], R112 ;  /* 0x001d907001007387 */ /* 0x000fe80000100a00 */
[----:B------:R1:W-:Y:S04]  /*6b5e0*/  STL.64 [R1+0x1d98], R114 ;  /* 0x001d987201007387 */ /* 0x0003e80000100a00 */
[----:B------:R-:W-:Y:S04]  /*6b5f0*/  STL.64 [R1+0x1c80], R108 ;  /* 0x001c806c01007387 */ /* 0x000fe80000100a00 */
[----:B------:R2:W-:Y:S01]  /*6b600*/  STL.64 [R1+0x1c88], R110 ;  /* 0x001c886e01007387 */ /* 0x0005e20000100a00 */
[C---:B-1----:R-:W-:Y:S06]  /*6b610*/  HMMA.1688.F32.TF32 R112, R232.reuse, R186, R244 ;  /* 0x000000bae870723c */ /* 0x042fec00000810f4 */
[----:B--2---:R-:W-:Y:S01]  /*6b620*/  HMMA.1688.F32.TF32 R108, R232, R190, R4 ;  /* 0x000000bee86c723c */ /* 0x004fe20000081004 */
[----:B------:R-:W-:Y:S01]  /*6b630*/  STL.64 [R1+0x1c70], R116 ;  /* 0x001c707401007387 */ /* 0x000fe20000100a00 */
[----:B------:R-:W-:-:S02]  /*6b640*/  IMAD.MOV.U32 R248, RZ, RZ, R137 ;  /* 0x000000fffff87224 */ /* 0x000fc400078e0089 */
[----:B------:R-:W-:Y:S01]  /*6b650*/  IMAD.MOV.U32 R249, RZ, RZ, R136 ;  /* 0x000000fffff97224 */ /* 0x000fe200078e0088 */
[----:B------:R-:W-:Y:S01]  /*6b660*/  STL.64 [R1+0x1c78], R118 ;  /* 0x001c787601007387 */ /* 0x000fe20000100a00 */
[----:B------:R-:W-:Y:S02]  /*6b670*/  IMAD.MOV.U32 R250, RZ, RZ, R133 ;  /* 0x000000fffffa7224 */ /* 0x000fe400078e0085 */
[----:B------:R-:W-:Y:S01]  /*6b680*/  IMAD.MOV.U32 R251, RZ, RZ, R132 ;  /* 0x000000fffffb7224 */ /* 0x000fe200078e0084 */
[----:B------:R-:W2:Y:S08]  /*6b690*/  LDL.LU R106, [R1+0x36e4] ;  /* 0x0036e400016a7983 */ /* 0x000eb00000300800 */
[----:B------:R-:W-:Y:S04]  /*6b6a0*/  STL.64 [R1+0x1c60], R112 ;  /* 0x001c607001007387 */ /* 0x000fe80000100a00 */
[----:B------:R-:W-:Y:S04]  /*6b6b0*/  STL.64 [R1+0x1c68], R114 ;  /* 0x001c687201007387 */ /* 0x000fe80000100a00 */
[----:B------:R-:W2:Y:S04]  /*6b6c0*/  LDL.LU R7, [R1+0x36ec] ;  /* 0x0036ec0001077983 */ /* 0x000ea80000300800 */
[----:B------:R-:W-:Y:S04]  /*6b6d0*/  STL.64 [R1+0x1c50], R108 ;  /* 0x001c506c01007387 */ /* 0x000fe80000100a00 */
[----:B------:R1:W-:Y:S04]  /*6b6e0*/  STL.64 [R1+0x1c58], R110 ;  /* 0x001c586e01007387 */ /* 0x0003e80000100a00 */
[----:B------:R-:W2:Y:S04]  /*6b6f0*/  LDL.LU R107, [R1+0x36e0] ;  /* 0x0036e000016b7983 */ /* 0x000ea80000300800 */
[----:B------:R-:W2:Y:S01]  /*6b700*/  LDL.LU R105, [R1+0x36e8] ;  /* 0x0036e80001697983 */ /* 0x000ea20000300800 */
[----:B-1----:R-:W-:-:S15]  /*6b710*/  HMMA.1688.F32.TF32 R108, R232, R194, R248 ;  /* 0x000000c2e86c723c */ /* 0x002fde00000810f8 */
[----:B------:R-:W-:-:S08]  /*6b720*/  NOP ;  /* 0x0000000000007918 */ /* 0x000fd00000000000 */
[----:B------:R-:W-:Y:S04]  /*6b730*/  STL.64 [R1+0x1c40], R108 ;  /* 0x001c406c01007387 */ /* 0x000fe80000100a00 */
[----:B------:R-:W-:Y:S04]  /*6b740*/  STL.64 [R1+0x1c48], R110 ;  /* 0x001c486e01007387 */ /* 0x000fe80000100a00 */
[----:B------:R-:W2:Y:S04]  /*6b750*/  LDL.LU R103, [R1+0x36f0] ;  /* 0x0036f00001677983 */ /* 0x000ea80000300800 */
[----:B------:R-:W2:Y:S04]  /*6b760*/  LDL.LU R98, [R1+0x36f4] ;  /* 0x0036f40001627983 */ /* 0x000ea80000300800 */
[----:B------:R-:W2:Y:S04]  /*6b770*/  LDL.LU R100, [R1+0x36f8] ;  /* 0x0036f80001647983 */ /* 0x000ea80000300800 */
[----:B------:R-:W2:Y:S04]  /*6b780*/  LDL.LU R99, [R1+0x36fc] ;  /* 0x0036fc0001637983 */ /* 0x000ea80000300800 */
[----:B------:R-:W2:Y:S04]  /*6b790*/  LDL.LU R102, [R1+0x3704] ;  /* 0x0037040001667983 */ /* 0x000ea80000300800 */
[----:B------:R-:W2:Y:S01]  /*6b7a0*/  LDL.LU R4, [R1+0x370c] ;  /* 0x00370c0001047983 */ /* 0x000ea20000300800 */
[----:B---3--:R-:W-:-:S05]  /*6b7b0*/  IADD3 R101, P1, R101, R3, RZ ;  /* 0x0000000365657210 */ /* 0x008fca0007f3e0ff */
[----:B------:R-:W-:Y:S01]  /*6b7c0*/  STL [R1+0x36dc], R101 ;  /* 0x0036dc6501007387 */ /* 0x000fe20000100800 */
[----:B------:R-:W-:Y:S02]  /*6b7d0*/  IMAD.MOV.U32 R132, RZ, RZ, R101 ;  /* 0x000000ffff847224 */ /* 0x000fe400078e0065 */
[----:B----4-:R-:W-:-:S04]  /*6b7e0*/  IMAD.X R104, R104, 0x1, R2, P1 ;  /* 0x0000000168687824 */ /* 0x010fc800008e0602 */
[----:B------:R-:W-:Y:S01]  /*6b7f0*/  IMAD.MOV.U32 R133, RZ, RZ, R104 ;  /* 0x000000ffff857224 */ /* 0x000fe200078e0068 */
[----:B------:R1:W-:Y:S04]  /*6b800*/  STL [R1+0x36d8], R104 ;  /* 0x0036d86801007387 */ /* 0x0003e80000100800 */
[----:B-1----:R-:W3:Y:S04]  /*6b810*/  LDL.LU R104, [R1+0x3700] ;  /* 0x0037000001687983 */ /* 0x002ee80000300800 */
[----:B------:R-:W4:Y:S01]  /*6b820*/  LDL.LU R101, [R1+0x3708] ;  /* 0x0037080001657983 */ /* 0x000f220000300800 */
[----:B------:R-:W1:Y:S01]  /*6b830*/  S2R R5, SR_TID.X ;  /* 0x0000000000057919 */ /* 0x000e620000002100 */
[----:B------:R-:W-:-:S04]  /*6b840*/  UISETP.GT.AND UP1, UPT, UR14, URZ, UPT ;  /* 0x0000003f0e00728c */ /* 0x000fc8000bf24270 */
[----:B------:R-:W-:Y:S02]  /*6b850*/  USEL UR10, URZ, 0x4, !UP1 ;  /* 0x000000043f0a7887 */ /* 0x000fe4000c800000 */
[----:B------:R-:W-:Y:S02]  /*6b860*/  UISETP.GT.AND UP1, UPT, UR9, 0x1, UPT ;  /* 0x000000010900788c */ /* 0x000fe4000bf24270 */
[----:B------:R-:W-:Y:S02]  /*6b870*/  USEL UR10, UR10, URZ, !UP0 ;  /* 0x0000003f0a0a7287 */ /* 0x000fe4000c000000 */
[----:B------:R-:W-:-:S04]  /*6b880*/  USEL UR9, UR9, URZ, !UP1 ;  /* 0x0000003f09097287 */ /* 0x000fc8000c800000 */
[----:B------:R-:W-:Y:S01]  /*6b890*/  ISETP.NE.U32.AND P0, PT, RZ, UR10, PT ;  /* 0x0000000aff007c0c */ /* 0x000fe2000bf05070 */
[----:B------:R-:W-:Y:S01]  /*6b8a0*/  ULEA UR15, UR9, UR4, 0x10 ;  /* 0x00000004090f7291 */ /* 0x000fe2000f8e803f */
[----:B-1----:R-:W-:-:S05]  /*6b8b0*/  LOP3.LUT R252, R5, 0x1f, RZ, 0xc0, !PT ;  /* 0x0000001f05fc7812 */ /* 0x002fca00078ec0ff */
[----:B------:R-:W-:-:S04]  /*6b8c0*/  IMAD.SHL.U32 R121, R252, 0x4, RZ ;  /* 0x00000004fc797824 */ /* 0x000fc800078e00ff */
[----:B------:R-:W-:-:S05]  /*6b8d0*/  VIADD R6, R121, UR15 ;  /* 0x0000000f79067c36 */ /* 0x000fca0008000000 */
[----:B------:R-:W-:Y:S01]  /*6b8e0*/  @!PT LDS RZ, [RZ] ;  /* 0x00000000fffff984 */ /* 0x000fe20000000800 */
[----:B------:R-:W-:Y:S01]  /*6b8f0*/  @!PT LDS RZ, [RZ] ;  /* 0x00000000fffff984 */ /* 0x000fe20000000800 */
[----:B------:R-:W-:Y:S01]  /*6b900*/  @!PT LDS RZ, [RZ] ;  /* 0x00000000fffff984 */ /* 0x000fe20000000800 */
[----:B------:R1:W-:Y:S01]  /*6b910*/  LDGSTS.E [R6], desc[UR32][R132.64], P0 ;  /* 0x0000000084067fae */ /* 0x0003e20008121860 */
[----:B--2---:R-:W-:-:S05]  /*6b920*/  IADD3 R106, P1, R106, R3, RZ ;  /* 0x000000036a6a7210 */ /* 0x004fca0007f3e0ff */
[----:B------:R-:W-:Y:S01]  /*6b930*/  STL [R1+0x36e4], R106 ;  /* 0x0036e46a01007387 */ /* 0x000fe20000100800 */
[----:B------:R-:W-:Y:S01]  /*6b940*/  IADD3 R7, P2, R7, R3, RZ ;  /* 0x0000000307077210 */ /* 0x000fe20007f5e0ff */
[----:B-1----:R-:W-:Y:S02]  /*6b950*/  IMAD.MOV.U32 R132, RZ, RZ, R106 ;  /* 0x000000ffff847224 */ /* 0x002fe400078e006a */
[--C-:B------:R-:W-:Y:S02]  /*6b960*/  IMAD.X R107, R107, 0x1, R2.reuse, P1 ;  /* 0x000000016b6b7824 */ /* 0x100fe400008e0602 */
[----:B------:R-:W-:-:S03]  /*6b970*/  IMAD.X R105, R105, 0x1, R2, P2 ;  /* 0x0000000169697824 */ /* 0x000fc600010e0602 */
[----:B------:R-:W-:Y:S01]  /*6b980*/  STL [R1+0x36e0], R107 ;  /* 0x0036e06b01007387 */ /* 0x000fe20000100800 */
[----:B------:R-:W-:-:S03]  /*6b990*/  IMAD.MOV.U32 R133, RZ, RZ, R107 ;  /* 0x000000ffff857224 */ /* 0x000fc600078e006b */
[----:B------:R1:W-:Y:S04]  /*6b9a0*/  STL [R1+0x36ec], R7 ;  /* 0x0036ec0701007387 */ /* 0x0003e80000100800 */
[----:B------:R-:W-:Y:S04]  /*6b9b0*/  STL [R1+0x36e8], R105 ;  /* 0x0036e86901007387 */ /* 0x000fe80000100800 */
[----:B------:R-:W2:Y:S04]  /*6b9c0*/  LDL.LU R111, [R1+0x3710] ;  /* 0x00371000016f7983 */ /* 0x000ea80000300800 */
[----:B------:R-:W2:Y:S04]  /*6b9d0*/  LDL.LU R110, [R1+0x3714] ;  /* 0x00371400016e7983 */ /* 0x000ea80000300800 */
[----:B------:R1:W-:Y:S04]  /*6b9e0*/  LDGSTS.E [R6+0x80], desc[UR32][R132.64], P0 ;  /* 0x0008000084067fae */ /* 0x0003e80008121860 */
[----:B------:R-:W2:Y:S01]  /*6b9f0*/  LDL.LU R109, [R1+0x3718] ;  /* 0x00371800016d7983 */ /* 0x000ea20000300800 */
[----:B-1----:R-:W-:Y:S01]  /*6ba00*/  IMAD.MOV.U32 R132, RZ, RZ, R7 ;  /* 0x000000ffff847224 */ /* 0x002fe200078e0007 */
[-C--:B------:R-:W-:Y:S01]  /*6ba10*/  IADD3 R98, P1, R98, R3.reuse, RZ ;  /* 0x0000000362627210 */ /* 0x080fe20007f3e0ff */
[----:B------:R-:W-:Y:S01]  /*6ba20*/  IMAD.MOV.U32 R133, RZ, RZ, R105 ;  /* 0x000000ffff857224 */ /* 0x000fe200078e0069 */
[----:B------:R-:W2:Y:S03]  /*6ba30*/  LDL.LU R7, [R1+0x371c] ;  /* 0x00371c0001077983 */ /* 0x000ea60000300800 */
[--C-:B------:R-:W-:Y:S01]  /*6ba40*/  IMAD.X R103, R103, 0x1, R2.reuse, P1 ;  /* 0x0000000167677824 */ /* 0x100fe200008e0602 */
[----:B------:R-:W-:Y:S01]  /*6ba50*/  IADD3 R99, P2, R99, R3, RZ ;  /* 0x0000000363637210 */ /* 0x000fe20007f5e0ff */
[----:B------:R-:W-:Y:S04]  /*6ba60*/  STL [R1+0x36f4], R98 ;  /* 0x0036f46201007387 */ /* 0x000fe80000100800 */
[----:B------:R1:W-:Y:S01]  /*6ba70*/  LDGSTS.E [R6+0x100], desc[UR32][R132.64], P0 ;  /* 0x0010000084067fae */ /* 0x0003e20008121860 */
[----:B------:R-:W-:-:S03]  /*6ba80*/  IMAD.X R100, R100, 0x1, R2, P2 ;  /* 0x0000000164647824 */ /* 0x000fc600010e0602 */
[----:B------:R1:W-:Y:S04]  /*6ba90*/  STL [R1+0x36f0], R103 ;  /* 0x0036f06701007387 */ /* 0x0003e80000100800 */
[----:B------:R1:W-:Y:S02]  /*6baa0*/  STL [R1+0x36fc], R99 ;  /* 0x0036fc6301007387 */ /* 0x0003e40000100800 */
[----:B-1----:R-:W-:Y:S02]  /*6bab0*/  IMAD.MOV.U32 R133, RZ, RZ, R103 ;  /* 0x000000ffff857224 */ /* 0x002fe400078e0067 */
[----:B------:R-:W2:Y:S01]  /*6bac0*/  LDL.LU R103, [R1+0x3724] ;  /* 0x0037240001677983 */ /* 0x000ea20000300800 */
[----:B------:R-:W-:-:S03]  /*6bad0*/  IMAD.MOV.U32 R132, RZ, RZ, R98 ;  /* 0x000000ffff847224 */ /* 0x000fc600078e0062 */
[----:B------:R1:W-:Y:S04]  /*6bae0*/  STL [R1+0x36f8], R100 ;  /* 0x0036f86401007387 */ /* 0x0003e80000100800 */
[----:B------:R-:W2:Y:S04]  /*6baf0*/  LDL.LU R98, [R1+0x372c] ;  /* 0x00372c0001627983 */ /* 0x000ea80000300800 */
[----:B------:R-:W2:Y:S01]  /*6bb00*/  LDL.LU R108, [R1+0x3720] ;  /* 0x00372000016c7983 */ /* 0x000ea20000300800 */
[----:B------:R-:W-:-:S03]  /*6bb10*/  IADD3 R102, P1, R102, R3, RZ ;  /* 0x0000000366667210 */ /* 0x000fc60007f3e0ff */
[----:B------:R1:W-:Y:S01]  /*6bb20*/  LDGSTS.E [R6+0x180], desc[UR32][R132.64], P0 ;  /* 0x0018000084067fae */ /* 0x0003e20008121860 */
[----:B------:R-:W-:Y:S01]  /*6bb30*/  IADD3 R4, P2, R4, R3, RZ ;  /* 0x0000000304047210 */ /* 0x000fe20007f5e0ff */
[----:B-1----:R-:W-:Y:S02]  /*6bb40*/  IMAD.MOV.U32 R132, RZ, RZ, R99 ;  /* 0x000000ffff847224 */ /* 0x002fe400078e0063 */
[----:B------:R-:W-:Y:S01]  /*6bb50*/  IMAD.MOV.U32 R133, RZ, RZ, R100 ;  /* 0x000000ffff857224 */ /* 0x000fe200078e0064 */
[----:B------:R-:W2:Y:S04]  /*6bb60*/  LDL.LU R99, [R1+0x3728] ;  /* 0x0037280001637983 */ /* 0x000ea80000300800 */
[----:B------:R-:W2:Y:S04]  /*6bb70*/  LDL.LU R100, [R1+0x3734] ;  /* 0x0037340001647983 */ /* 0x000ea80000300800 */
[----:B------:R-:W2:Y:S04]  /*6bb80*/  LDL.LU R105, [R1+0x373c] ;  /* 0x00373c0001697983 */ /* 0x000ea80000300800 */
[----:B------:R1:W-:Y:S04]  /*6bb90*/  LDGSTS.E [R6+0x200], desc[UR32][R132.64], P0 ;  /* 0x0020000084067fae */ /* 0x0003e80008121860 */
[----:B------:R-:W-:Y:S01]  /*6bba0*/  STL [R1+0x3704], R102 ;  /* 0x0037046601007387 */ /* 0x000fe20000100800 */
[----:B-1----:R-:W-:-:S02]  /*6bbb0*/  IMAD.MOV.U32 R132, RZ, RZ, R102 ;  /* 0x000000ffff847224 */ /* 0x002fc400078e0066 */
[--C-:B---3--:R-:W-:Y:S02]  /*6bbc0*/  IMAD.X R104, R104, 0x1, R2.reuse, P1 ;  /* 0x0000000168687824 */ /* 0x108fe400008e0602 */
[----:B----4-:R-:W-:-:S03]  /*6bbd0*/  IMAD.X R101, R101, 0x1, R2, P2 ;  /* 0x0000000165657824 */ /* 0x010fc600010e0602 */
[----:B------:R-:W-:Y:S01]  /*6bbe0*/  STL [R1+0x3700], R104 ;  /* 0x0037006801007387 */ /* 0x000fe20000100800 */
[----:B------:R-:W-:-:S03]  /*6bbf0*/  IMAD.MOV.U32 R133, RZ, RZ, R104 ;  /* 0x000000ffff857224 */ /* 0x000fc600078e0068 */
[----:B------:R-:W-:Y:S04]  /*6bc00*/  STL [R1+0x370c], R4 ;  /* 0x00370c0401007387 */ /* 0x000fe80000100800 */
[----:B------:R-:W3:Y:S04]  /*6bc10*/  LDL.LU R107, [R1+0x3730] ;  /* 0x00373000016b7983 */ /* 0x000ee80000300800 */
[----:B------:R1:W-:Y:S04]  /*6bc20*/  STL [R1+0x3708], R101 ;  /* 0x0037086501007387 */ /* 0x0003e80000100800 */
[----:B------:R4:W-:Y:S04]  /*6bc30*/  LDGSTS.E [R6+0x280], desc[UR32][R132.64], P0 ;  /* 0x0028000084067fae */ /* 0x0009e80008121860 */
[----:B------:R-:W3:Y:S01]  /*6bc40*/  LDL.LU R106, [R1+0x3738] ;  /* 0x00373800016a7983 */ /* 0x000ee20000300800 */
[----:B----4-:R-:W-:-:S02]  /*6bc50*/  IMAD.MOV.U32 R133, RZ, RZ, R101 ;  /* 0x000000ffff857224 */ /* 0x010fc400078e0065 */
[----:B------:R-:W-:Y:S01]  /*6bc60*/  IMAD.MOV.U32 R132, RZ, RZ, R4 ;  /* 0x000000ffff847224 */ /* 0x000fe200078e0004 */
[----:B-1----:R-:W4:Y:S04]  /*6bc70*/  LDL.LU R101, [R1+0x3740] ;  /* 0x0037400001657983 */ /* 0x002f280000300800 */
[----:B------:R-:W4:Y:S04]  /*6bc80*/  LDL.LU R4, [R1+0x3744] ;  /* 0x0037440001047983 */ /* 0x000f280000300800 */
[----:B------:R-:W4:Y:S04]  /*6bc90*/  LDL.LU R104, [R1+0x3748] ;  /* 0x0037480001687983 */ /* 0x000f280000300800 */
[----:B------:R-:W4:Y:S04]  /*6bca0*/  LDL.LU R102, [R1+0x374c] ;  /* 0x00374c0001667983 */ /* 0x000f280000300800 */
[----:B------:R1:W-:Y:S01]  /*6bcb0*/  LDGSTS.E [R6+0x300], desc[UR32][R132.64], P0 ;  /* 0x0030000084067fae */ /* 0x0003e20008121860 */
[----:B--2---:R-:W-:-:S05]  /*6bcc0*/  IADD3 R110, P1, R110, R3, RZ ;  /* 0x000000036e6e7210 */ /* 0x004fca0007f3e0ff */
[----:B------:R-:W-:Y:S02]  /*6bcd0*/  IMAD.X R111, R111, 0x1, R2, P1 ;  /* 0x000000016f6f7824 */ /* 0x000fe400008e0602 */
[----:B-1----:R-:W-:Y:S02]  /*6bce0*/  IMAD.MOV.U32 R132, RZ, RZ, R110 ;  /* 0x000000ffff847224 */ /* 0x002fe400078e006e */
[----:B------:R-:W-:Y:S01]  /*6bcf0*/  IMAD.MOV.U32 R133, RZ, RZ, R111 ;  /* 0x000000ffff857224 */ /* 0x000fe200078e006f */
[----:B------:R-:W-:Y:S04]  /*6bd00*/  STL [R1+0x3714], R110 ;  /* 0x0037146e01007387 */ /* 0x000fe80000100800 */
[----:B------:R-:W-:Y:S04]  /*6bd10*/  STL [R1+0x3710], R111 ;  /* 0x0037106f01007387 */ /* 0x000fe80000100800 */
[----:B------:R1:W-:Y:S01]  /*6bd20*/  LDGSTS.E [R6+0x380], desc[UR32][R132.64], P0 ;  /* 0x0038000084067fae */ /* 0x0003e20008121860 */
[----:B------:R-:W-:-:S05]  /*6bd30*/  IADD3 R7, P2, R7, R3, RZ ;  /* 0x0000000307077210 */ /* 0x000fca0007f5e0ff */
[----:B------:R-:W-:Y:S01]  /*6bd40*/  IMAD.X R109, R109, 0x1, R2, P2 ;  /* 0x000000016d6d7824 */ /* 0x000fe200010e0602 */
[----:B------:R2:W-:Y:S01]  /*6bd50*/  STL [R1+0x371c], R7 ;  /* 0x00371c0701007387 */ /* 0x0005e20000100800 */
[----:B-1----:R-:W-:Y:S02]  /*6bd60*/  IMAD.MOV.U32 R132, RZ, RZ, R7 ;  /* 0x000000ffff847224 */ /* 0x002fe400078e0007 */
[----:B------:R-:W-:Y:S01]  /*6bd70*/  IMAD.MOV.U32 R133, RZ, RZ, R109 ;  /* 0x000000ffff857224 */ /* 0x000fe200078e006d */
[----:B------:R-:W-:Y:S04]  /*6bd80*/  STL [R1+0x3718], R109 ;  /* 0x0037186d01007387 */ /* 0x000fe80000100800 */
[----:B------:R1:W-:Y:S04]  /*6bd90*/  LDGSTS.E [R6+0x400], desc[UR32][R132.64], P0 ;  /* 0x0040000084067fae */ /* 0x0003e80008121860 */
[----:B--2---:R-:W2:Y:S01]  /*6bda0*/  LDL.LU R7, [R1+0x3754] ;  /* 0x0037540001077983 */ /* 0x004ea20000300800 */
[----:B------:R-:W-:-:S05]  /*6bdb0*/  IADD3 R103, P1, R103, R3, RZ ;  /* 0x0000000367677210 */ /* 0x000fca0007f3e0ff */
[----:B------:R1:W-:Y:S01]  /*6bdc0*/  STL [R1+0x3724], R103 ;  /* 0x0037246701007387 */ /* 0x0003e20000100800 */
[----:B------:R-:W-:Y:S01]  /*6bdd0*/  IADD3 R98, P2, R98, R3, RZ ;  /* 0x0000000362627210 */ /* 0x000fe20007f5e0ff */
[----:B------:R-:W-:Y:S02]  /*6bde0*/  IMAD.X R108, R108, 0x1, R2, P1 ;  /* 0x000000016c6c7824 */ /* 0x000fe400008e0602 */
[----:B-1----:R-:W-:-:S03]  /*6bdf0*/  IMAD.MOV.U32 R132, RZ, RZ, R103 ;  /* 0x000000ffff847224 */ /* 0x002fc600078e0067 */
[----:B------:R-:W-:Y:S04]  /*6be00*/  STL [R1+0x3720], R108 ;  /* 0x0037206c01007387 */ /* 0x000fe80000100800 */
[----:B------:R-:W-:Y:S04]  /*6be10*/  STL [R1+0x372c], R98 ;  /* 0x00372c6201007387 */ /* 0x000fe80000100800 */
[----:B------:R-:W2:Y:S01]  /*6be20*/  LDL.LU R103, [R1+0x3750] ;  /* 0x0037500001677983 */ /* 0x000ea20000300800 */
[----:B------:R-:W-:Y:S02]  /*6be30*/  IMAD.MOV.U32 R133, RZ, RZ, R108 ;  /* 0x000000ffff857224 */ /* 0x000fe400078e006c */
[----:B------:R-:W-:-:S03]  /*6be40*/  IMAD.X R99, R99, 0x1, R2, P2 ;  /* 0x0000000163637824 */ /* 0x000fc600010e0602 */
[----:B------:R1:W-:Y:S01]  /*6be50*/  LDGSTS.E [R6+0x480], desc[UR32][R132.64], P0 ;  /* 0x0048000084067fae */ /* 0x0003e20008121860 */
[----:B------:R-:W-:-:S03]  /*6be60*/  IADD3 R100, P1, R100, R3, RZ ;  /* 0x0000000364647210 */ /* 0x000fc60007f3e0ff */
[----:B------:R1:W-:Y:S01]  /*6be70*/  STL [R1+0x3728], R99 ;  /* 0x0037286301007387 */ /* 0x0003e20000100800 */
[----:B------:R-:W-:Y:S01]  /*6be80*/  IADD3 R105, P2, R105, R3, RZ ;  /* 0x0000000369697210 */ /* 0x000fe20007f5e0ff */
[----:B-1----:R-:W-:Y:S02]  /*6be90*/  IMAD.MOV.U32 R132, RZ, RZ, R98 ;  /* 0x000000ffff847224 */ /* 0x002fe400078e0062 */
[----:B------:R-:W-:Y:S02]  /*6bea0*/  IMAD.MOV.U32 R133, RZ, RZ, R99 ;  /* 0x000000ffff857224 */ /* 0x000fe400078e0063 */
[----:B------:R-:W2:Y:S04]  /*6beb0*/  LDL.LU R99, [R1+0x38dc] ;  /* 0x0038dc0001637983 */ /* 0x000ea80000300800 */
[----:B------:R1:W-:Y:S04]  /*6bec0*/  LDGSTS.E [R6+0x500], desc[UR32][R132.64], P0 ;  /* 0x0050000084067fae */ /* 0x0003e80008121860 */
[----:B------:R-:W2:Y:S04]  /*6bed0*/  LDL.LU R98, [R1+0x38e4] ;  /* 0x0038e40001627983 */ /* 0x000ea80000300800 */
[----:B------:R-:W-:Y:S01]  /*6bee0*/  STL [R1+0x3734], R100 ;  /* 0x0037346401007387 */ /* 0x000fe20000100800 */
[----:B-1----:R-:W-:-:S02]  /*6bef0*/  IMAD.MOV.U32 R132, RZ, RZ, R100 ;  /* 0x000000ffff847224 */ /* 0x002fc400078e0064 */
[----:B---3--:R-:W-:-:S04]  /*6bf00*/  IMAD.X R107, R107, 0x1, R2, P1 ;  /* 0x000000016b6b7824 */ /* 0x008fc800008e0602 */
[----:B------:R-:W-:Y:S01]  /*6bf10*/  IMAD.MOV.U32 R133, RZ, RZ, R107 ;  /* 0x000000ffff857224 */ /* 0x000fe200078e006b */
[----:B------:R1:W-:Y:S04]  /*6bf20*/  STL [R1+0x3730], R107 ;  /* 0x0037306b01007387 */ /* 0x0003e80000100800 */
[----:B------:R-:W-:Y:S01]  /*6bf30*/  STL [R1+0x373c], R105 ;  /* 0x00373c6901007387 */ /* 0x000fe20000100800 */
[----:B------:R-:W-:-:S03]  /*6bf40*/  IMAD.X R106, R106, 0x1, R2, P2 ;  /* 0x000000016a6a7824 */ /* 0x000fc600010e0602 */
[----:B------:R3:W-:Y:S04]  /*6bf50*/  LDGSTS.E [R6+0x580], desc[UR32][R132.64], P0 ;  /* 0x0058000084067fae */ /* 0x0007e80008121860 */
[----:B-1----:R-:W2:Y:S04]  /*6bf60*/  LDL.LU R107, [R1+0x38d8] ;  /* 0x0038d800016b7983 */ /* 0x002ea80000300800 */
[----:B------:R-:W-:Y:S01]  /*6bf70*/  STL [R1+0x3738], R106 ;  /* 0x0037386a01007387 */ /* 0x000fe20000100800 */
[----:B----4-:R-:W-:Y:S01]  /*6bf80*/  IADD3 R4, P1, R4, R3, RZ ;  /* 0x0000000304047210 */ /* 0x010fe20007f3e0ff */
[----:B---3--:R-:W-:-:S02]  /*6bf90*/  IMAD.MOV.U32 R132, RZ, RZ, R105 ;  /* 0x000000ffff847224 */ /* 0x008fc400078e0069 */
[----:B------:R-:W3:Y:S01]  /*6bfa0*/  LDL.LU R100, [R1+0x38e0] ;  /* 0x0038e00001647983 */ /* 0x000ee20000300800 */
[----:B------:R-:W-:Y:S02]  /*6bfb0*/  IMAD.MOV.U32 R133, RZ, RZ, R106 ;  /* 0x000000ffff857224 */ /* 0x000fe400078e006a */
[--C-:B------:R-:W-:Y:S01]  /*6bfc0*/  IMAD.X R101, R101, 0x1, R2.reuse, P1 ;  /* 0x0000000165657824 */ /* 0x100fe200008e0602 */
[----:B------:R-:W-:Y:S02]  /*6bfd0*/  IADD3 R102, P2, R102, R3, RZ ;  /* 0x0000000366667210 */ /* 0x000fe40007f5e0ff */
[----:B------:R1:W-:Y:S04]  /*6bfe0*/  LDGSTS.E [R6+0x600], desc[UR32][R132.64], P0 ;  /* 0x0060000084067fae */ /* 0x0003e80008121860 */
[----:B------:R-:W-:Y:S01]  /*6bff0*/  STL [R1+0x3744], R4 ;  /* 0x0037440401007387 */ /* 0x000fe20000100800 */
[----:B------:R-:W-:-:S03]  /*6c000*/  IMAD.X R104, R104, 0x1, R2, P2 ;  /* 0x0000000168687824 */ /* 0x000fc600010e0602 */
[----:B------:R4:W-:Y:S01]  /*6c010*/  STL [R1+0x3740], R101 ;  /* 0x0037406501007387 */ /* 0x0009e20000100800 */
[----:B-1----:R-:W-:-:S03]  /*6c020*/  IMAD.MOV.U32 R132, RZ, RZ, R4 ;  /* 0x000000ffff847224 */ /* 0x002fc600078e0004 */
[----:B------:R-:W-:Y:S01]  /*6c030*/  STL [R1+0x374c], R102 ;  /* 0x00374c6601007387 */ /* 0x000fe20000100800 */
[----:B------:R-:W-:-:S03]  /*6c040*/  IMAD.MOV.U32 R133, RZ, RZ, R101 ;  /* 0x000000ffff857224 */ /* 0x000fc600078e0065 */
[----:B----4-:R-:W4:Y:S04]  /*6c050*/  LDL.LU R101, [R1+0x38ec] ;  /* 0x0038ec0001657983 */ /* 0x010f280000300800 */
[----:B------:R1:W-:Y:S04]  /*6c060*/  STL [R1+0x3748], R104 ;  /* 0x0037486801007387 */ /* 0x0003e80000100800 */
[----:B------:R1:W-:Y:S04]  /*6c070*/  LDGSTS.E [R6+0x680], desc[UR32][R132.64], P0 ;  /* 0x0068000084067fae */ /* 0x0003e80008121860 */
[----:B------:R-:W4:Y:S01]  /*6c080*/  LDL.LU R4, [R1+0x38f4] ;  /* 0x0038f40001047983 */ /* 0x000f220000300800 */
[----:B-1----:R-:W-:-:S03]  /*6c090*/  IMAD.MOV.U32 R133, RZ, RZ, R104 ;  /* 0x000000ffff857224 */ /* 0x002fc600078e0068 */
[----:B------:R-:W4:Y:S01]  /*6c0a0*/  LDL.LU R104, [R1+0x38e8] ;  /* 0x0038e80001687983 */ /* 0x000f220000300800 */
[----:B------:R-:W-:-:S03]  /*6c0b0*/  IMAD.MOV.U32 R132, RZ, RZ, R102 ;  /* 0x000000ffff847224 */ /* 0x000fc600078e0066 */
[----:B------:R-:W4:Y:S04]  /*6c0c0*/  LDL.LU R102, [R1+0x38f0] ;  /* 0x0038f00001667983 */ /* 0x000f280000300800 */
[----:B------:R1:W-:Y:S01]  /*6c0d0*/  LDGSTS.E [R6+0x700], desc[UR32][R132.64], P0 ;  /* 0x0070000084067fae */ /* 0x0003e20008121860 */
[----:B------:R-:W-:-:S04]  /*6c0e0*/  UISETP.GT.AND UP1, UPT, UR14, 0x4, UPT ;  /* 0x000000040e00788c */ /* 0x000fc8000bf24270 */
[----:B------:R-:W-:-:S04]  /*6c0f0*/  USEL UR10, URZ, 0x4, !UP1 ;  /* 0x000000043f0a7887 */ /* 0x000fc8000c800000 */
[----:B------:R-:W-:Y:S01]  /*6c100*/  USEL UR10, UR10, URZ, !UP0 ;  /* 0x0000003f0a0a7287 */ /* 0x000fe2000c000000 */
[----:B--2---:R-:W-:-:S05]  /*6c110*/  IADD3 R7, P1, R7, R3, RZ ;  /* 0x0000000307077210 */ /* 0x004fca0007f3e0ff */
[----:B------:R-:W-:Y:S01]  /*6c120*/  STL [R1+0x3754], R7 ;  /* 0x0037540701007387 */ /* 0x000fe20000100800 */
[----:B-1----:R-:W-:Y:S02]  /*6c130*/  IMAD.MOV.U32 R132, RZ, RZ, R7 ;  /* 0x000000ffff847224 */ /* 0x002fe400078e0007 */
[----:B------:R-:W-:-:S04]  /*6c140*/  IMAD.X R103, R103, 0x1, R2, P1 ;  /* 0x0000000167677824 */ /* 0x000fc800008e0602 */
[----:B------:R-:W-:Y:S01]  /*6c150*/  IMAD.MOV.U32 R133, RZ, RZ, R103 ;  /* 0x000000ffff857224 */ /* 0x000fe200078e0067 */
[----:B------:R1:W-:Y:S04]  /*6c160*/  STL [R1+0x3750], R103 ;  /* 0x0037506701007387 */ /* 0x0003e80000100800 */
[----:B------:R-:W2:Y:S04]  /*6c170*/  LDL.LU R106, [R1+0x38f8] ;  /* 0x0038f800016a7983 */ /* 0x000ea80000300800 */
[----:B------:R1:W-:Y:S04]  /*6c180*/  LDGSTS.E [R6+0x780], desc[UR32][R132.64], P0 ;  /* 0x0078000084067fae */ /* 0x0003e80008121860 */
[----:B-1----:R-:W2:Y:S04]  /*6c190*/  LDL.LU R103, [R1+0x38fc] ;  /* 0x0038fc0001677983 */ /* 0x002ea80000300800 */
[----:B------:R-:W2:Y:S04]  /*6c1a0*/  LDL.LU R105, [R1+0x3900] ;  /* 0x0039000001697983 */ /* 0x000ea80000300800 */
[----:B------:R-:W2:Y:S01]  /*6c1b0*/  LDL.LU R7, [R1+0x3904] ;  /* 0x0039040001077983 */ /* 0x000ea20000300800 */
[----:B------:R-:W-:-:S02]  /*6c1c0*/  IADD3 R99, P1, R99, R3, RZ ;  /* 0x0000000363637210 */ /* 0x000fc40007f3e0ff */
[----:B------:R-:W-:Y:S02]  /*6c1d0*/  ISETP.NE.U32.AND P0, PT, RZ, UR10, PT ;  /* 0x0000000aff007c0c */ /* 0x000fe4000bf05070 */
[----:B------:R-:W-:Y:S01]  /*6c1e0*/  IADD3 R98, P2, R98, R3, RZ ;  /* 0x0000000362627210 */ /* 0x000fe20007f5e0ff */
[----:B------:R1:W-:Y:S01]  /*6c1f0*/  STL [R1+0x38dc], R99 ;  /* 0x0038dc6301007387 */ /* 0x0003e20000100800 */
[----:B------:R-:W-:Y:S02]  /*6c200*/  IMAD.MOV.U32 R132, RZ, RZ, R99 ;  /* 0x000000ffff847224 */ /* 0x000fe400078e0063 */
[----:B------:R-:W-:-:S05]  /*6c210*/  IMAD.X R107, R107, 0x1, R2, P1 ;  /* 0x000000016b6b7824 */ /* 0x000fca00008e0602 */
[----:B------:R1:W-:Y:S01]  /*6c220*/  STL [R1+0x38d8], R107 ;  /* 0x0038d86b01007387 */ /* 0x0003e20000100800 */
[----:B------:R-:W-:-:S03]  /*6c230*/  IMAD.MOV.U32 R133, RZ, RZ, R107 ;  /* 0x000000ffff857224 */ /* 0x000fc600078e006b */
[----:B------:R-:W-:Y:S01]  /*6c240*/  STL [R1+0x38e4], R98 ;  /* 0x0038e46201007387 */ /* 0x000fe20000100800 */
[----:B---3--:R-:W-:-:S03]  /*6c250*/  IMAD.X R100, R100, 0x1, R2, P2 ;  /* 0x0000000164647824 */ /* 0x008fc600010e0602 */
[----:B-1----:R-:W3:Y:S04]  /*6c260*/  LDL.LU R99, [R1+0x390c] ;  /* 0x00390c0001637983 */ /* 0x002ee80000300800 */
[----:B------:R1:W-:Y:S04]  /*6c270*/  STL [R1+0x38e0], R100 ;  /* 0x0038e06401007387 */ /* 0x0003e80000100800 */
[----:B------:R-:W3:Y:S04]  /*6c280*/  LDL.LU R108, [R1+0x3914] ;  /* 0x00391400016c7983 */ /* 0x000ee80000300800 */
[----:B------:R-:W3:Y:S04]  /*6c290*/  LDL.LU R107, [R1+0x3908] ;  /* 0x00390800016b7983 */ /* 0x000ee80000300800 */
[----:B------:R1:W-:Y:S04]  /*6c2a0*/  LDGSTS.E [R6+0x2000], desc[UR32][R132.64], P0 ;  /* 0x0200000084067fae */ /* 0x0003e80008121860 */
[----:B------:R-:W3:Y:S01]  /*6c2b0*/  LDL.LU R109, [R1+0x3910] ;  /* 0x00391000016d7983 */ /* 0x000ee20000300800 */
[----:B----4-:R-:W-:Y:S01]  /*6c2c0*/  IADD3 R101, P1, R101, R3, RZ ;  /* 0x0000000365657210 */ /* 0x010fe20007f3e0ff */
[----:B-1----:R-:W-:-:S02]  /*6c2d0*/  IMAD.MOV.U32 R132, RZ, RZ, R98 ;  /* 0x000000ffff847224 */ /* 0x002fc400078e0062 */
[----:B------:R-:W-:Y:S02]  /*6c2e0*/  IMAD.MOV.U32 R133, RZ, RZ, R100 ;  /* 0x000000ffff857224 */ /* 0x000fe400078e0064 */
[----:B------:R-:W4:Y:S01]  /*6c2f0*/  LDL.LU R100, [R1+0x391c] ;  /* 0x00391c0001647983 */ /* 0x000f220000300800 */
[----:B------:R-:W-:-:S03]  /*6c300*/  IADD3 R4, P2, R4, R3, RZ ;  /* 0x0000000304047210 */ /* 0x000fc60007f5e0ff */
[----:B------:R-:W4:Y:S04]  /*6c310*/  LDL.LU R98, [R1+0x3924] ;  /* 0x0039240001627983 */ /* 0x000f280000300800 */
[----:B------:R-:W-:Y:S04]  /*6c320*/  STL [R1+0x38ec], R101 ;  /* 0x0038ec6501007387 */ /* 0x000fe80000100800 */
[----:B------:R1:W-:Y:S01]  /*6c330*/  LDGSTS.E [R6+0x2080], desc[UR32][R132.64], P0 ;  /* 0x0208000084067fae */ /* 0x0003e20008121860 */
[----:B------:R-:W-:-:S05]  /*6c340*/  IMAD.X R104, R104, 0x1, R2, P1 ;  /* 0x0000000168687824 */ /* 0x000fca00008e0602 */
[----:B------:R1:W-:Y:S01]  /*6c350*/  STL [R1+0x38e8], R104 ;  /* 0x0038e86801007387 */ /* 0x0003e20000100800 */
[----:B------:R-:W-:-:S03]  /*6c360*/  IMAD.X R102, R102, 0x1, R2, P2 ;  /* 0x0000000166667824 */ /* 0x000fc600010e0602 */
[----:B------:R-:W-:Y:S01]  /*6c370*/  STL [R1+0x38f4], R4 ;  /* 0x0038f40401007387 */ /* 0x000fe20000100800 */
[----:B-1----:R-:W-:-:S03]  /*6c380*/  IMAD.MOV.U32 R133, RZ, RZ, R104 ;  /* 0x000000ffff857224 */ /* 0x002fc600078e0068 */
[----:B------:R-:W4:Y:S01]  /*6c390*/  LDL.LU R104, [R1+0x3918] ;  /* 0x0039180001687983 */ /* 0x000f220000300800 */
[----:B------:R-:W-:-:S03]  /*6c3a0*/  IMAD.MOV.U32 R132, RZ, RZ, R101 ;  /* 0x000000ffff847224 */ /* 0x000fc600078e0065 */
[----:B------:R1:W-:Y:S04]  /*6c3b0*/  STL [R1+0x38f0], R102 ;  /* 0x0038f06601007387 */ /* 0x0003e80000100800 */
[----:B------:R-:W4:Y:S04]  /*6c3c0*/  LDL.LU R101, [R1+0x3920] ;  /* 0x0039200001657983 */ /* 0x000f280000300800 */
[----:B------:R1:W-:Y:S02]  /*6c3d0*/  LDGSTS.E [R6+0x2100], desc[UR32][R132.64], P0 ;  /* 0x0210000084067fae */ /* 0x0003e40008121860 */
[----:B-1----:R-:W-:-:S02]  /*6c3e0*/  IMAD.MOV.U32 R132, RZ, RZ, R4 ;  /* 0x000000ffff847224 */ /* 0x002fc400078e0004 */
[----:B------:R-:W-:Y:S02]  /*6c3f0*/  IMAD.MOV.U32 R133, RZ, RZ, R102 ;  /* 0x000000ffff857224 */ /* 0x000fe400078e0066 */
[----:B------:R-:W4:Y:S04]  /*6c400*/  LDL.LU R102, [R1+0x392c] ;  /* 0x00392c0001667983 */ /* 0x000f280000300800 */
[----:B------:R-:W4:Y:S04]  /*6c410*/  LDL.LU R4, [R1+0x3934] ;  /* 0x0039340001047983 */ /* 0x000f280000300800 */
[----:B------:R1:W-:Y:S01]  /*6c420*/  LDGSTS.E [R6+0x2180], desc[UR32][R132.64], P0 ;  /* 0x0218000084067fae */ /* 0x0003e20008121860 */
[----:B--2---:R-:W-:-:S05]  /*6c430*/  IADD3 R103, P1, R103, R3, RZ ;  /* 0x0000000367677210 */ /* 0x004fca0007f3e0ff */
[----:B------:R-:W-:Y:S01]  /*6c440*/  IMAD.X R106, R106, 0x1, R2, P1 ;  /* 0x000000016a6a7824 */ /* 0x000fe200008e0602 */
[----:B------:R-:W-:Y:S01]  /*6c450*/  IADD3 R7, P2, R7, R3, RZ ;  /* 0x0000000307077210 */ /* 0x000fe20007f5e0ff */
[----:B------:R2:W-:Y:S01]  /*6c460*/  STL [R1+0x38fc], R103 ;  /* 0x0038fc6701007387 */ /* 0x0005e20000100800 */
[----:B-1----:R-:W-:-:S03]  /*6c470*/  IMAD.MOV.U32 R132, RZ, RZ, R103 ;  /* 0x000000ffff847224 */ /* 0x002fc600078e0067 */
[----:B------:R1:W-:Y:S01]  /*6c480*/  STL [R1+0x38f8], R106 ;  /* 0x0038f86a01007387 */ /* 0x0003e20000100800 */
[----:B------:R-:W-:-:S03]  /*6c490*/  IMAD.X R105, R105, 0x1, R2, P2 ;  /* 0x0000000169697824 */ /* 0x000fc600010e0602 */
[----:B------:R-:W-:Y:S04]  /*6c4a0*/  STL [R1+0x3904], R7 ;  /* 0x0039040701007387 */ /* 0x000fe80000100800 */
[----:B--2---:R-:W2:Y:S01]  /*6c4b0*/  LDL.LU R103, [R1+0x3928] ;  /* 0x0039280001677983 */ /* 0x004ea20000300800 */
[----:B------:R-:W-:-:S03]  /*6c4c0*/  IMAD.MOV.U32 R133, RZ, RZ, R106 ;  /* 0x000000ffff857224 */ /* 0x000fc600078e006a */
[----:B------:R1:W-:Y:S04]  /*6c4d0*/  STL [R1+0x3900], R105 ;  /* 0x0039006901007387 */ /* 0x0003e80000100800 */
[----:B-1----:R-:W2:Y:S04]  /*6c4e0*/  LDL.LU R106, [R1+0x3930] ;  /* 0x00393000016a7983 */ /* 0x002ea80000300800 */
[----:B------:R1:W-:Y:S02]  /*6c4f0*/  LDGSTS.E [R6+0x2200], desc[UR32][R132.64], P0 ;  /* 0x0220000084067fae */ /* 0x0003e40008121860 */
[----:B-1----:R-:W-:-:S02]  /*6c500*/  IMAD.MOV.U32 R132, RZ, RZ, R7 ;  /* 0x000000ffff847224 */ /* 0x002fc400078e0007 */
[----:B------:R-:W-:Y:S02]  /*6c510*/  IMAD.MOV.U32 R133, RZ, RZ, R105 ;  /* 0x000000ffff857224 */ /* 0x000fe400078e0069 */
[----:B------:R-:W2:Y:S04]  /*6c520*/  LDL.LU R105, [R1+0x393c] ;  /* 0x00393c0001697983 */ /* 0x000ea80000300800 */
[----:B------:R1:W-:Y:S04]  /*6c530*/  LDGSTS.E [R6+0x2280], desc[UR32][R132.64], P0 ;  /* 0x0228000084067fae */ /* 0x0003e80008121860 */
[----:B------:R-:W2:Y:S01]  /*6c540*/  LDL.LU R7, [R1+0x3944] ;  /* 0x0039440001077983 */ /* 0x000ea20000300800 */
[----:B---3--:R-:W-:-:S05]  /*6c550*/  IADD3 R99, P1, R99, R3, RZ ;  /* 0x0000000363637210 */ /* 0x008fca0007f3e0ff */
[----:B-1----:R-:W-:Y:S01]  /*6c560*/  IMAD.MOV.U32 R132, RZ, RZ, R99 ;  /* 0x000000ffff847224 */ /* 0x002fe200078e0063 */
[----:B------:R-:W-:Y:S01]  /*6c570*/  IADD3 R108, P2, R108, R3, RZ ;  /* 0x000000036c6c7210 */ /* 0x000fe20007f5e0ff */
[--C-:B------:R-:W-:Y:S01]  /*6c580*/  IMAD.X R107, R107, 0x1, R2.reuse, P1 ;  /* 0x000000016b6b7824 */ /* 0x100fe200008e0602 */
[----:B------:R-:W-:Y:S03]  /*6c590*/  STL [R1+0x390c], R99 ;  /* 0x00390c6301007387 */ /* 0x000fe60000100800 */
[----:B------:R-:W-:Y:S01]  /*6c5a0*/  IMAD.MOV.U32 R133, RZ, RZ, R107 ;  /* 0x000000ffff857224 */ /* 0x000fe200078e006b */
[----:B------:R1:W-:Y:S01]  /*6c5b0*/  STL [R1+0x3908], R107 ;  /* 0x0039086b01007387 */ /* 0x0003e20000100800 */
[----:B------:R-:W-:-:S03]  /*6c5c0*/  IMAD.X R109, R109, 0x1, R2, P2 ;  /* 0x000000016d6d7824 */ /* 0x000fc600010e0602 */
[----:B------:R-:W-:Y:S04]  /*6c5d0*/  STL [R1+0x3914], R108 ;  /* 0x0039146c01007387 */ /* 0x000fe80000100800 */
[----:B------:R3:W-:Y:S04]  /*6c5e0*/  LDGSTS.E [R6+0x2300], desc[UR32][R132.64], P0 ;  /* 0x0230000084067fae */ /* 0x0007e80008121860 */
[----:B-1----:R-:W2:Y:S01]  /*6c5f0*/  LDL.LU R107, [R1+0x3938] ;  /* 0x00393800016b7983 */ /* 0x002ea20000300800 */
[----:B----4-:R-:W-:-:S03]  /*6c600*/  IADD3 R100, P1, R100, R3, RZ ;  /* 0x0000000364647210 */ /* 0x010fc60007f3e0ff */
[----:B------:R-:W-:Y:S01]  /*6c610*/  STL [R1+0x3910], R109 ;  /* 0x0039106d01007387 */ /* 0x000fe20000100800 */
[----:B---3--:R-:W-:Y:S01]  /*6c620*/  IMAD.MOV.U32 R132, RZ, RZ, R108 ;  /* 0x000000ffff847224 */ /* 0x008fe200078e006c */
[----:B------:R-:W-:Y:S01]  /*6c630*/  IADD3 R98, P2, R98, R3, RZ ;  /* 0x0000000362627210 */ /* 0x000fe20007f5e0ff */
[----:B------:R-:W-:Y:S01]  /*6c640*/  IMAD.MOV.U32 R133, RZ, RZ, R109 ;  /* 0x000000ffff857224 */ /* 0x000fe200078e006d */
[----:B------:R-:W3:Y:S04]  /*6c650*/  LDL.LU R99, [R1+0x3940] ;  /* 0x0039400001637983 */ /* 0x000ee80000300800 */
[----:B------:R1:W-:Y:S04]  /*6c660*/  STL [R1+0x391c], R100 ;  /* 0x00391c6401007387 */ /* 0x0003e80000100800 */
[----:B------:R4:W-:Y:S01]  /*6c670*/  LDGSTS.E [R6+0x2380], desc[UR32][R132.64], P0 ;  /* 0x0238000084067fae */ /* 0x0009e20008121860 */
[----:B------:R-:W-:-:S02]  /*6c680*/  IMAD.X R104, R104, 0x1, R2, P1 ;  /* 0x0000000168687824 */ /* 0x000fc400008e0602 */
[----:B----4-:R-:W-:-:S03]  /*6c690*/  IMAD.MOV.U32 R132, RZ, RZ, R100 ;  /* 0x000000ffff847224 */ /* 0x010fc600078e0064 */
[----:B------:R4:W-:Y:S01]  /*6c6a0*/  STL [R1+0x3918], R104 ;  /* 0x0039186801007387 */ /* 0x0009e20000100800 */
[----:B------:R-:W-:-:S03]  /*6c6b0*/  IMAD.X R101, R101, 0x1, R2, P2 ;  /* 0x0000000165657824 */ /* 0x000fc600010e0602 */
[----:B------:R4:W-:Y:S04]  /*6c6c0*/  STL [R1+0x3924], R98 ;  /* 0x0039246201007387 */ /* 0x0009e80000100800 */
[----:B-1----:R-:W3:Y:S01]  /*6c6d0*/  LDL.LU R100, [R1+0x394c] ;  /* 0x00394c0001647983 */ /* 0x002ee20000300800 */
[----:B------:R-:W-:-:S03]  /*6c6e0*/  IMAD.MOV.U32 R133, RZ, RZ, R104 ;  /* 0x000000ffff857224 */ /* 0x000fc600078e0068 */
[----:B------:R1:W-:Y:S04]  /*6c6f0*/  STL [R1+0x3920], R101 ;  /* 0x0039206501007387 */ /* 0x0003e80000100800 */
[----:B----4-:R-:W4:Y:S04]  /*6c700*/  LDL.LU R104, [R1+0x3948] ;  /* 0x0039480001687983 */ /* 0x010f280000300800 */
[----:B------:R1:W-:Y:S01]  /*6c710*/  LDGSTS.E [R6+0x2400], desc[UR32][R132.64], P0 ;  /* 0x0240000084067fae */ /* 0x0003e20008121860 */
[-C--:B------:R-:W-:Y:S02]  /*6c720*/  IADD3 R102, P1, R102, R3.reuse, RZ ;  /* 0x0000000366667210 */ /* 0x080fe40007f3e0ff */
[----:B------:R-:W-:Y:S01]  /*6c730*/  IADD3 R4, P2, R4, R3, RZ ;  /* 0x0000000304047210 */ /* 0x000fe20007f5e0ff */
[----:B-1----:R-:W-:-:S02]  /*6c740*/  IMAD.MOV.U32 R132, RZ, RZ, R98 ;  /* 0x000000ffff847224 */ /* 0x002fc400078e0062 */
[----:B------:R-:W-:Y:S01]  /*6c750*/  IMAD.MOV.U32 R133, RZ, RZ, R101 ;  /* 0x000000ffff857224 */ /* 0x000fe200078e0065 */
[----:B------:R-:W4:Y:S04]  /*6c760*/  LDL.LU R98, [R1+0x3954] ;  /* 0x0039540001627983 */ /* 0x000f280000300800 */
[----:B------:R-:W4:Y:S04]  /*6c770*/  LDL.LU R101, [R1+0x3adc] ;  /* 0x003adc0001657983 */ /* 0x000f280000300800 */
[----:B------:R1:W-:Y:S04]  /*6c780*/  STL [R1+0x392c], R102 ;  /* 0x00392c6601007387 */ /* 0x0003e80000100800 */
[----:B------:R1:W-:Y:S02]  /*6c790*/  LDGSTS.E [R6+0x2480], desc[UR32][R132.64], P0 ;  /* 0x0248000084067fae */ /* 0x0003e40008121860 */
[----:B-1----:R-:W-:-:S02]  /*6c7a0*/  IMAD.MOV.U32 R132, RZ, RZ, R102 ;  /* 0x000000ffff847224 */ /* 0x002fc400078e0066 */
[----:B--2---:R-:W-:-:S05]  /*6c7b0*/  IMAD.X R103, R103, 0x1, R2, P1 ;  /* 0x0000000167677824 */ /* 0x004fca00008e0602 */
[----:B------:R1:W-:Y:S01]  /*6c7c0*/  STL [R1+0x3928], R103 ;  /* 0x0039286701007387 */ /* 0x0003e20000100800 */
[----:B------:R-:W-:-:S03]  /*6c7d0*/  IMAD.X R106, R106, 0x1, R2, P2 ;  /* 0x000000016a6a7824 */ /* 0x000fc600010e0602 */
[----:B------:R-:W-:Y:S04]  /*6c7e0*/  STL [R1+0x3934], R4 ;  /* 0x0039340401007387 */ /* 0x000fe80000100800 */
[----:B------:R-:W2:Y:S01]  /*6c7f0*/  LDL.LU R102, [R1+0x3950] ;  /* 0x0039500001667983 */ /* 0x000ea20000300800 */
[----:B------:R-:W-:-:S03]  /*6c800*/  IMAD.MOV.U32 R133, RZ, RZ, R103 ;  /* 0x000000ffff857224 */ /* 0x000fc600078e0067 */
[----:B------:R1:W-:Y:S04]  /*6c810*/  STL [R1+0x3930], R106 ;  /* 0x0039306a01007387 */ /* 0x0003e80000100800 */
[----:B-1----:R-:W2:Y:S04]  /*6c820*/  LDL.LU R103, [R1+0x3ad8] ;  /* 0x003ad80001677983 */ /* 0x002ea80000300800 */
[----:B------:R1:W-:Y:S01]  /*6c830*/  LDGSTS.E [R6+0x2500], desc[UR32][R132.64], P0 ;  /* 0x0250000084067fae */ /* 0x0003e20008121860 */
[-C--:B------:R-:W-:Y:S02]  /*6c840*/  IADD3 R105, P1, R105, R3.reuse, RZ ;  /* 0x0000000369697210 */ /* 0x080fe40007f3e0ff */
[----:B------:R-:W-:Y:S01]  /*6c850*/  IADD3 R7, P2, R7, R3, RZ ;  /* 0x0000000307077210 */ /* 0x000fe20007f5e0ff */
[----:B-1----:R-:W-:-:S02]  /*6c860*/  IMAD.MOV.U32 R132, RZ, RZ, R4 ;  /* 0x000000ffff847224 */ /* 0x002fc400078e0004 */
[----:B------:R-:W-:Y:S02]  /*6c870*/  IMAD.MOV.U32 R133, RZ, RZ, R106 ;  /* 0x000000ffff857224 */ /* 0x000fe400078e006a */
[----:B------:R-:W2:Y:S04]  /*6c880*/  LDL.LU R106, [R1+0x3ae4] ;  /* 0x003ae400016a7983 */ /* 0x000ea80000300800 */
[----:B------:R-:W2:Y:S04]  /*6c890*/  LDL.LU R4, [R1+0x3aec] ;  /* 0x003aec0001047983 */ /* 0x000ea80000300800 */
[----:B------:R-:W-:Y:S04]  /*6c8a0*/  STL [R1+0x393c], R105 ;  /* 0x00393c6901007387 */ /* 0x000fe80000100800 */
[----:B------:R1:W-:Y:S02]  /*6c8b0*/  LDGSTS.E [R6+0x2580], desc[UR32][R132.64], P0 ;  /* 0x0258000084067fae */ /* 0x0003e40008121860 */
[----:B-1----:R-:W-:-:S02]  /*6c8c0*/  IMAD.MOV.U32 R132, RZ, RZ, R105 ;  /* 0x000000ffff847224 */ /* 0x002fc400078e0069 */
[----:B------:R-:W-:-:S04]  /*6c8d0*/  IMAD.X R107, R107, 0x1, R2, P1 ;  /* 0x000000016b6b7824 */ /* 0x000fc800008e0602 */
[----:B------:R-:W-:Y:S01]  /*6c8e0*/  IMAD.MOV.U32 R133, RZ, RZ, R107 ;  /* 0x000000ffff857224 */ /* 0x000fe200078e006b */
[----:B------:R1:W-:Y:S01]  /*6c8f0*/  STL [R1+0x3938], R107 ;  /* 0x0039386b01007387 */ /* 0x0003e20000100800 */
[----:B---3--:R-:W-:-:S03]  /*6c900*/  IMAD.X R99, R99, 0x1, R2, P2 ;  /* 0x0000000163637824 */ /* 0x008fc600010e0602 */
[----:B------:R3:W-:Y:S04]  /*6c910*/  STL [R1+0x3944], R7 ;  /* 0x0039440701007387 */ /* 0x0007e80000100800 */
[----:B-1----:R-:W2:Y:S04]  /*6c920*/  LDL.LU R107, [R1+0x3ae0] ;  /* 0x003ae000016b7983 */ /* 0x002ea80000300800 */
[----:B------:R1:W-:Y:S04]  /*6c930*/  STL [R1+0x3940], R99 ;  /* 0x0039406301007387 */ /* 0x0003e80000100800 */
[----:B------:R-:W2:Y:S04]  /*6c940*/  LDL.LU R105, [R1+0x3ae8] ;  /* 0x003ae80001697983 */ /* 0x000ea80000300800 */
[----:B------:R1:W-:Y:S02]  /*6c950*/  LDGSTS.E [R6+0x2600], desc[UR32][R132.64], P0 ;  /* 0x0260000084067fae */ /* 0x0003e40008121860 */
[----:B-1----:R-:W-:Y:S01]  /*6c960*/  IMAD.MOV.U32 R132, RZ, RZ, R7 ;  /* 0x000000ffff847224 */ /* 0x002fe200078e0007 */
[----:B------:R-:W-:Y:S01]  /*6c970*/  IADD3 R100, P1, R100, R3, RZ ;  /* 0x0000000364647210 */ /* 0x000fe20007f3e0ff */
[----:B------:R-:W-:Y:S01]  /*6c980*/  IMAD.MOV.U32 R133, RZ, RZ, R99 ;  /* 0x000000ffff857224 */ /* 0x000fe200078e0063 */
[----:B---3--:R-:W3:Y:S04]  /*6c990*/  LDL.LU R7, [R1+0x3af4] ;  /* 0x003af40001077983 */ /* 0x008ee80000300800 */
[----:B------:R-:W3:Y:S01]  /*6c9a0*/  LDL.LU R99, [R1+0x3afc] ;  /* 0x003afc0001637983 */ /* 0x000ee20000300800 */
[----:B----4-:R-:W-:-:S03]  /*6c9b0*/  IMAD.X R104, R104, 0x1, R2, P1 ;  /* 0x0000000168687824 */ /* 0x010fc600008e0602 */
[----:B------:R1:W-:Y:S04]  /*6c9c0*/  LDGSTS.E [R6+0x2680], desc[UR32][R132.64], P0 ;  /* 0x0268000084067fae */ /* 0x0003e80008121860 */
[----:B------:R-:W-:Y:S04]  /*6c9d0*/  STL [R1+0x394c], R100 ;  /* 0x00394c6401007387 */ /* 0x000fe80000100800 */
[----:B------:R4:W-:Y:S01]  /*6c9e0*/  STL [R1+0x3948], R104 ;  /* 0x0039486801007387 */ /* 0x0009e20000100800 */
[----:B-1----:R-:W-:Y:S02]  /*6c9f0*/  IMAD.MOV.U32 R133, RZ, RZ, R104 ;  /* 0x000000ffff857224 */ /* 0x002fe400078e0068 */
[----:B------:R-:W-:Y:S01]  /*6ca00*/  IMAD.MOV.U32 R132, RZ, RZ, R100 ;  /* 0x000000ffff847224 */ /* 0x000fe200078e0064 */
[----:B----4-:R-:W4:Y:S04]  /*6ca10*/  LDL.LU R104, [R1+0x3af0] ;  /* 0x003af00001687983 */ /* 0x010f280000300800 */
[----:B------:R-:W4:Y:S01]  /*6ca20*/  LDL.LU R100, [R1+0x3af8] ;  /* 0x003af80001647983 */ /* 0x000f220000300800 */
[----:B------:R-:W-:-:S02]  /*6ca30*/  IADD3 R98, P2, R98, R3, RZ ;  /* 0x0000000362627210 */ /* 0x000fc40007f5e0ff */
[----:B------:R-:W-:Y:S01]  /*6ca40*/  IADD3 R101, P3, R101, R3, RZ ;  /* 0x0000000365657210 */ /* 0x000fe20007f7e0ff */
[----:B------:R1:W-:Y:S01]  /*6ca50*/  LDGSTS.E [R6+0x2700], desc[UR32][R132.64], P0 ;  /* 0x0270000084067fae */ /* 0x0003e20008121860 */
[----:B------:R-:W-:-:S03]  /*6ca60*/  UISETP.GT.AND UP1, UPT, UR14, 0x8, UPT ;  /* 0x000000080e00788c */ /* 0x000fc6000bf24270 */
[----:B------:R-:W-:Y:S01]  /*6ca70*/  STL [R1+0x3954], R98 ;  /* 0x0039546201007387 */ /* 0x000fe20000100800 */
[----:B------:R-:W-:Y:S01]  /*6ca80*/  USEL UR10, URZ, 0x4, !UP1 ;  /* 0x000000043f0a7887 */ /* 0x000fe2000c800000 */
[----:B-1----:R-:W-:-:S03]  /*6ca90*/  IMAD.MOV.U32 R132, RZ, RZ, R98 ;  /* 0x000000ffff847224 */ /* 0x002fc600078e0062 */
[----:B------:R-:W-:-:S06]  /*6caa0*/  USEL UR10, UR10, URZ, !UP0 ;  /* 0x0000003f0a0a7287 */ /* 0x000fcc000c000000 */
[----:B------:R-:W-:Y:S01]  /*6cab0*/  ISETP.NE.U32.AND P1, PT, RZ, UR10, PT ;  /* 0x0000000aff007c0c */ /* 0x000fe2000bf25070 */
[----:B--2---:R-:W-:-:S04]  /*6cac0*/  IMAD.X R102, R102, 0x1, R2, P2 ;  /* 0x0000000166667824 */ /* 0x004fc800010e0602 */
[----:B------:R-:W-:Y:S01]  /*6cad0*/  IMAD.MOV.U32 R133, RZ, RZ, R102 ;  /* 0x000000ffff857224 */ /* 0x000fe200078e0066 */
[----:B------:R1:W-:Y:S01]  /*6cae0*/  STL [R1+0x3950], R102 ;  /* 0x0039506601007387 */ /* 0x0003e20000100800 */
[----:B------:R-:W-:-:S03]  /*6caf0*/  IMAD.X R103, R103, 0x1, R2, P3 ;  /* 0x0000000167677824 */ /* 0x000fc600018e0602 */
[----:B------:R-:W-:Y:S04]  /*6cb00*/  STL [R1+0x3adc], R101 ;  /* 0x003adc6501007387 */ /* 0x000fe80000100800 */
[----:B------:R2:W-:Y:S04]  /*6cb10*/  LDGSTS.E [R6+0x2780], desc[UR32][R132.64], P0 ;  /* 0x0278000084067fae */ /* 0x0005e80008121860 */
[----:B-1----:R-:W4:Y:S04]  /*6cb20*/  LDL.LU R102, [R1+0x3b04] ;  /* 0x003b040001667983 */ /* 0x002f280000300800 */
[----:B------:R1:W-:Y:S04]  /*6cb30*/  STL [R1+0x3ad8], R103 ;  /* 0x003ad86701007387 */ /* 0x0003e80000100800 */
[----:B------:R-:W4:Y:S01]  /*6cb40*/  LDL.LU R98, [R1+0x3b0c] ;  /* 0x003b0c0001627983 */ /* 0x000f220000300800 */
[----:B--2---:R-:W-:-:S03]  /*6cb50*/  IMAD.MOV.U32 R133, RZ, RZ, R103 ;  /* 0x000000ffff857224 */ /* 0x004fc600078e0067 */
[----:B-1----:R-:W2:Y:S01]  /*6cb60*/  LDL.LU R103, [R1+0x3b00] ;  /* 0x003b000001677983 */ /* 0x002ea20000300800 */
[----:B------:R-:W-:-:S03]  /*6cb70*/  IMAD.MOV.U32 R132, RZ, RZ, R101 ;  /* 0x000000ffff847224 */ /* 0x000fc600078e0065 */
[----:B------:R-:W2:Y:S01]  /*6cb80*/  LDL.LU R101, [R1+0x3b08] ;  /* 0x003b080001657983 */ /* 0x000ea20000300800 */
[-C--:B------:R-:W-:Y:S02]  /*6cb90*/  IADD3 R106, P0, R106, R3.reuse, RZ ;  /* 0x000000036a6a7210 */ /* 0x080fe40007f1e0ff */
[----:B------:R-:W-:Y:S01]  /*6cba0*/  IADD3 R4, P2, R4, R3, RZ ;  /* 0x0000000304047210 */ /* 0x000fe20007f5e0ff */
[----:B------:R1:W-:Y:S04]  /*6cbb0*/  LDGSTS.E [R6+0x4000], desc[UR32][R132.64], P1 ;  /* 0x0400000084067fae */ /* 0x0003e80008921860 */
[----:B------:R-:W-:Y:S01]  /*6cbc0*/  STL [R1+0x3ae4], R106 ;  /* 0x003ae46a01007387 */ /* 0x000fe20000100800 */
[----:B-1----:R-:W-:Y:S02]  /*6cbd0*/  IMAD.MOV.U32 R132, RZ, RZ, R106 ;  /* 0x000000ffff847224 */ /* 0x002fe400078e006a */
[----:B------:R-:W-:-:S04]  /*6cbe0*/  IMAD.X R107, R107, 0x1, R2, P0 ;  /* 0x000000016b6b7824 */ /* 0x000fc800000e0602 */
[----:B------:R-:W-:Y:S01]  /*6cbf0*/  IMAD.MOV.U32 R133, RZ, RZ, R107 ;  /* 0x000000ffff857224 */ /* 0x000fe200078e006b */
[----:B------:R-:W-:Y:S01]  /*6cc00*/  STL [R1+0x3ae0], R107 ;  /* 0x003ae06b01007387 */ /* 0x000fe20000100800 */
[----:B------:R-:W-:-:S03]  /*6cc10*/  IMAD.X R105, R105, 0x1, R2, P2 ;  /* 0x0000000169697824 */ /* 0x000fc600010e0602 */
[----:B------:R1:W-:Y:S04]  /*6cc20*/  STL [R1+0x3aec], R4 ;  /* 0x003aec0401007387 */ /* 0x0003e80000100800 */
[----:B------:R-:W-:Y:S04]  /*6cc30*/  STL [R1+0x3ae8], R105 ;  /* 0x003ae86901007387 */ /* 0x000fe80000100800 */
[----:B------:R-:W2:Y:S04]  /*6cc40*/  LDL.LU R111, [R1+0x3b10] ;  /* 0x003b1000016f7983 */ /* 0x000ea80000300800 */
[----:B------:R-:W2:Y:S04]  /*6cc50*/  LDL.LU R110, [R1+0x3b14] ;  /* 0x003b1400016e7983 */ /* 0x000ea80000300800 */
[----:B------:R1:W-:Y:S04]  /*6cc60*/  LDGSTS.E [R6+0x4080], desc[UR32][R132.64], P1 ;  /* 0x0408000084067fae */ /* 0x0003e80008921860 */
[----:B------:R-:W2:Y:S01]  /*6cc70*/  LDL.LU R109, [R1+0x3b18] ;  /* 0x003b1800016d7983 */ /* 0x000ea20000300800 */
[----:B---3--:R-:W-:-:S02]  /*6cc80*/  IADD3 R7, P0, R7, R3, RZ ;  /* 0x0000000307077210 */ /* 0x008fc40007f1e0ff */
[----:B------:R-:W-:Y:S01]  /*6cc90*/  IADD3 R99, P2, R99, R3, RZ ;  /* 0x0000000363637210 */ /* 0x000fe20007f5e0ff */
[----:B-1----:R-:W-:Y:S02]  /*6cca0*/  IMAD.MOV.U32 R132, RZ, RZ, R4 ;  /* 0x000000ffff847224 */ /* 0x002fe400078e0004 */
[----:B------:R-:W-:Y:S01]  /*6ccb0*/  IMAD.MOV.U32 R133, RZ, RZ, R105 ;  /* 0x000000ffff857224 */ /* 0x000fe200078e0069 */
[----:B------:R-:W3:Y:S04]  /*6ccc0*/  LDL.LU R4, [R1+0x3b1c] ;  /* 0x003b1c0001047983 */ /* 0x000ee80000300800 */
[----:B------:R-:W-:Y:S04]  /*6ccd0*/  STL [R1+0x3af4], R7 ;  /* 0x003af40701007387 */ /* 0x000fe80000100800 */
[----:B------:R1:W-:Y:S01]  /*6cce0*/  LDGSTS.E [R6+0x4100], desc[UR32][R132.64], P1 ;  /* 0x0410000084067fae */ /* 0x0003e20008921860 */
[----:B----4-:R-:W-:-:S02]  /*6ccf0*/  IMAD.X R104, R104, 0x1, R2, P0 ;  /* 0x0000000168687824 */ /* 0x010fc400000e0602 */
[----:B------:R-:W-:-:S03]  /*6cd00*/  IMAD.X R100, R100, 0x1, R2, P2 ;  /* 0x0000000164647824 */ /* 0x000fc600010e0602 */
[----:B------:R4:W-:Y:S01]  /*6cd10*/  STL [R1+0x3af0], R104 ;  /* 0x003af06801007387 */ /* 0x0009e20000100800 */
[----:B-1----:R-:W-:-:S03]  /*6cd20*/  IMAD.MOV.U32 R133, RZ, RZ, R104 ;  /* 0x000000ffff857224 */ /* 0x002fc600078e0068 */
[----:B------:R1:W-:Y:S01]  /*6cd30*/  STL [R1+0x3afc], R99 ;  /* 0x003afc6301007387 */ /* 0x0003e20000100800 */
[----:B------:R-:W-:-:S03]  /*6cd40*/  IMAD.MOV.U32 R132, RZ, RZ, R7 ;  /* 0x000000ffff847224 */ /* 0x000fc600078e0007 */
[----:B----4-:R-:W4:Y:S04]  /*6cd50*/  LDL.LU R104, [R1+0x3b24] ;  /* 0x003b240001687983 */ /* 0x010f280000300800 */
[----:B------:R1:W-:Y:S04]  /*6cd60*/  STL [R1+0x3af8], R100 ;  /* 0x003af86401007387 */ /* 0x0003e80000100800 */
[----:B------:R-:W4:Y:S04]  /*6cd70*/  LDL.LU R7, [R1+0x3b2c] ;  /* 0x003b2c0001077983 */ /* 0x000f280000300800 */
[----:B------:R-:W4:Y:S04]  /*6cd80*/  LDL.LU R108, [R1+0x3b20] ;  /* 0x003b2000016c7983 */ /* 0x000f280000300800 */
[----:B------:R1:W-:Y:S02]  /*6cd90*/  LDGSTS.E [R6+0x4180], desc[UR32][R132.64], P1 ;  /* 0x0418000084067fae */ /* 0x0003e40008921860 */
[----:B-1----:R-:W-:-:S02]  /*6cda0*/  IMAD.MOV.U32 R132, RZ, RZ, R99 ;  /* 0x000000ffff847224 */ /* 0x002fc400078e0063 */
[----:B------:R-:W-:Y:S01]  /*6cdb0*/  IMAD.MOV.U32 R133, RZ, RZ, R100 ;  /* 0x000000ffff857224 */ /* 0x000fe200078e0064 */
[----:B------:R-:W4:Y:S04]  /*6cdc0*/  LDL.LU R99, [R1+0x3b28] ;  /* 0x003b280001637983 */ /* 0x000f280000300800 */
[----:B------:R-:W4:Y:S04]  /*6cdd0*/  LDL.LU R100, [R1+0x3b34] ;  /* 0x003b340001647983 */ /* 0x000f280000300800 */
[----:B------:R-:W4:Y:S04]  /*6cde0*/  LDL.LU R105, [R1+0x3b3c] ;  /* 0x003b3c0001697983 */ /* 0x000f280000300800 */
[----:B------:R1:W-:Y:S01]  /*6cdf0*/  LDGSTS.E [R6+0x4200], desc[UR32][R132.64], P1 ;  /* 0x0420000084067fae */ /* 0x0003e20008921860 */
[----:B------:R-:W-:-:S02]  /*6ce00*/  IADD3 R102, P0, R102, R3, RZ ;  /* 0x0000000366667210 */ /* 0x000fc40007f1e0ff */
[----:B------:R-:W-:-:S03]  /*6ce10*/  IADD3 R98, P2, R98, R3, RZ ;  /* 0x0000000362627210 */ /* 0x000fc60007f5e0ff */
[----:B------:R-:W-:Y:S01]  /*6ce20*/  STL [R1+0x3b04], R102 ;  /* 0x003b046601007387 */ /* 0x000fe20000100800 */
[----:B--2---:R-:W-:Y:S02]  /*6ce30*/  IMAD.X R103, R103, 0x1, R2, P0 ;  /* 0x0000000167677824 */ /* 0x004fe400000e0602 */
[----:B-1----:R-:W-:Y:S02]  /*6ce40*/  IMAD.MOV.U32 R132, RZ, RZ, R102 ;  /* 0x000000ffff847224 */ /* 0x002fe400078e0066 */
[----:B------:R-:W-:Y:S01]  /*6ce50*/  IMAD.X R101, R101, 0x1, R2, P2 ;  /* 0x0000000165657824 */ /* 0x000fe200010e0602 */
[----:B------:R-:W-:Y:S01]  /*6ce60*/  STL [R1+0x3b00], R103 ;  /* 0x003b006701007387 */ /* 0x000fe20000100800 */
[----:B------:R-:W-:-:S03]  /*6ce70*/  IMAD.MOV.U32 R133, RZ, RZ, R103 ;  /* 0x000000ffff857224 */ /* 0x000fc600078e0067 */
[----:B------:R-:W-:Y:S04]  /*6ce80*/  STL [R1+0x3b0c], R98 ;  /* 0x003b0c6201007387 */ /* 0x000fe80000100800 */
[----:B------:R-:W2:Y:S04]  /*6ce90*/  LDL.LU R107, [R1+0x3b30] ;  /* 0x003b3000016b7983 */ /* 0x000ea80000300800 */
[----:B------:R1:W-:Y:S04]  /*6cea0*/  STL [R1+0x3b08], R101 ;  /* 0x003b086501007387 */ /* 0x0003e80000100800 */
[----:B------:R1:W-:Y:S04]  /*6ceb0*/  LDGSTS.E [R6+0x4280], desc[UR32][R132.64], P1 ;  /* 0x0428000084067fae */ /* 0x0003e80008921860 */
[----:B------:R-:W2:Y:S01]  /*6cec0*/  LDL.LU R106, [R1+0x3b38] ;  /* 0x003b3800016a7983 */ /* 0x000ea20000300800 */
[----:B-1----:R-:W-:-:S02]  /*6ced0*/  IMAD.MOV.U32 R133, RZ, RZ, R101 ;  /* 0x000000ffff857224 */ /* 0x002fc400078e0065 */
[----:B------:R-:W-:Y:S01]  /*6cee0*/  IMAD.MOV.U32 R132, RZ, RZ, R98 ;  /* 0x000000ffff847224 */ /* 0x000fe200078e0062 */
[----:B------:R-:W2:Y:S04]  /*6cef0*/  LDL.LU R101, [R1+0x3b40] ;  /* 0x003b400001657983 */ /* 0x000ea80000300800 */
[----:B------:R-:W2:Y:S04]  /*6cf00*/  LDL.LU R98, [R1+0x3b44] ;  /* 0x003b440001627983 */ /* 0x000ea80000300800 */
[----:B------:R-:W2:Y:S04]  /*6cf10*/  LDL.LU R103, [R1+0x3b48] ;  /* 0x003b480001677983 */ /* 0x000ea80000300800 */
[----:B------:R-:W2:Y:S04]  /*6cf20*/  LDL.LU R102, [R1+0x3b4c] ;  /* 0x003b4c0001667983 */ /* 0x000ea80000300800 */
[----:B------:R1:W-:Y:S01]  /*6cf30*/  LDGSTS.E [R6+0x4300], desc[UR32][R132.64], P1 ;  /* 0x0430000084067fae */ /* 0x0003e20008921860 */
[----:B------:R-:W-:-:S05]  /*6cf40*/  IADD3 R110, P0, R110, R3, RZ ;  /* 0x000000036e6e7210 */ /* 0x000fca0007f1e0ff */
[----:B------:R-:W-:Y:S02]  /*6cf50*/  IMAD.X R111, R111, 0x1, R2, P0 ;  /* 0x000000016f6f7824 */ /* 0x000fe400000e0602 */
[----:B-1----:R-:W-:Y:S02]  /*6cf60*/  IMAD.MOV.U32 R132, RZ, RZ, R110 ;  /* 0x000000ffff847224 */ /* 0x002fe400078e006e */
[----:B------:R-:W-:Y:S01]  /*6cf70*/  IMAD.MOV.U32 R133, RZ, RZ, R111 ;  /* 0x000000ffff857224 */ /* 0x000fe200078e006f */
[----:B------:R-:W-:Y:S01]  /*6cf80*/  STL [R1+0x3b14], R110 ;  /* 0x003b146e01007387 */ /* 0x000fe20000100800 */
[----:B---3--:R-:W-:-:S03]  /*6cf90*/  IADD3 R4, P2, R4, R3, RZ ;  /* 0x0000000304047210 */ /* 0x008fc60007f5e0ff */
[----:B------:R-:W-:Y:S02]  /*6cfa0*/  STL [R1+0x3b10], R111 ;  /* 0x003b106f01007387 */ /* 0x000fe40000100800 */
[----:B------:R-:W-:Y:S02]  /*6cfb0*/  IMAD.X R109, R109, 0x1, R2, P2 ;  /* 0x000000016d6d7824 */ /* 0x000fe400010e0602 */
[----:B------:R1:W-:Y:S04]  /*6cfc0*/  LDGSTS.E [R6+0x4380], desc[UR32][R132.64], P1 ;  /* 0x0438000084067fae */ /* 0x0003e80008921860 */
[----:B------:R3:W-:Y:S04]  /*6cfd0*/  STL [R1+0x3b1c], R4 ;  /* 0x003b1c0401007387 */ /* 0x0007e80000100800 */
[----:B------:R-:W-:Y:S01]  /*6cfe0*/  STL [R1+0x3b18], R109 ;  /* 0x003b186d01007387 */ /* 0x000fe20000100800 */
[----:B-1----:R-:W-:-:S02]  /*6cff0*/  IMAD.MOV.U32 R132, RZ, RZ, R4 ;  /* 0x000000ffff847224 */ /* 0x002fc400078e0004 */
[----:B------:R-:W-:Y:S01]  /*6d000*/  IMAD.MOV.U32 R133, RZ, RZ, R109 ;  /* 0x000000ffff857224 */ /* 0x000fe200078e006d */
[----:B---3--:R-:W3:Y:S04]  /*6d010*/  LDL.LU R4, [R1+0x3b54] ;  /* 0x003b540001047983 */ /* 0x008ee80000300800 */
[----:B------:R1:W-:Y:S01]  /*6d020*/  LDGSTS.E [R6+0x4400], desc[UR32][R132.64], P1 ;  /* 0x0440000084067fae */ /* 0x0003e20008921860 */
[----:B----4-:R-:W-:-:S05]  /*6d030*/  IADD3 R104, P0, R104, R3, RZ ;  /* 0x0000000368687210 */ /* 0x010fca0007f1e0ff */
[----:B------:R4:W-:Y:S01]  /*6d040*/  STL [R1+0x3b24], R104 ;  /* 0x003b246801007387 */ /* 0x0009e20000100800 */
[----:B------:R-:W-:Y:S01]  /*6d050*/  IADD3 R7, P2, R7, R3, RZ ;  /* 0x0000000307077210 */ /* 0x000fe20007f5e0ff */
[----:B------:R-:W-:Y:S02]  /*6d060*/  IMAD.X R108, R108, 0x1, R2, P0 ;  /* 0x000000016c6c7824 */ /* 0x000fe400000e0602 */
[----:B-1----:R-:W-:-:S03]  /*6d070*/  IMAD.MOV.U32 R132, RZ, RZ, R104 ;  /* 0x000000ffff847224 */ /* 0x002fc600078e0068 */
[----:B------:R-:W-:Y:S04]  /*6d080*/  STL [R1+0x3b20], R108 ;  /* 0x003b206c01007387 */ /* 0x000fe80000100800 */
[----:B------:R1:W-:Y:S04]  /*6d090*/  STL [R1+0x3b2c], R7 ;  /* 0x003b2c0701007387 */ /* 0x0003e80000100800 */
[----:B----4-:R-:W4:Y:S01]  /*6d0a0*/  LDL.LU R104, [R1+0x3b50] ;  /* 0x003b500001687983 */ /* 0x010f220000300800 */
[----:B------:R-:W-:Y:S02]  /*6d0b0*/  IMAD.MOV.U32 R133, RZ, RZ, R108 ;  /* 0x000000ffff857224 */ /* 0x000fe400078e006c */
[----:B------:R-:W-:-:S03]  /*6d0c0*/  IMAD.X R99, R99, 0x1, R2, P2 ;  /* 0x0000000163637824 */ /* 0x000fc600010e0602 */
[----:B------:R1:W-:Y:S01]  /*6d0d0*/  LDGSTS.E [R6+0x4480], desc[UR32][R132.64], P1 ;  /* 0x0448000084067fae */ /* 0x0003e20008921860 */
[----:B------:R-:W-:-:S03]  /*6d0e0*/  IADD3 R100, P0, R100, R3, RZ ;  /* 0x0000000364647210 */ /* 0x000fc60007f1e0ff */
[----:B------:R1:W-:Y:S01]  /*6d0f0*/  STL [R1+0x3b28], R99 ;  /* 0x003b286301007387 */ /* 0x0003e20000100800 */
[----:B------:R-:W-:Y:S01]  /*6d100*/  IADD3 R105, P2, R105, R3, RZ ;  /* 0x0000000369697210 */ /* 0x000fe20007f5e0ff */
[----:B-1----:R-:W-:Y:S02]  /*6d110*/  IMAD.MOV.U32 R132, RZ, RZ, R7 ;  /* 0x000000ffff847224 */ /* 0x002fe400078e0007 */
[----:B------:R-:W-:Y:S01]  /*6d120*/  IMAD.MOV.U32 R133, RZ, RZ, R99 ;  /* 0x000000ffff857224 */ /* 0x000fe200078e0063 */
[----:B------:R-:W4:Y:S04]  /*6d130*/  LDL.LU R7, [R1+0x3cdc] ;  /* 0x003cdc0001077983 */ /* 0x000f280000300800 */
[----:B------:R1:W-:Y:S04]  /*6d140*/  LDGSTS.E [R6+0x4500], desc[UR32][R132.64], P1 ;  /* 0x0450000084067fae */ /* 0x0003e80008921860 */
[----:B------:R-:W4:Y:S04]  /*6d150*/  LDL.LU R99, [R1+0x3ce4] ;  /* 0x003ce40001637983 */ /* 0x000f280000300800 */
[----:B------:R-:W-:Y:S01]  /*6d160*/  STL [R1+0x3b34], R100 ;  /* 0x003b346401007387 */ /* 0x000fe20000100800 */
[----:B-1----:R-:W-:-:S02]  /*6d170*/  IMAD.MOV.U32 R132, RZ, RZ, R100 ;  /* 0x000000ffff847224 */ /* 0x002fc400078e0064 */
[----:B--2---:R-:W-:-:S04]  /*6d180*/  IMAD.X R107, R107, 0x1, R2, P0 ;  /* 0x000000016b6b7824 */ /* 0x004fc800000e0602 */
[----:B------:R-:W-:Y:S01]  /*6d190*/  IMAD.MOV.U32 R133, RZ, RZ, R107 ;  /* 0x000000ffff857224 */ /* 0x000fe200078e006b */
[----:B------:R1:W-:Y:S04]  /*6d1a0*/  STL [R1+0x3b30], R107 ;  /* 0x003b306b01007387 */ /* 0x0003e80000100800 */
[----:B------:R-:W-:Y:S01]  /*6d1b0*/  STL [R1+0x3b3c], R105 ;  /* 0x003b3c6901007387 */ /* 0x000fe20000100800 */
[----:B------:R-:W-:-:S03]  /*6d1c0*/  IMAD.X R106, R106, 0x1, R2, P2 ;  /* 0x000000016a6a7824 */ /* 0x000fc600010e0602 */
[----:B------:R2:W-:Y:S04]  /*6d1d0*/  LDGSTS.E [R6+0x4580], desc[UR32][R132.64], P1 ;  /* 0x0458000084067fae */ /* 0x0005e80008921860 */
[----:B-1----:R-:W4:Y:S04]  /*6d1e0*/  LDL.LU R107, [R1+0x3cd8] ;  /* 0x003cd800016b7983 */ /* 0x002f280000300800 */
[----:B------:R-:W-:Y:S01]  /*6d1f0*/  STL [R1+0x3b38], R106 ;  /* 0x003b386a01007387 */ /* 0x000fe20000100800 */
[----:B------:R-:W-:Y:S01]  /*6d200*/  IADD3 R98, P0, R98, R3, RZ ;  /* 0x0000000362627210 */ /* 0x000fe20007f1e0ff */
[----:B--2---:R-:W-:-:S02]  /*6d210*/  IMAD.MOV.U32 R132, RZ, RZ, R105 ;  /* 0x000000ffff847224 */ /* 0x004fc400078e0069 */
[----:B------:R-:W2:Y:S01]  /*6d220*/  LDL.LU R100, [R1+0x3ce0] ;  /* 0x003ce00001647983 */ /* 0x000ea20000300800 */
[----:B------:R-:W-:Y:S02]  /*6d230*/  IMAD.MOV.U32 R133, RZ, RZ, R106 ;  /* 0x000000ffff857224 */ /* 0x000fe400078e006a */
[--C-:B------:R-:W-:Y:S01]  /*6d240*/  IMAD.X R101, R101, 0x1, R2.reuse, P0 ;  /* 0x0000000165657824 */ /* 0x100fe200000e0602 */
[----:B------:R-:W-:Y:S02]  /*6d250*/  IADD3 R102, P2, R102, R3, RZ ;  /* 0x0000000366667210 */ /* 0x000fe40007f5e0ff */
[----:B------:R1:W-:Y:S04]  /*6d260*/  LDGSTS.E [R6+0x4600], desc[UR32][R132.64], P1 ;  /* 0x0460000084067fae */ /* 0x0003e80008921860 */
[----:B------:R-:W-:Y:S01]  /*6d270*/  STL [R1+0x3b44], R98 ;  /* 0x003b446201007387 */ /* 0x000fe20000100800 */
[----:B------:R-:W-:-:S03]  /*6d280*/  IMAD.X R103, R103, 0x1, R2, P2 ;  /* 0x0000000167677824 */ /* 0x000fc600010e0602 */
[----:B------:R1:W-:Y:S02]  /*6d290*/  STL [R1+0x3b40], R101 ;  /* 0x003b406501007387 */ /* 0x0003e40000100800 */
[----:B-1----:R-:W-:Y:S02]  /*6d2a0*/  IMAD.MOV.U32 R132, RZ, RZ, R98 ;  /* 0x000000ffff847224 */ /* 0x002fe400078e0062 */
[----:B------:R1:W-:Y:S01]  /*6d2b0*/  STL [R1+0x3b4c], R102 ;  /* 0x003b4c6601007387 */ /* 0x0003e20000100800 */
[----:B------:R-:W-:-:S03]  /*6d2c0*/  IMAD.MOV.U32 R133, RZ, RZ, R101 ;  /* 0x000000ffff857224 */ /* 0x000fc600078e0065 */
[----:B------:R-:W2:Y:S04]  /*6d2d0*/  LDL.LU R101, [R1+0x3cec] ;  /* 0x003cec0001657983 */ /* 0x000ea80000300800 */
[----:B------:R1:W-:Y:S04]  /*6d2e0*/  STL [R1+0x3b48], R103 ;  /* 0x003b486701007387 */ /* 0x0003e80000100800 */
[----:B------:R1:W-:Y:S04]  /*6d2f0*/  LDGSTS.E [R6+0x4680], desc[UR32][R132.64], P1 ;  /* 0x0468000084067fae */ /* 0x0003e80008921860 */
[----:B------:R-:W2:Y:S01]  /*6d300*/  LDL.LU R98, [R1+0x3cf4] ;  /* 0x003cf40001627983 */ /* 0x000ea20000300800 */
[----:B-1----:R-:W-:-:S03]  /*6d310*/  IMAD.MOV.U32 R132, RZ, RZ, R102 ;  /* 0x000000ffff847224 */ /* 0x002fc600078e0066 */
[----:B------:R-:W2:Y:S01]  /*6d320*/  LDL.LU R102, [R1+0x3ce8] ;  /* 0x003ce80001667983 */ /* 0x000ea20000300800 */
[----:B------:R-:W-:-:S03]  /*6d330*/  IMAD.MOV.U32 R133, RZ, RZ, R103 ;  /* 0x000000ffff857224 */ /* 0x000fc600078e0067 */
[----:B------:R-:W2:Y:S04]  /*6d340*/  LDL.LU R103, [R1+0x3cf0] ;  /* 0x003cf00001677983 */ /* 0x000ea80000300800 */
[----:B------:R1:W-:Y:S01]  /*6d350*/  LDGSTS.E [R6+0x4700], desc[UR32][R132.64], P1 ;  /* 0x0470000084067fae */ /* 0x0003e20008921860 */
[----:B---3--:R-:W-:-:S05]  /*6d360*/  IADD3 R4, P0, R4, R3, RZ ;  /* 0x0000000304047210 */ /* 0x008fca0007f1e0ff */
[----:B------:R-:W-:Y:S01]  /*6d370*/  STL [R1+0x3b54], R4 ;  /* 0x003b540401007387 */ /* 0x000fe20000100800 */
[----:B-1----:R-:W-:Y:S02]  /*6d380*/  IMAD.MOV.U32 R132, RZ, RZ, R4 ;  /* 0x000000ffff847224 */ /* 0x002fe400078e0004 */
[----:B----4-:R-:W-:-:S04]  /*6d390*/  IMAD.X R104, R104, 0x1, R2, P0 ;  /* 0x0000000168687824 */ /* 0x010fc800000e0602 */
[----:B------:R-:W-:Y:S01]  /*6d3a0*/  IMAD.MOV.U32 R133, RZ, RZ, R104 ;  /* 0x000000ffff857224 */ /* 0x000fe200078e0068 */
[----:B------:R1:W-:Y:S04]  /*6d3b0*/  STL [R1+0x3b50], R104 ;  /* 0x003b506801007387 */ /* 0x0003e80000100800 */
[----:B------:R-:W3:Y:S01]  /*6d3c0*/  LDL.LU R106, [R1+0x3cf8] ;  /* 0x003cf800016a7983 */ /* 0x000ee20000300800 */
[----:B------:R-:W-:-:S03]  /*6d3d0*/  UISETP.GT.AND UP1, UPT, UR14, 0xc, UPT ;  /* 0x0000000c0e00788c */ /* 0x000fc6000bf24270 */
[----:B------:R4:W-:Y:S04]  /*6d3e0*/  LDGSTS.E [R6+0x4780], desc[UR32][R132.64], P1 ;  /* 0x0478000084067fae */ /* 0x0009e80008921860 */
[----:B-1----:R-:W3:Y:S04]  /*6d3f0*/  LDL.LU R104, [R1+0x3cfc] ;  /* 0x003cfc0001687983 */ /* 0x002ee80000300800 */
[----:B------:R-:W3:Y:S04]  /*6d400*/  LDL.LU R105, [R1+0x3d00] ;  /* 0x003d000001697983 */ /* 0x000ee80000300800 */
[----:B------:R-:W3:Y:S01]  /*6d410*/  LDL.LU R4, [R1+0x3d04] ;  /* 0x003d040001047983 */ /* 0x000ee20000300800 */
[----:B------:R-:W-:Y:S01]  /*6d420*/  USEL UR10, URZ, 0x4, !UP1 ;  /* 0x000000043f0a7887 */ /* 0x000fe2000c800000 */
[----:B------:R-:W-:-:S03]  /*6d430*/  IADD3 R7, P1, R7, R3, RZ ;  /* 0x0000000307077210 */ /* 0x000fc60007f3e0ff */
[----:B------:R-:W-:Y:S01]  /*6d440*/  USEL UR10, UR10, URZ, !UP0 ;  /* 0x0000003f0a0a7287 */ /* 0x000fe2000c000000 */
[----:B------:R-:W-:Y:S01]  /*6d450*/  IADD3 R99, P2, R99, R3, RZ ;  /* 0x0000000363637210 */ /* 0x000fe20007f5e0ff */
[----:B------:R1:W-:Y:S04]  /*6d460*/  STL [R1+0x3cdc], R7 ;  /* 0x003cdc0701007387 */ /* 0x0003e80000100800 */
[----:B------:R-:W-:Y:S01]  /*6d470*/  ISETP.NE.U32.AND P0, PT, RZ, UR10, PT ;  /* 0x0000000aff007c0c */ /* 0x000fe2000bf05070 */
[----:B----4-:R-:W-:Y:S02]  /*6d480*/  IMAD.MOV.U32 R132, RZ, RZ, R7 ;  /* 0x000000ffff847224 */ /* 0x010fe400078e0007 */
[----:B------:R-:W-:-:S05]  /*6d490*/  IMAD.X R107, R107, 0x1, R2, P1 ;  /* 0x000000016b6b7824 */ /* 0x000fca00008e0602 */
[----:B------:R4:W-:Y:S01]  /*6d4a0*/  STL [R1+0x3cd8], R107 ;  /* 0x003cd86b01007387 */ /* 0x0009e20000100800 */
[----:B------:R-:W-:-:S03]  /*6d4b0*/  IMAD.MOV.U32 R133, RZ, RZ, R107 ;  /* 0x000000ffff857224 */ /* 0x000fc600078e006b */
[----:B------:R4:W-:Y:S01]  /*6d4c0*/  STL [R1+0x3ce4], R99 ;  /* 0x003ce46301007387 */ /* 0x0009e20000100800 */
[----:B--2---:R-:W-:-:S03]  /*6d4d0*/  IMAD.X R100, R100, 0x1, R2, P2 ;  /* 0x0000000164647824 */ /* 0x004fc600010e0602 */
[----:B-1----:R-:W2:Y:S04]  /*6d4e0*/  LDL.LU R7, [R1+0x3d0c] ;  /* 0x003d0c0001077983 */ /* 0x002ea80000300800 */
[----:B------:R1:W-:Y:S04]  /*6d4f0*/  STL [R1+0x3ce0], R100 ;  /* 0x003ce06401007387 */ /* 0x0003e80000100800 */
[----:B------:R-:W2:Y:S04]  /*6d500*/  LDL.LU R108, [R1+0x3d14] ;  /* 0x003d1400016c7983 */ /* 0x000ea80000300800 */
[----:B----4-:R-:W4:Y:S04]  /*6d510*/  LDL.LU R107, [R1+0x3d08] ;  /* 0x003d0800016b7983 */ /* 0x010f280000300800 */
[----:B------:R1:W-:Y:S04]  /*6d520*/  LDGSTS.E [R6+0x6000], desc[UR32][R132.64], P0 ;  /* 0x0600000084067fae */ /* 0x0003e80008121860 */
[----:B------:R-:W4:Y:S01]  /*6d530*/  LDL.LU R109, [R1+0x3d10] ;  /* 0x003d1000016d7983 */ /* 0x000f220000300800 */
[----:B------:R-:W-:Y:S01]  /*6d540*/  IADD3 R101, P1, R101, R3, RZ ;  /* 0x0000000365657210 */ /* 0x000fe20007f3e0ff */
[----:B-1----:R-:W-:-:S02]  /*6d550*/  IMAD.MOV.U32 R132, RZ, RZ, R99 ;  /* 0x000000ffff847224 */ /* 0x002fc400078e0063 */
[----:B------:R-:W-:Y:S01]  /*6d560*/  IMAD.MOV.U32 R133, RZ, RZ, R100 ;  /* 0x000000ffff857224 */ /* 0x000fe200078e0064 */
[----:B------:R-:W4:Y:S04]  /*6d570*/  LDL.LU R99, [R1+0x3d1c] ;  /* 0x003d1c0001637983 */ /* 0x000f280000300800 */
[----:B------:R-:W4:Y:S01]  /*6d580*/  LDL.LU R100, [R1+0x3d24] ;  /* 0x003d240001647983 */ /* 0x000f220000300800 */
[----:B------:R-:W-:-:S03]  /*6d590*/  IADD3 R98, P2, R98, R3, RZ ;  /* 0x0000000362627210 */ /* 0x000fc60007f5e0ff */
[----:B------:R-:W-:Y:S04]  /*6d5a0*/  STL [R1+0x3cec], R101 ;  /* 0x003cec6501007387 */ /* 0x000fe80000100800 */
[----:B------:R1:W-:Y:S01]  /*6d5b0*/  LDGSTS.E [R6+0x6080], desc[UR32][R132.64], P0 ;  /* 0x0608000084067fae */ /* 0x0003e20008121860 */
[----:B------:R-:W-:-:S05]  /*6d5c0*/  IMAD.X R102, R102, 0x1, R2, P1 ;  /* 0x0000000166667824 */ /* 0x000fca00008e0602 */
[----:B------:R1:W-:Y:S01]  /*6d5d0*/  STL [R1+0x3ce8], R102 ;  /* 0x003ce86601007387 */ /* 0x0003e20000100800 */
[----:B------:R-:W-:Y:S02]  /*6d5e0*/  IMAD.X R103, R103, 0x1, R2, P2 ;  /* 0x0000000167677824 */ /* 0x000fe400010e0602 */
[----:B-1----:R-:W-:Y:S01]  /*6d5f0*/  IMAD.MOV.U32 R133, RZ, RZ, R102 ;  /* 0x000000ffff857224 */ /* 0x002fe200078e0066 */
[----:B------:R-:W-:Y:S04]  /*6d600*/  STL [R1+0x3cf4], R98 ;  /* 0x003cf46201007387 */ /* 0x000fe80000100800 */
        /* <DEDUP_REMOVED lines=10> */
[----:B---3--:R-:W-:-:S05]  /*6d6b0*/  IADD3 R104, P1, R104, R3, RZ ;  /* 0x0000000368687210 */ /* 0x008fca0007f3e0ff */
[----:B------:R-:W-:Y:S01]  /*6d6c0*/  IMAD.X R106, R106, 0x1, R2, P1 ;  /* 0x000000016a6a7824 */ /* 0x000fe200008e0602 */
[----:B------:R-:W-:Y:S01]  /*6d6d0*/  IADD3 R4, P2, R4, R3, RZ ;  /* 0x0000000304047210 */ /* 0x000fe20007f5e0ff */
[----:B------:R3:W-:Y:S01]  /*6d6e0*/  STL [R1+0x3cfc], R104 ;  /* 0x003cfc6801007387 */ /* 0x0007e20000100800 */
[----:B-1----:R-:W-:-:S03]  /*6d6f0*/  IMAD.MOV.U32 R132, RZ, RZ, R104 ;  /* 0x000000ffff847224 */ /* 0x002fc600078e0068 */
[----:B------:R1:W-:Y:S01]  /*6d700*/  STL [R1+0x3cf8], R106 ;  /* 0x003cf86a01007387 */ /* 0x0003e20000100800 */
[----:B------:R-:W-:-:S03]  /*6d710*/  IMAD.X R105, R105, 0x1, R2, P2 ;  /* 0x0000000169697824 */ /* 0x000fc600010e0602 */
[----:B------:R-:W-:Y:S04]  /*6d720*/  STL [R1+0x3d04], R4 ;  /* 0x003d040401007387 */ /* 0x000fe80000100800 */
[----:B---3--:R-:W3:Y:S01]  /*6d730*/  LDL.LU R104, [R1+0x3d28] ;  /* 0x003d280001687983 */ /* 0x008ee20000300800 */
[----:B------:R-:W-:-:S03]  /*6d740*/  IMAD.MOV.U32 R133, RZ, RZ, R106 ;  /* 0x000000ffff857224 */ /* 0x000fc600078e006a */
[----:B------:R1:W-:Y:S04]  /*6d750*/  STL [R1+0x3d00], R105 ;  /* 0x003d006901007387 */ /* 0x0003e80000100800 */
[----:B-1----:R-:W3:Y:S04]  /*6d760*/  LDL.LU R106, [R1+0x3d30] ;  /* 0x003d3000016a7983 */ /* 0x002ee80000300800 */
[----:B------:R1:W-:Y:S02]  /*6d770*/  LDGSTS.E [R6+0x6200], desc[UR32][R132.64], P0 ;  /* 0x0620000084067fae */ /* 0x0003e40008121860 */
[----:B-1----:R-:W-:-:S02]  /*6d780*/  IMAD.MOV.U32 R132, RZ, RZ, R4 ;  /* 0x000000ffff847224 */ /* 0x002fc400078e0004 */
[----:B------:R-:W-:Y:S02]  /*6d790*/  IMAD.MOV.U32 R133, RZ, RZ, R105 ;  /* 0x000000ffff857224 */ /* 0x000fe400078e0069 */
[----:B------:R-:W3:Y:S04]  /*6d7a0*/  LDL.LU R105, [R1+0x3d3c] ;  /* 0x003d3c0001697983 */ /* 0x000ee80000300800 */
[----:B------:R1:W-:Y:S04]  /*6d7b0*/  LDGSTS.E [R6+0x6280], desc[UR32][R132.64], P0 ;  /* 0x0628000084067fae */ /* 0x0003e80008121860 */
[----:B------:R-:W3:Y:S01]  /*6d7c0*/  LDL.LU R4, [R1+0x3d44] ;  /* 0x003d440001047983 */ /* 0x000ee20000300800 */
[----:B--2---:R-:W-:-:S05]  /*6d7d0*/  IADD3 R7, P1, R7, R3, RZ ;  /* 0x0000000307077210 */ /* 0x004fca0007f3e0ff */
[----:B-1----:R-:W-:Y:S01]  /*6d7e0*/  IMAD.MOV.U32 R132, RZ, RZ, R7 ;  /* 0x000000ffff847224 */ /* 0x002fe200078e0007 */
[----:B------:R-:W-:Y:S01]  /*6d7f0*/  IADD3 R108, P2, R108, R3, RZ ;  /* 0x000000036c6c7210 */ /* 0x000fe20007f5e0ff */
[--C-:B----4-:R-:W-:Y:S01]  /*6d800*/  IMAD.X R107, R107, 0x1, R2.reuse, P1 ;  /* 0x000000016b6b7824 */ /* 0x110fe200008e0602 */
[----:B------:R-:W-:Y:S03]  /*6d810*/  STL [R1+0x3d0c], R7 ;  /* 0x003d0c0701007387 */ /* 0x000fe60000100800 */
[----:B------:R-:W-:Y:S01]  /*6d820*/  IMAD.MOV.U32 R133, RZ, RZ, R107 ;  /* 0x000000ffff857224 */ /* 0x000fe200078e006b */
[----:B------:R1:W-:Y:S01]  /*6d830*/  STL [R1+0x3d08], R107 ;  /* 0x003d086b01007387 */ /* 0x0003e20000100800 */
[----:B------:R-:W-:-:S03]  /*6d840*/  IMAD.X R109, R109, 0x1, R2, P2 ;  /* 0x000000016d6d7824 */ /* 0x000fc600010e0602 */
[----:B------:R-:W-:Y:S04]  /*6d850*/  STL [R1+0x3d14], R108 ;  /* 0x003d146c01007387 */ /* 0x000fe80000100800 */
[----:B------:R2:W-:Y:S04]  /*6d860*/  LDGSTS.E [R6+0x6300], desc[UR32][R132.64], P0 ;  /* 0x0630000084067fae */ /* 0x0005e80008121860 */
[----:B-1----:R-:W4:Y:S01]  /*6d870*/  LDL.LU R107, [R1+0x3d38] ;  /* 0x003d3800016b7983 */ /* 0x002f220000300800 */
[----:B------:R-:W-:-:S03]  /*6d880*/  IADD3 R99, P1, R99, R3, RZ ;  /* 0x0000000363637210 */ /* 0x000fc60007f3e0ff */
[----:B------:R-:W-:Y:S01]  /*6d890*/  STL [R1+0x3d10], R109 ;  /* 0x003d106d01007387 */ /* 0x000fe20000100800 */
[----:B------:R-:W-:Y:S01]  /*6d8a0*/  IADD3 R100, P2, R100, R3, RZ ;  /* 0x0000000364647210 */ /* 0x000fe20007f5e0ff */
[----:B--2---:R-:W-:Y:S02]  /*6d8b0*/  IMAD.MOV.U32 R132, RZ, RZ, R108 ;  /* 0x000000ffff847224 */ /* 0x004fe400078e006c */
[----:B------:R-:W2:Y:S01]  /*6d8c0*/  LDL.LU R7, [R1+0x3d40] ;  /* 0x003d400001077983 */ /* 0x000ea20000300800 */
[----:B------:R-:W-:-:S03]  /*6d8d0*/  IMAD.MOV.U32 R133, RZ, RZ, R109 ;  /* 0x000000ffff857224 */ /* 0x000fc600078e006d */
[----:B------:R1:W-:Y:S04]  /*6d8e0*/  STL [R1+0x3d1c], R99 ;  /* 0x003d1c6301007387 */ /* 0x0003e80000100800 */
[----:B------:R1:W-:Y:S01]  /*6d8f0*/  LDGSTS.E [R6+0x6380], desc[UR32][R132.64], P0 ;  /* 0x0638000084067fae */ /* 0x0003e20008121860 */
[----:B------:R-:W-:Y:S02]  /*6d900*/  IMAD.X R102, R102, 0x1, R2, P1 ;  /* 0x0000000166667824 */ /* 0x000fe400008e0602 */
[----:B-1----:R-:W-:-:S03]  /*6d910*/  IMAD.MOV.U32 R132, RZ, RZ, R99 ;  /* 0x000000ffff847224 */ /* 0x002fc600078e0063 */
[----:B------:R1:W-:Y:S01]  /*6d920*/  STL [R1+0x3d18], R102 ;  /* 0x003d186601007387 */ /* 0x0003e20000100800 */
[----:B------:R-:W-:-:S03]  /*6d930*/  IMAD.X R101, R101, 0x1, R2, P2 ;  /* 0x0000000165657824 */ /* 0x000fc600010e0602 */
[----:B------:R1:W-:Y:S04]  /*6d940*/  STL [R1+0x3d24], R100 ;  /* 0x003d246401007387 */ /* 0x0003e80000100800 */
        /* <DEDUP_REMOVED lines=8> */
[----:B------:R-:W-:Y:S01]  /*6d9d0*/  IMAD.MOV.U32 R133, RZ, RZ, R101 ;  /* 0x000000ffff857224 */ /* 0x000fe200078e0065 */
[----:B------:R-:W2:Y:S04]  /*6d9e0*/  LDL.LU R100, [R1+0x3d54] ;  /* 0x003d540001647983 */ /* 0x000ea80000300800 */
[----:B------:R-:W2:Y:S04]  /*6d9f0*/  LDL.LU R101, [R1+0x3edc] ;  /* 0x003edc0001657983 */ /* 0x000ea80000300800 */
[----:B------:R1:W-:Y:S04]  /*6da00*/  STL [R1+0x3d2c], R103 ;  /* 0x003d2c6701007387 */ /* 0x0003e80000100800 */
[----:B------:R1:W-:Y:S02]  /*6da10*/  LDGSTS.E [R6+0x6480], desc[UR32][R132.64], P0 ;  /* 0x0648000084067fae */ /* 0x0003e40008121860 */
[----:B-1----:R-:W-:-:S02]  /*6da20*/  IMAD.MOV.U32 R132, RZ, RZ, R103 ;  /* 0x000000ffff847224 */ /* 0x002fc400078e0067 */
[----:B---3--:R-:W-:-:S05]  /*6da30*/  IMAD.X R104, R104, 0x1, R2, P1 ;  /* 0x0000000168687824 */ /* 0x008fca00008e0602 */
[----:B------:R1:W-:Y:S01]  /*6da40*/  STL [R1+0x3d28], R104 ;  /* 0x003d286801007387 */ /* 0x0003e20000100800 */
[----:B------:R-:W-:-:S03]  /*6da50*/  IMAD.X R106, R106, 0x1, R2, P2 ;  /* 0x000000016a6a7824 */ /* 0x000fc600010e0602 */
[----:B------:R-:W-:Y:S04]  /*6da60*/  STL [R1+0x3d34], R98 ;  /* 0x003d346201007387 */ /* 0x000fe80000100800 */
[----:B------:R-:W3:Y:S01]  /*6da70*/  LDL.LU R103, [R1+0x3d50] ;  /* 0x003d500001677983 */ /* 0x000ee20000300800 */
[----:B------:R-:W-:-:S03]  /*6da80*/  IMAD.MOV.U32 R133, RZ, RZ, R104 ;  /* 0x000000ffff857224 */ /* 0x000fc600078e0068 */
[----:B------:R1:W-:Y:S04]  /*6da90*/  STL [R1+0x3d30], R106 ;  /* 0x003d306a01007387 */ /* 0x0003e80000100800 */
[----:B-1----:R-:W3:Y:S04]  /*6daa0*/  LDL.LU R104, [R1+0x3ed8] ;  /* 0x003ed80001687983 */ /* 0x002ee80000300800 */
[----:B------:R1:W-:Y:S01]  /*6dab0*/  LDGSTS.E [R6+0x6500], desc[UR32][R132.64], P0 ;  /* 0x0650000084067fae */ /* 0x0003e20008121860 */
[-C--:B------:R-:W-:Y:S02]  /*6dac0*/  IADD3 R105, P1, R105, R3.reuse, RZ ;  /* 0x0000000369697210 */ /* 0x080fe40007f3e0ff */
[----:B------:R-:W-:Y:S01]  /*6dad0*/  IADD3 R4, P2, R4, R3, RZ ;  /* 0x0000000304047210 */ /* 0x000fe20007f5e0ff */
[----:B-1----:R-:W-:-:S02]  /*6dae0*/  IMAD.MOV.U32 R132, RZ, RZ, R98 ;  /* 0x000000ffff847224 */ /* 0x002fc400078e0062 */
[----:B------:R-:W-:Y:S02]  /*6daf0*/  IMAD.MOV.U32 R133, RZ, RZ, R106 ;  /* 0x000000ffff857224 */ /* 0x000fe400078e006a */
[----:B------:R-:W3:Y:S04]  /*6db00*/  LDL.LU R106, [R1+0x3ee4] ;  /* 0x003ee400016a7983 */ /* 0x000ee80000300800 */
[----:B------:R-:W3:Y:S04]  /*6db10*/  LDL.LU R98, [R1+0x3eec] ;  /* 0x003eec0001627983 */ /* 0x000ee80000300800 */
[----:B------:R-:W-:Y:S04]  /*6db20*/  STL [R1+0x3d3c], R105 ;  /* 0x003d3c6901007387 */ /* 0x000fe80000100800 */
[----:B------:R1:W-:Y:S02]  /*6db30*/  LDGSTS.E [R6+0x6580], desc[UR32][R132.64], P0 ;  /* 0x0658000084067fae */ /* 0x0003e40008121860 */
[----:B-1----:R-:W-:-:S02]  /*6db40*/  IMAD.MOV.U32 R132, RZ, RZ, R105 ;  /* 0x000000ffff847224 */ /* 0x002fc400078e0069 */
[----:B----4-:R-:W-:-:S04]  /*6db50*/  IMAD.X R107, R107, 0x1, R2, P1 ;  /* 0x000000016b6b7824 */ /* 0x010fc800008e0602 */
[----:B------:R-:W-:Y:S01]  /*6db60*/  IMAD.MOV.U32 R133, RZ, RZ, R107 ;  /* 0x000000ffff857224 */ /* 0x000fe200078e006b */
[----:B------:R1:W-:Y:S01]  /*6db70*/  STL [R1+0x3d38], R107 ;  /* 0x003d386b01007387 */ /* 0x0003e20000100800 */
[----:B--2---:R-:W-:-:S03]  /*6db80*/  IMAD.X R7, R7, 0x1, R2, P2 ;  /* 0x0000000107077824 */ /* 0x004fc600010e0602 */
[----:B------:R2:W-:Y:S04]  /*6db90*/  STL [R1+0x3d44], R4 ;  /* 0x003d440401007387 */ /* 0x0005e80000100800 */
[----:B------:R4:W-:Y:S04]  /*6dba0*/  LDGSTS.E [R6+0x6600], desc[UR32][R132.64], P0 ;  /* 0x0660000084067fae */ /* 0x0009e80008121860 */
[----:B-1----:R-:W3:Y:S04]  /*6dbb0*/  LDL.LU R107, [R1+0x3ee0] ;  /* 0x003ee000016b7983 */ /* 0x002ee80000300800 */
[----:B------:R1:W-:Y:S04]  /*6dbc0*/  STL [R1+0x3d40], R7 ;  /* 0x003d400701007387 */ /* 0x0003e80000100800 */
[----:B------:R-:W3:Y:S01]  /*6dbd0*/  LDL.LU R105, [R1+0x3ee8] ;  /* 0x003ee80001697983 */ /* 0x000ee20000300800 */
[----:B----4-:R-:W-:-:S02]  /*6dbe0*/  IMAD.MOV.U32 R132, RZ, RZ, R4 ;  /* 0x000000ffff847224 */ /* 0x010fc400078e0004 */
[----:B------:R-:W-:Y:S01]  /*6dbf0*/  IMAD.MOV.U32 R133, RZ, RZ, R7 ;  /* 0x000000ffff857224 */ /* 0x000fe200078e0007 */
[----:B--2---:R-:W2:Y:S04]  /*6dc00*/  LDL.LU R4, [R1+0x3ef4] ;  /* 0x003ef40001047983 */ /* 0x004ea80000300800 */
[----:B-1----:R-:W4:Y:S04]  /*6dc10*/  LDL.LU R7, [R1+0x3efc] ;  /* 0x003efc0001077983 */ /* 0x002f280000300800 */
[----:B------:R1:W-:Y:S01]  /*6dc20*/  LDGSTS.E [R6+0x6680], desc[UR32][R132.64], P0 ;  /* 0x0668000084067fae */ /* 0x0003e20008121860 */
[----:B------:R-:W-:-:S05]  /*6dc30*/  IADD3 R99, P1, R99, R3, RZ ;  /* 0x0000000363637210 */ /* 0x000fca0007f3e0ff */
[----:B------:R-:W-:Y:S01]  /*6dc40*/  IMAD.X R102, R102, 0x1, R2, P1 ;  /* 0x0000000166667824 */ /* 0x000fe200008e0602 */
[----:B------:R-:W-:Y:S03]  /*6dc50*/  STL [R1+0x3d4c], R99 ;  /* 0x003d4c6301007387 */ /* 0x000fe60000100800 */
[----:B-1----:R-:W-:Y:S01]  /*6dc60*/  IMAD.MOV.U32 R133, RZ, RZ, R102 ;  /* 0x000000ffff857224 */ /* 0x002fe200078e0066 */
[----:B------:R1:W-:Y:S01]  /*6dc70*/  STL [R1+0x3d48], R102 ;  /* 0x003d486601007387 */ /* 0x0003e20000100800 */
[----:B------:R-:W-:-:S05]  /*6dc80*/  IMAD.MOV.U32 R132, RZ, RZ, R99 ;  /* 0x000000ffff847224 */ /* 0x000fca00078e0063 */
[----:B------:R1:W-:Y:S04]  /*6dc90*/  LDGSTS.E [R6+0x6700], desc[UR32][R132.64], P0 ;  /* 0x0670000084067fae */ /* 0x0003e80008121860 */
[----:B-1----:R-:W4:Y:S04]  /*6dca0*/  LDL.LU R102, [R1+0x3ef0] ;  /* 0x003ef00001667983 */ /* 0x002f280000300800 */
[----:B------:R-:W4:Y:S01]  /*6dcb0*/  LDL.LU R99, [R1+0x3ef8] ;  /* 0x003ef80001637983 */ /* 0x000f220000300800 */
[-C--:B------:R-:W-:Y:S02]  /*6dcc0*/  IADD3 R100, P2, R100, R3.reuse, RZ ;  /* 0x0000000364647210 */ /* 0x080fe40007f5e0ff */
[----:B------:R-:W-:-:S03]  /*6dcd0*/  IADD3 R101, P3, R101, R3, RZ ;  /* 0x0000000365657210 */ /* 0x000fc60007f7e0ff */
[----:B------:R-:W-:Y:S01]  /*6dce0*/  STL [R1+0x3d54], R100 ;  /* 0x003d546401007387 */ /* 0x000fe20000100800 */
[----:B------:R-:W-:Y:S02]  /*6dcf0*/  IMAD.MOV.U32 R132, RZ, RZ, R100 ;  /* 0x000000ffff847224 */ /* 0x000fe400078e0064 */
[----:B---3--:R-:W-:-:S04]  /*6dd00*/  IMAD.X R103, R103, 0x1, R2, P2 ;  /* 0x0000000167677824 */ /* 0x008fc800010e0602 */
        /* <DEDUP_REMOVED lines=8> */
[----:B---3--:R-:W-:-:S03]  /*6dd90*/  IMAD.MOV.U32 R133, RZ, RZ, R104 ;  /* 0x000000ffff857224 */ /* 0x008fc600078e0068 */
[----:B-1----:R-:W3:Y:S01]  /*6dda0*/  LDL.LU R104, [R1+0x3f00] ;  /* 0x003f000001687983 */ /* 0x002ee20000300800 */
[----:B------:R-:W-:-:S03]  /*6ddb0*/  IMAD.MOV.U32 R132, RZ, RZ, R101 ;  /* 0x000000ffff847224 */ /* 0x000fc600078e0065 */
[----:B------:R-:W3:Y:S01]  /*6ddc0*/  LDL.LU R101, [R1+0x3f08] ;  /* 0x003f080001657983 */ /* 0x000ee20000300800 */
[----:B------:R-:W-:-:S04]  /*6ddd0*/  UISETP.GT.AND UP1, UPT, UR14, 0x10, UPT ;  /* 0x000000100e00788c */ /* 0x000fc8000bf24270 */
[----:B------:R-:W-:-:S04]  /*6dde0*/  USEL UR10, URZ, 0x4, !UP1 ;  /* 0x000000043f0a7887 */ /* 0x000fc8000c800000 */
[----:B------:R-:W-:Y:S01]  /*6ddf0*/  USEL UR10, UR10, URZ, !UP0 ;  /* 0x0000003f0a0a7287 */ /* 0x000fe2000c000000 */
[----:B------:R-:W-:-:S05]  /*6de00*/  IADD3 R106, P0, R106, R3, RZ ;  /* 0x000000036a6a7210 */ /* 0x000fca0007f1e0ff */
[----:B------:R-:W-:Y:S02]  /*6de10*/  ISETP.NE.U32.AND P1, PT, RZ, UR10, PT ;  /* 0x0000000aff007c0c */ /* 0x000fe4000bf25070 */
[----:B------:R-:W-:Y:S01]  /*6de20*/  IADD3 R98, P2, R98, R3, RZ ;  /* 0x0000000362627210 */ /* 0x000fe20007f5e0ff */
[----:B------:R-:W-:Y:S10]  /*6de30*/  STL [R1+0x3ee4], R106 ;  /* 0x003ee46a01007387 */ /* 0x000ff40000100800 */
[----:B------:R1:W-:Y:S02]  /*6de40*/  LDGSTS.E [R6+0x8000], desc[UR32][R132.64], P1 ;  /* 0x0800000084067fae */ /* 0x0003e40008921860 */
[----:B-1----:R-:W-:-:S02]  /*6de50*/  IMAD.MOV.U32 R132, RZ, RZ, R106 ;  /* 0x000000ffff847224 */ /* 0x002fc400078e006a */
[----:B------:R-:W-:-:S04]  /*6de60*/  IMAD.X R107, R107, 0x1, R2, P0 ;  /* 0x000000016b6b7824 */ /* 0x000fc800000e0602 */
[----:B------:R-:W-:Y:S01]  /*6de70*/  IMAD.MOV.U32 R133, RZ, RZ, R107 ;  /* 0x000000ffff857224 */ /* 0x000fe200078e006b */
[----:B------:R-:W-:Y:S01]  /*6de80*/  STL [R1+0x3ee0], R107 ;  /* 0x003ee06b01007387 */ /* 0x000fe20000100800 */
[----:B------:R-:W-:-:S03]  /*6de90*/  IMAD.X R105, R105, 0x1, R2, P2 ;  /* 0x0000000169697824 */ /* 0x000fc600010e0602 */
[----:B------:R1:W-:Y:S01]  /*6dea0*/  STL [R1+0x3eec], R98 ;  /* 0x003eec6201007387 */ /* 0x0003e20000100800 */
[----:B--2---:R-:W-:-:S03]  /*6deb0*/  IADD3 R4, P0, R4, R3, RZ ;  /* 0x0000000304047210 */ /* 0x004fc60007f1e0ff */
[----:B------:R-:W-:Y:S04]  /*6dec0*/  STL [R1+0x3ee8], R105 ;  /* 0x003ee86901007387 */ /* 0x000fe80000100800 */
[----:B------:R-:W2:Y:S01]  /*6ded0*/  LDL.LU R111, [R1+0x3f10] ;  /* 0x003f1000016f7983 */ /* 0x000ea20000300800 */
[----:B----4-:R-:W-:-:S03]  /*6dee0*/  IADD3 R7, P2, R7, R3, RZ ;  /* 0x0000000307077210 */ /* 0x010fc60007f5e0ff */
[----:B------:R-:W4:Y:S04]  /*6def0*/  LDL.LU R110, [R1+0x3f14] ;  /* 0x003f1400016e7983 */ /* 0x000f280000300800 */
[----:B------:R1:W-:Y:S04]  /*6df00*/  LDGSTS.E [R6+0x8080], desc[UR32][R132.64], P1 ;  /* 0x0808000084067fae */ /* 0x0003e80008921860 */
[----:B------:R-:W2:Y:S01]  /*6df10*/  LDL.LU R109, [R1+0x3f18] ;  /* 0x003f1800016d7983 */ /* 0x000ea20000300800 */
[----:B-1----:R-:W-:Y:S02]  /*6df20*/  IMAD.MOV.U32 R132, RZ, RZ, R98 ;  /* 0x000000ffff847224 */ /* 0x002fe400078e0062 */
[----:B------:R-:W-:Y:S01]  /*6df30*/  IMAD.MOV.U32 R133, RZ, RZ, R105 ;  /* 0x000000ffff857224 */ /* 0x000fe200078e0069 */
[----:B------:R-:W2:Y:S04]  /*6df40*/  LDL.LU R98, [R1+0x3f1c] ;  /* 0x003f1c0001627983 */ /* 0x000ea80000300800 */
[----:B------:R-:W-:Y:S04]  /*6df50*/  STL [R1+0x3ef4], R4 ;  /* 0x003ef40401007387 */ /* 0x000fe80000100800 */
[----:B------:R1:W-:Y:S01]  /*6df60*/  LDGSTS.E [R6+0x8100], desc[UR32][R132.64], P1 ;  /* 0x0810000084067fae */ /* 0x0003e20008921860 */
[----:B------:R-:W-:-:S02]  /*6df70*/  IMAD.X R102, R102, 0x1, R2, P0 ;  /* 0x0000000166667824 */ /* 0x000fc400000e0602 */
[----:B------:R-:W-:-:S03]  /*6df80*/  IMAD.X R99, R99, 0x1, R2, P2 ;  /* 0x0000000163637824 */ /* 0x000fc600010e0602 */
[----:B------:R1:W-:Y:S04]  /*6df90*/  STL [R1+0x3ef0], R102 ;  /* 0x003ef06601007387 */ /* 0x0003e80000100800 */
[----:B------:R-:W-:Y:S01]  /*6dfa0*/  STL [R1+0x3efc], R7 ;  /* 0x003efc0701007387 */ /* 0x000fe20000100800 */
[----:B-1----:R-:W-:Y:S02]  /*6dfb0*/  IMAD.MOV.U32 R133, RZ, RZ, R102 ;  /* 0x000000ffff857224 */ /* 0x002fe400078e0066 */
[----:B------:R-:W-:Y:S01]  /*6dfc0*/  IMAD.MOV.U32 R132, RZ, RZ, R4 ;  /* 0x000000ffff847224 */ /* 0x000fe200078e0004 */
[----:B------:R-:W2:Y:S04]  /*6dfd0*/  LDL.LU R102, [R1+0x3f24] ;  /* 0x003f240001667983 */ /* 0x000ea80000300800 */
[----:B------:R1:W-:Y:S04]  /*6dfe0*/  STL [R1+0x3ef8], R99 ;  /* 0x003ef86301007387 */ /* 0x0003e80000100800 */
[----:B------:R-:W2:Y:S04]  /*6dff0*/  LDL.LU R4, [R1+0x3f2c] ;  /* 0x003f2c0001047983 */ /* 0x000ea80000300800 */
[----:B------:R-:W2:Y:S04]  /*6e000*/  LDL.LU R108, [R1+0x3f20] ;  /* 0x003f2000016c7983 */ /* 0x000ea80000300800 */
[----:B------:R1:W-:Y:S02]  /*6e010*/  LDGSTS.E [R6+0x8180], desc[UR32][R132.64], P1 ;  /* 0x0818000084067fae */ /* 0x0003e40008921860 */
[----:B-1----:R-:W-:-:S02]  /*6e020*/  IMAD.MOV.U32 R132, RZ, RZ, R7 ;  /* 0x000000ffff847224 */ /* 0x002fc400078e0007 */
[----:B------:R-:W-:Y:S02]  /*6e030*/  IMAD.MOV.U32 R133, RZ, RZ, R99 ;  /* 0x000000ffff857224 */ /* 0x000fe400078e0063 */
[----:B------:R-:W2:Y:S04]  /*6e040*/  LDL.LU R99, [R1+0x3f28] ;  /* 0x003f280001637983 */ /* 0x000ea80000300800 */
[----:B------:R-:W2:Y:S04]  /*6e050*/  LDL.LU R7, [R1+0x3f34] ;  /* 0x003f340001077983 */ /* 0x000ea80000300800 */
[----:B------:R-:W2:Y:S04]  /*6e060*/  LDL.LU R106, [R1+0x3f3c] ;  /* 0x003f3c00016a7983 */ /* 0x000ea80000300800 */
[----:B------:R1:W-:Y:S01]  /*6e070*/  LDGSTS.E [R6+0x8200], desc[UR32][R132.64], P1 ;  /* 0x0820000084067fae */ /* 0x0003e20008921860 */
[----:B------:R-:W-:-:S05]  /*6e080*/  IADD3 R103, P0, R103, R3, RZ ;  /* 0x0000000367677210 */ /* 0x000fca0007f1e0ff */
[----:B------:R1:W-:Y:S01]  /*6e090*/  STL [R1+0x3f04], R103 ;  /* 0x003f046701007387 */ /* 0x0003e20000100800 */
[----:B------:R-:W-:Y:S01]  /*6e0a0*/  IADD3 R100, P2, R100, R3, RZ ;  /* 0x0000000364647210 */ /* 0x000fe20007f5e0ff */
[----:B---3--:R-:W-:Y:S02]  /*6e0b0*/  IMAD.X R104, R104, 0x1, R2, P0 ;  /* 0x0000000168687824 */ /* 0x008fe400000e0602 */
[----:B-1----:R-:W-:-:S03]  /*6e0c0*/  IMAD.MOV.U32 R132, RZ, RZ, R103 ;  /* 0x000000ffff847224 */ /* 0x002fc600078e0067 */
[----:B------:R1:W-:Y:S01]  /*6e0d0*/  STL [R1+0x3f00], R104 ;  /* 0x003f006801007387 */ /* 0x0003e20000100800 */
[----:B------:R-:W-:-:S03]  /*6e0e0*/  IMAD.X R101, R101, 0x1, R2, P2 ;  /* 0x0000000165657824 */ /* 0x000fc600010e0602 */
[----:B------:R3:W-:Y:S04]  /*6e0f0*/  STL [R1+0x3f0c], R100 ;  /* 0x003f0c6401007387 */ /* 0x0007e80000100800 */
[----:B------:R-:W2:Y:S04]  /*6e100*/  LDL.LU R103, [R1+0x3f30] ;  /* 0x003f300001677983 */ /* 0x000ea80000300800 */
[----:B------:R3:W-:Y:S04]  /*6e110*/  STL [R1+0x3f08], R101 ;  /* 0x003f086501007387 */ /* 0x0007e80000100800 */
[----:B------:R-:W2:Y:S01]  /*6e120*/  LDL.LU R107, [R1+0x3f38] ;  /* 0x003f3800016b7983 */ /* 0x000ea20000300800 */
[----:B------:R-:W-:-:S03]  /*6e130*/  IMAD.MOV.U32 R133, RZ, RZ, R104 ;  /* 0x000000ffff857224 */ /* 0x000fc600078e0068 */
[----:B-1----:R-:W2:Y:S04]  /*6e140*/  LDL.LU R104, [R1+0x3f40] ;  /* 0x003f400001687983 */ /* 0x002ea80000300800 */
[----:B------:R1:W-:Y:S02]  /*6e150*/  LDGSTS.E [R6+0x8280], desc[UR32][R132.64], P1 ;  /* 0x0828000084067fae */ /* 0x0003e40008921860 */
[----:B-1----:R-:W-:Y:S02]  /*6e160*/  IMAD.MOV.U32 R132, RZ, RZ, R100 ;  /* 0x000000ffff847224 */ /* 0x002fe400078e0064 */
[----:B---3--:R-:W3:Y:S01]  /*6e170*/  LDL.LU R100, [R1+0x3f44] ;  /* 0x003f440001647983 */ /* 0x008ee20000300800 */
[----:B------:R-:W-:-:S03]  /*6e180*/  IMAD.MOV.U32 R133, RZ, RZ, R101 ;  /* 0x000000ffff857224 */ /* 0x000fc600078e0065 */
[----:B------:R-:W3:Y:S04]  /*6e190*/  LDL.LU R105, [R1+0x3f48] ;  /* 0x003f480001697983 */ /* 0x000ee80000300800 */
[----:B------:R-:W3:Y:S04]  /*6e1a0*/  LDL.LU R101, [R1+0x3f4c] ;  /* 0x003f4c0001657983 */ /* 0x000ee80000300800 */
[----:B------:R1:W-:Y:S01]  /*6e1b0*/  LDGSTS.E [R6+0x8300], desc[UR32][R132.64], P1 ;  /* 0x0830000084067fae */ /* 0x0003e20008921860 */
[----:B----4-:R-:W-:-:S05]  /*6e1c0*/  IADD3 R110, P0, R110, R3, RZ ;  /* 0x000000036e6e7210 */ /* 0x010fca0007f1e0ff */
[----:B--2---:R-:W-:Y:S02]  /*6e1d0*/  IMAD.X R111, R111, 0x1, R2, P0 ;  /* 0x000000016f6f7824 */ /* 0x004fe400000e0602 */
[----:B-1----:R-:W-:Y:S02]  /*6e1e0*/  IMAD.MOV.U32 R132, RZ, RZ, R110 ;  /* 0x000000ffff847224 */ /* 0x002fe400078e006e */
[----:B------:R-:W-:Y:S01]  /*6e1f0*/  IMAD.MOV.U32 R133, RZ, RZ, R111 ;  /* 0x000000ffff857224 */ /* 0x000fe200078e006f */
[----:B------:R-:W-:Y:S01]  /*6e200*/  STL [R1+0x3f14], R110 ;  /* 0x003f146e01007387 */ /* 0x000fe20000100800 */
[----:B------:R-:W-:-:S03]  /*6e210*/  IADD3 R98, P2, R98, R3, RZ ;  /* 0x0000000362627210 */ /* 0x000fc60007f5e0ff */
[----:B------:R-:W-:Y:S02]  /*6e220*/  STL [R1+0x3f10], R111 ;  /* 0x003f106f01007387 */ /* 0x000fe40000100800 */
[----:B------:R-:W-:Y:S02]  /*6e230*/  IMAD.X R109, R109, 0x1, R2, P2 ;  /* 0x000000016d6d7824 */ /* 0x000fe400010e0602 */
[----:B------:R1:W-:Y:S04]  /*6e240*/  LDGSTS.E [R6+0x8380], desc[UR32][R132.64], P1 ;  /* 0x0838000084067fae */ /* 0x0003e80008921860 */
[----:B------:R2:W-:Y:S04]  /*6e250*/  STL [R1+0x3f1c], R98 ;  /* 0x003f1c6201007387 */ /* 0x0005e80000100800 */
[----:B------:R-:W-:Y:S01]  /*6e260*/  STL [R1+0x3f18], R109 ;  /* 0x003f186d01007387 */ /* 0x000fe20000100800 */
[----:B-1----:R-:W-:-:S02]  /*6e270*/  IMAD.MOV.U32 R132, RZ, RZ, R98 ;  /* 0x000000ffff847224 */ /* 0x002fc400078e0062 */
[----:B------:R-:W-:Y:S01]  /*6e280*/  IMAD.MOV.U32 R133, RZ, RZ, R109 ;  /* 0x000000ffff857224 */ /* 0x000fe200078e006d */
[----:B--2---:R-:W2:Y:S01]  /*6e290*/  LDL.LU R98, [R1+0x3f54] ;  /* 0x003f540001627983 */ /* 0x004ea20000300800 */
[----:B------:R-:W-:-:S03]  /*6e2a0*/  IADD3 R102, P0, R102, R3, RZ ;  /* 0x0000000366667210 */ /* 0x000fc60007f1e0ff */
[----:B------:R1:W-:Y:S04]  /*6e2b0*/  LDGSTS.E [R6+0x8400], desc[UR32][R132.64], P1 ;  /* 0x0840000084067fae */ /* 0x0003e80008921860 */
[----:B------:R4:W-:Y:S01]  /*6e2c0*/  STL [R1+0x3f24], R102 ;  /* 0x003f246601007387 */ /* 0x0009e20000100800 */
[----:B------:R-:W-:Y:S01]  /*6e2d0*/  IADD3 R4, P2, R4, R3, RZ ;  /* 0x0000000304047210 */ /* 0x000fe20007f5e0ff */
[----:B------:R-:W-:Y:S02]  /*6e2e0*/  IMAD.X R108, R108, 0x1, R2, P0 ;  /* 0x000000016c6c7824 */ /* 0x000fe400000e0602 */
[----:B-1----:R-:W-:-:S03]  /*6e2f0*/  IMAD.MOV.U32 R132, RZ, RZ, R102 ;  /* 0x000000ffff847224 */ /* 0x002fc600078e0066 */
[----:B------:R-:W-:Y:S04]  /*6e300*/  STL [R1+0x3f20], R108 ;  /* 0x003f206c01007387 */ /* 0x000fe80000100800 */
[----:B------:R-:W-:Y:S04]  /*6e310*/  STL [R1+0x3f2c], R4 ;  /* 0x003f2c0401007387 */ /* 0x000fe80000100800 */
[----:B----4-:R-:W4:Y:S01]  /*6e320*/  LDL.LU R102, [R1+0x3f50] ;  /* 0x003f500001667983 */ /* 0x010f220000300800 */
[----:B------:R-:W-:-:S05]  /*6e330*/  IMAD.MOV.U32 R133, RZ, RZ, R108 ;  /* 0x000000ffff857224 */ /* 0x000fca00078e006c */
[----:B------:R1:W-:Y:S01]  /*6e340*/  LDGSTS.E [R6+0x8480], desc[UR32][R132.64], P1 ;  /* 0x0848000084067fae */ /* 0x0003e20008921860 */
[----:B------:R-:W-:Y:S01]  /*6e350*/  IMAD.X R99, R99, 0x1, R2, P2 ;  /* 0x0000000163637824 */ /* 0x000fe200010e0602 */
[----:B------:R-:W-:-:S04]  /*6e360*/  IADD3 R7, P0, R7, R3, RZ ;  /* 0x0000000307077210 */ /* 0x000fc80007f1e0ff */
[----:B------:R1:W-:Y:S01]  /*6e370*/  STL [R1+0x3f28], R99 ;  /* 0x003f286301007387 */ /* 0x0003e20000100800 */
[----:B------:R-:W-:Y:S01]  /*6e380*/  IADD3 R106, P2, R106, R3, RZ ;  /* 0x000000036a6a7210 */ /* 0x000fe20007f5e0ff */
[----:B-1----:R-:W-:Y:S02]  /*6e390*/  IMAD.MOV.U32 R132, RZ, RZ, R4 ;  /* 0x000000ffff847224 */ /* 0x002fe400078e0004 */
[----:B------:R-:W-:Y:S02]  /*6e3a0*/  IMAD.MOV.U32 R133, RZ, RZ, R99 ;  /* 0x000000ffff857224 */ /* 0x000fe400078e0063 */
[----:B------:R-:W4:Y:S04]  /*6e3b0*/  LDL.LU R99, [R1+0x40dc] ;  /* 0x0040dc0001637983 */ /* 0x000f280000300800 */
[----:B------:R-:W4:Y:S04]  /*6e3c0*/  LDL.LU R4, [R1+0x40e4] ;  /* 0x0040e40001047983 */ /* 0x000f280000300800 */
[----:B------:R-:W-:Y:S04]  /*6e3d0*/  STL [R1+0x3f34], R7 ;  /* 0x003f340701007387 */ /* 0x000fe80000100800 */
[----:B------:R1:W-:Y:S02]  /*6e3e0*/  LDGSTS.E [R6+0x8500], desc[UR32][R132.64], P1 ;  /* 0x0850000084067fae */ /* 0x0003e40008921860 */
[----:B-1----:R-:W-:-:S02]  /*6e3f0*/  IMAD.MOV.U32 R132, RZ, RZ, R7 ;  /* 0x000000ffff847224 */ /* 0x002fc400078e0007 */
[----:B------:R-:W-:-:S04]  /*6e400*/  IMAD.X R103, R103, 0x1, R2, P0 ;  /* 0x0000000167677824 */ /* 0x000fc800000e0602 */
[----:B------:R-:W-:Y:S01]  /*6e410*/  IMAD.MOV.U32 R133, RZ, RZ, R103 ;  /* 0x000000ffff857224 */ /* 0x000fe200078e0067 */
[----:B------:R1:W-:Y:S01]  /*6e420*/  STL [R1+0x3f30], R103 ;  /* 0x003f306701007387 */ /* 0x0003e20000100800 */
[----:B------:R-:W-:-:S03]  /*6e430*/  IMAD.X R107, R107, 0x1, R2, P2 ;  /* 0x000000016b6b7824 */ /* 0x000fc600010e0602 */
[----:B------:R-:W-:Y:S04]  /*6e440*/  STL [R1+0x3f3c], R106 ;  /* 0x003f3c6a01007387 */ /* 0x000fe80000100800 */
[----:B------:R3:W-:Y:S04]  /*6e450*/  LDGSTS.E [R6+0x8580], desc[UR32][R132.64], P1 ;  /* 0x0858000084067fae */ /* 0x0007e80008921860 */
[----:B-1----:R-:W4:Y:S04]  /*6e460*/  LDL.LU R103, [R1+0x40d8] ;  /* 0x0040d80001677983 */ /* 0x002f280000300800 */
[----:B------:R-:W-:Y:S04]  /*6e470*/  STL [R1+0x3f38], R107 ;  /* 0x003f386b01007387 */ /* 0x000fe80000100800 */
[----:B------:R-:W4:Y:S01]  /*6e480*/  LDL.LU R7, [R1+0x40e0] ;  /* 0x0040e00001077983 */ /* 0x000f220000300800 */
[----:B---3--:R-:W-:Y:S01]  /*6e490*/  IMAD.MOV.U32 R132, RZ, RZ, R106 ;  /* 0x000000ffff847224 */ /* 0x008fe200078e006a */
[----:B------:R-:W-:Y:S01]  /*6e4a0*/  IADD3 R100, P0, R100, R3, RZ ;  /* 0x0000000364647210 */ /* 0x000fe20007f1e0ff */
[----:B------:R-:W-:-:S04]  /*6e4b0*/  IMAD.MOV.U32 R133, RZ, RZ, R107 ;  /* 0x000000ffff857224 */ /* 0x000fc800078e006b */
[----:B------:R-:W-:Y:S01]  /*6e4c0*/  IMAD.X R104, R104, 0x1, R2, P0 ;  /* 0x0000000168687824 */ /* 0x000fe200000e0602 */
[----:B------:R1:W-:Y:S01]  /*6e4d0*/  LDGSTS.E [R6+0x8600], desc[UR32][R132.64], P1 ;  /* 0x0860000084067fae */ /* 0x0003e20008921860 */
[----:B------:R-:W-:-:S03]  /*6e4e0*/  IADD3 R101, P2, R101, R3, RZ ;  /* 0x0000000365657210 */ /* 0x000fc60007f5e0ff */
[----:B------:R3:W-:Y:S02]  /*6e4f0*/  STL [R1+0x3f44], R100 ;  /* 0x003f446401007387 */ /* 0x0007e40000100800 */
[----:B------:R-:W-:Y:S02]  /*6e500*/  IMAD.X R105, R105, 0x1, R2, P2 ;  /* 0x0000000169697824 */ /* 0x000fe400010e0602 */
[----:B------:R3:W-:Y:S01]  /*6e510*/  STL [R1+0x3f40], R104 ;  /* 0x003f406801007387 */ /* 0x0007e20000100800 */
[----:B-1----:R-:W-:-:S03]  /*6e520*/  IMAD.MOV.U32 R132, RZ, RZ, R100 ;  /* 0x000000ffff847224 */ /* 0x002fc600078e0064 */
[----:B------:R1:W-:Y:S01]  /*6e530*/  STL [R1+0x3f4c], R101 ;  /* 0x003f4c6501007387 */ /* 0x0003e20000100800 */
[----:B------:R-:W-:-:S03]  /*6e540*/  IMAD.MOV.U32 R133, RZ, RZ, R104 ;  /* 0x000000ffff857224 */ /* 0x000fc600078e0068 */
[----:B---3--:R-:W3:Y:S04]  /*6e550*/  LDL.LU R100, [R1+0x40ec] ;  /* 0x0040ec0001647983 */ /* 0x008ee80000300800 */
[----:B------:R4:W-:Y:S04]  /*6e560*/  STL [R1+0x3f48], R105 ;  /* 0x003f486901007387 */ /* 0x0009e80000100800 */
[----:B------:R1:W-:Y:S04]  /*6e570*/  LDGSTS.E [R6+0x8680], desc[UR32][R132.64], P1 ;  /* 0x0868000084067fae */ /* 0x0003e80008921860 */
[----:B------:R-:W3:Y:S01]  /*6e580*/  LDL.LU R104, [R1+0x40f4] ;  /* 0x0040f40001687983 */ /* 0x000ee20000300800 */
[----:B-1----:R-:W-:-:S03]  /*6e590*/  IMAD.MOV.U32 R132, RZ, RZ, R101 ;  /* 0x000000ffff847224 */ /* 0x002fc600078e0065 */
[----:B------:R-:W3:Y:S04]  /*6e5a0*/  LDL.LU R101, [R1+0x40e8] ;  /* 0x0040e80001657983 */ /* 0x000ee80000300800 */
[----:B------:R-:W3:Y:S01]  /*6e5b0*/  LDL.LU R106, [R1+0x40f0] ;  /* 0x0040f000016a7983 */ /* 0x000ee20000300800 */
[----:B------:R-:W-:-:S05]  /*6e5c0*/  IMAD.MOV.U32 R133, RZ, RZ, R105 ;  /* 0x000000ffff857224 */ /* 0x000fca00078e0069 */
[----:B------:R1:W-:Y:S01]  /*6e5d0*/  LDGSTS.E [R6+0x8700], desc[UR32][R132.64], P1 ;  /* 0x0870000084067fae */ /* 0x0003e20008921860 */
[----:B--2---:R-:W-:-:S05]  /*6e5e0*/  IADD3 R98, P0, R98, R3, RZ ;  /* 0x0000000362627210 */ /* 0x004fca0007f1e0ff */
[----:B------:R-:W-:Y:S01]  /*6e5f0*/  STL [R1+0x3f54], R98 ;  /* 0x003f546201007387 */ /* 0x000fe20000100800 */
[----:B-1----:R-:W-:Y:S02]  /*6e600*/  IMAD.MOV.U32 R132, RZ, RZ, R98 ;  /* 0x000000ffff847224 */ /* 0x002fe400078e0062 */
[----:B----4-:R-:W-:-:S05]  /*6e610*/  IMAD.X R102, R102, 0x1, R2, P0 ;  /* 0x0000000166667824 */ /* 0x010fca00000e0602 */
[----:B------:R1:W-:Y:S04]  /*6e620*/  STL [R1+0x3f50], R102 ;  /* 0x003f506601007387 */ /* 0x0003e80000100800 */
[----:B------:R-:W2:Y:S04]  /*6e630*/  LDL.LU R107, [R1+0x40f8] ;  /* 0x0040f800016b7983 */ /* 0x000ea80000300800 */
[----:B------:R-:W4:Y:S01]  /*6e640*/  LDL.LU R105, [R1+0x40fc] ;  /* 0x0040fc0001697983 */ /* 0x000f220000300800 */
[----:B------:R-:W-:-:S03]  /*6e650*/  IMAD.MOV.U32 R133, RZ, RZ, R102 ;  /* 0x000000ffff857224 */ /* 0x000fc600078e0066 */
[----:B-1----:R-:W2:Y:S04]  /*6e660*/  LDL.LU R102, [R1+0x4100] ;  /* 0x0041000001667983 */ /* 0x002ea80000300800 */
[----:B------:R-:W2:Y:S04]  /*6e670*/  LDL.LU R98, [R1+0x4104] ;  /* 0x0041040001627983 */ /* 0x000ea80000300800 */
[----:B------:R1:W-:Y:S01]  /*6e680*/  LDGSTS.E [R6+0x8780], desc[UR32][R132.64], P1 ;  /* 0x0878000084067fae */ /* 0x0003e20008921860 */
[-C--:B------:R-:W-:Y:S02]  /*6e690*/  IADD3 R99, P1, R99, R3.reuse, RZ ;  /* 0x0000000363637210 */ /* 0x080fe40007f3e0ff */
[----:B------:R-:W-:-:S03]  /*6e6a0*/  IADD3 R4, P2, R4, R3, RZ ;  /* 0x0000000304047210 */ /* 0x000fc60007f5e0ff */
[----:B------:R1:W-:Y:S02]  /*6e6b0*/  STL [R1+0x40dc], R99 ;  /* 0x0040dc6301007387 */ /* 0x0003e40000100800 */
[----:B-1----:R-:W-:Y:S02]  /*6e6c0*/  IMAD.MOV.U32 R132, RZ, RZ, R99 ;  /* 0x000000ffff847224 */ /* 0x002fe400078e0063 */
[----:B------:R-:W-:-:S05]  /*6e6d0*/  IMAD.X R103, R103, 0x1, R2, P1 ;  /* 0x0000000167677824 */ /* 0x000fca00008e0602 */
[----:B------:R1:W-:Y:S01]  /*6e6e0*/  STL [R1+0x40d8], R103 ;  /* 0x0040d86701007387 */ /* 0x0003e20000100800 */
[----:B------:R-:W-:-:S03]  /*6e6f0*/  IMAD.X R7, R7, 0x1, R2, P2 ;  /* 0x0000000107077824 */ /* 0x000fc600010e0602 */
[----:B------:R3:W-:Y:S04]  /*6e700*/  STL [R1+0x40e4], R4 ;  /* 0x0040e40401007387 */ /* 0x0007e80000100800 */
[----:B------:R-:W2:Y:S01]  /*6e710*/  LDL.LU R99, [R1+0x410c] ;  /* 0x00410c0001637983 */ /* 0x000ea20000300800 */
[----:B------:R-:W-:-:S03]  /*6e720*/  IMAD.MOV.U32 R133, RZ, RZ, R103 ;  /* 0x000000ffff857224 */ /* 0x000fc600078e0067 */
[----:B------:R3:W-:Y:S04]  /*6e730*/  STL [R1+0x40e0], R7 ;  /* 0x0040e00701007387 */ /* 0x0007e80000100800 */
[----:B------:R-:W2:Y:S04]  /*6e740*/  LDL.LU R108, [R1+0x4114] ;  /* 0x00411400016c7983 */ /* 0x000ea80000300800 */
[----:B-1----:R-:W2:Y:S04]  /*6e750*/  LDL.LU R103, [R1+0x4108] ;  /* 0x0041080001677983 */ /* 0x002ea80000300800 */
[----:B------:R-:W2:Y:S01]  /*6e760*/  LDL.LU R109, [R1+0x4110] ;  /* 0x00411000016d7983 */ /* 0x000ea20000300800 */
[----:B------:R-:W-:-:S04]  /*6e770*/  UISETP.GT.AND UP1, UPT, UR14, 0x14, UPT ;  /* 0x000000140e00788c */ /* 0x000fc8000bf24270 */
[----:B------:R-:W-:-:S04]  /*6e780*/  USEL UR10, URZ, 0x4, !UP1 ;  /* 0x000000043f0a7887 */ /* 0x000fc8000c800000 */
[----:B------:R-:W-:-:S06]  /*6e790*/  USEL UR10, UR10, URZ, !UP0 ;  /* 0x0000003f0a0a7287 */ /* 0x000fcc000c000000 */
[----:B------:R-:W-:Y:S02]  /*6e7a0*/  ISETP.NE.U32.AND P0, PT, RZ, UR10, PT ;  /* 0x0000000aff007c0c */ /* 0x000fe4000bf05070 */
[-C--:B---3--:R-:W-:Y:S02]  /*6e7b0*/  IADD3 R100, P1, R100, R3.reuse, RZ ;  /* 0x0000000364647210 */ /* 0x088fe40007f3e0ff */
[----:B------:R-:W-:-:S09]  /*6e7c0*/  IADD3 R104, P2, R104, R3, RZ ;  /* 0x0000000368687210 */ /* 0x000fd20007f5e0ff */
[----:B------:R1:W-:Y:S01]  /*6e7d0*/  LDGSTS.E [R6+0xa000], desc[UR32][R132.64], P0 ;  /* 0x0a00000084067fae */ /* 0x0003e20008121860 */
[--C-:B------:R-:W-:Y:S02]  /*6e7e0*/  IMAD.X R101, R101, 0x1, R2.reuse, P1 ;  /* 0x0000000165657824 */ /* 0x100fe400008e0602 */
[----:B------:R-:W-:Y:S02]  /*6e7f0*/  IMAD.X R106, R106, 0x1, R2, P2 ;  /* 0x000000016a6a7824 */ /* 0x000fe400010e0602 */
[----:B-1----:R-:W-:Y:S02]  /*6e800*/  IMAD.MOV.U32 R132, RZ, RZ, R4 ;  /* 0x000000ffff847224 */ /* 0x002fe400078e0004 */
[----:B------:R-:W-:Y:S01]  /*6e810*/  IMAD.MOV.U32 R133, RZ, RZ, R7 ;  /* 0x000000ffff857224 */ /* 0x000fe200078e0007 */
[----:B------:R-:W3:Y:S04]  /*6e820*/  LDL.LU R4, [R1+0x411c] ;  /* 0x00411c0001047983 */ /* 0x000ee80000300800 */
[----:B------:R-:W3:Y:S04]  /*6e830*/  LDL.LU R7, [R1+0x4124] ;  /* 0x0041240001077983 */ /* 0x000ee80000300800 */
[----:B------:R1:W-:Y:S04]  /*6e840*/  STL [R1+0x40ec], R100 ;  /* 0x0040ec6401007387 */ /* 0x0003e80000100800 */
[----:B------:R1:W-:Y:S04]  /*6e850*/  LDGSTS.E [R6+0xa080], desc[UR32][R132.64], P0 ;  /* 0x0a08000084067fae */ /* 0x0003e80008121860 */
[----:B------:R1:W-:Y:S04]  /*6e860*/  STL [R1+0x40e8], R101 ;  /* 0x0040e86501007387 */ /* 0x0003e80000100800 */
[----:B------:R-:W-:Y:S01]  /*6e870*/  STL [R1+0x40f4], R104 ;  /* 0x0040f46801007387 */ /* 0x000fe20000100800 */
[----:B-1----:R-:W-:-:S03]  /*6e880*/  IMAD.MOV.U32 R132, RZ, RZ, R100 ;  /* 0x000000ffff847224 */ /* 0x002fc600078e0064 */
[----:B------:R-:W3:Y:S01]  /*6e890*/  LDL.LU R100, [R1+0x4118] ;  /* 0x0041180001647983 */ /* 0x000ee20000300800 */
[----:B------:R-:W-:-:S03]  /*6e8a0*/  IMAD.MOV.U32 R133, RZ, RZ, R101 ;  /* 0x000000ffff857224 */ /* 0x000fc600078e0065 */
[----:B------:R1:W-:Y:S04]  /*6e8b0*/  STL [R1+0x40f0], R106 ;  /* 0x0040f06a01007387 */ /* 0x0003e80000100800 */
[----:B------:R-:W3:Y:S04]  /*6e8c0*/  LDL.LU R101, [R1+0x4120] ;  /* 0x0041200001657983 */ /* 0x000ee80000300800 */
[----:B------:R1:W-:Y:S02]  /*6e8d0*/  LDGSTS.E [R6+0xa100], desc[UR32][R132.64], P0 ;  /* 0x0a10000084067fae */ /* 0x0003e40008121860 */
[----:B-1----:R-:W-:-:S02]  /*6e8e0*/  IMAD.MOV.U32 R132, RZ, RZ, R104 ;  /* 0x000000ffff847224 */ /* 0x002fc400078e0068 */
[----:B------:R-:W-:Y:S02]  /*6e8f0*/  IMAD.MOV.U32 R133, RZ, RZ, R106 ;  /* 0x000000ffff857224 */ /* 0x000fe400078e006a */
[----:B------:R-:W3:Y:S04]  /*6e900*/  LDL.LU R106, [R1+0x412c] ;  /* 0x00412c00016a7983 */ /* 0x000ee80000300800 */
[----:B------:R-:W3:Y:S04]  /*6e910*/  LDL.LU R104, [R1+0x4134] ;  /* 0x0041340001687983 */ /* 0x000ee80000300800 */
[----:B------:R1:W-:Y:S01]  /*6e920*/  LDGSTS.E [R6+0xa180], desc[UR32][R132.64], P0 ;  /* 0x0a18000084067fae */ /* 0x0003e20008121860 */
[----:B----4-:R-:W-:-:S05]  /*6e930*/  IADD3 R105, P1, R105, R3, RZ ;  /* 0x0000000369697210 */ /* 0x010fca0007f3e0ff */
[--C-:B--2---:R-:W-:Y:S01]  /*6e940*/  IMAD.X R107, R107, 0x1, R2.reuse, P1 ;  /* 0x000000016b6b7824 */ /* 0x104fe200008e0602 */
[----:B------:R-:W-:Y:S01]  /*6e950*/  IADD3 R98, P2, R98, R3, RZ ;  /* 0x0000000362627210 */ /* 0x000fe20007f5e0ff */
[----:B------:R-:W-:Y:S02]  /*6e960*/  STL [R1+0x40fc], R105 ;  /* 0x0040fc6901007387 */ /* 0x000fe40000100800 */
[----:B-1----:R-:W-:Y:S02]  /*6e970*/  IMAD.MOV.U32 R133, RZ, RZ, R107 ;  /* 0x000000ffff857224 */ /* 0x002fe400078e006b */
[----:B------:R1:W-:Y:S01]  /*6e980*/  STL [R1+0x40f8], R107 ;  /* 0x0040f86b01007387 */ /* 0x0003e20000100800 */
[----:B------:R-:W-:-:S03]  /*6e990*/  IMAD.X R102, R102, 0x1, R2, P2 ;  /* 0x0000000166667824 */ /* 0x000fc600010e0602 */
[----:B------:R-:W-:Y:S04]  /*6e9a0*/  STL [R1+0x4104], R98 ;  /* 0x0041046201007387 */ /* 0x000fe80000100800 */
[----:B-1----:R-:W2:Y:S01]  /*6e9b0*/  LDL.LU R107, [R1+0x4128] ;  /* 0x00412800016b7983 */ /* 0x002ea20000300800 */
        /* <DEDUP_REMOVED lines=9> */
[----:B------:R-:W-:-:S05]  /*6ea50*/  IADD3 R99, P1, R99, R3, RZ ;  /* 0x0000000363637210 */ /* 0x000fca0007f3e0ff */
[----:B------:R-:W-:Y:S01]  /*6ea60*/  STL [R1+0x410c], R99 ;  /* 0x00410c6301007387 */ /* 0x000fe20000100800 */
[----:B------:R-:W-:Y:S01]  /*6ea70*/  IADD3 R108, P2, R108, R3, RZ ;  /* 0x000000036c6c7210 */ /* 0x000fe20007f5e0ff */
[----:B------:R-:W-:-:S04]  /*6ea80*/  IMAD.X R103, R103, 0x1, R2, P1 ;  /* 0x0000000167677824 */ /* 0x000fc800008e0602 */
[----:B-1----:R-:W-:Y:S01]  /*6ea90*/  IMAD.MOV.U32 R133, RZ, RZ, R103 ;  /* 0x000000ffff857224 */ /* 0x002fe200078e0067 */
[----:B------:R1:W-:Y:S01]  /*6eaa0*/  STL [R1+0x4108], R103 ;  /* 0x0041086701007387 */ /* 0x0003e20000100800 */
[----:B------:R-:W-:-:S03]  /*6eab0*/  IMAD.X R109, R109, 0x1, R2, P2 ;  /* 0x000000016d6d7824 */ /* 0x000fc600010e0602 */
[----:B------:R-:W-:Y:S04]  /*6eac0*/  STL [R1+0x4114], R108 ;  /* 0x0041146c01007387 */ /* 0x000fe80000100800 */
[----:B-1----:R-:W4:Y:S01]  /*6ead0*/  LDL.LU R103, [R1+0x4138] ;  /* 0x0041380001677983 */ /* 0x002f220000300800 */
[----:B------:R-:W-:-:S03]  /*6eae0*/  IMAD.MOV.U32 R132, RZ, RZ, R99 ;  /* 0x000000ffff847224 */ /* 0x000fc600078e0063 */
[----:B------:R-:W-:Y:S04]  /*6eaf0*/  STL [R1+0x4110], R109 ;  /* 0x0041106d01007387 */ /* 0x000fe80000100800 */
[----:B------:R-:W4:Y:S04]  /*6eb00*/  LDL.LU R99, [R1+0x4140] ;  /* 0x0041400001637983 */ /* 0x000f280000300800 */
[----:B------:R1:W-:Y:S02]  /*6eb10*/  LDGSTS.E [R6+0xa300], desc[UR32][R132.64], P0 ;  /* 0x0a30000084067fae */ /* 0x0003e40008121860 */
[----:B-1----:R-:W-:-:S02]  /*6eb20*/  IMAD.MOV.U32 R132, RZ, RZ, R108 ;  /* 0x000000ffff847224 */ /* 0x002fc400078e006c */
[----:B------:R-:W-:-:S05]  /*6eb30*/  IMAD.MOV.U32 R133, RZ, RZ, R109 ;  /* 0x000000ffff857224 */ /* 0x000fca00078e006d */
[----:B------:R1:W-:Y:S01]  /*6eb40*/  LDGSTS.E [R6+0xa380], desc[UR32][R132.64], P0 ;  /* 0x0a38000084067fae */ /* 0x0003e20008121860 */
[-C--:B---3--:R-:W-:Y:S02]  /*6eb50*/  IADD3 R4, P1, R4, R3.reuse, RZ ;  /* 0x0000000304047210 */ /* 0x088fe40007f3e0ff */
[----:B------:R-:W-:-:S03]  /*6eb60*/  IADD3 R7, P2, R7, R3, RZ ;  /* 0x0000000307077210 */ /* 0x000fc60007f5e0ff */
[----:B------:R-:W-:Y:S01]  /*6eb70*/  STL [R1+0x411c], R4 ;  /* 0x00411c0401007387 */ /* 0x000fe20000100800 */
[----:B-1----:R-:W-:Y:S02]  /*6eb80*/  IMAD.MOV.U32 R132, RZ, RZ, R4 ;  /* 0x000000ffff847224 */ /* 0x002fe400078e0004 */
[----:B------:R-:W-:-:S04]  /*6eb90*/  IMAD.X R100, R100, 0x1, R2, P1 ;  /* 0x0000000164647824 */ /* 0x000fc800008e0602 */
        /* <DEDUP_REMOVED lines=10> */
[-C--:B------:R-:W-:Y:S01]  /*6ec40*/  IADD3 R106, P1, R106, R3.reuse, RZ ;  /* 0x000000036a6a7210 */ /* 0x080fe20007f3e0ff */
[----:B------:R-:W-:Y:S02]  /*6ec50*/  IMAD.MOV.U32 R132, RZ, RZ, R7 ;  /* 0x000000ffff847224 */ /* 0x000fe400078e0007 */
[----:B------:R-:W3:Y:S01]  /*6ec60*/  LDL.LU R7, [R1+0x4150] ;  /* 0x0041500001077983 */ /* 0x000ee20000300800 */
[----:B------:R-:W-:-:S03]  /*6ec70*/  IADD3 R104, P2, R104, R3, RZ ;  /* 0x0000000368687210 */ /* 0x000fc60007f5e0ff */
[----:B------:R-:W-:Y:S04]  /*6ec80*/  STL [R1+0x412c], R106 ;  /* 0x00412c6a01007387 */ /* 0x000fe80000100800 */
[----:B------:R1:W-:Y:S02]  /*6ec90*/  LDGSTS.E [R6+0xa480], desc[UR32][R132.64], P0 ;  /* 0x0a48000084067fae */ /* 0x0003e40008121860 */
[----:B-1----:R-:W-:Y:S02]  /*6eca0*/  IMAD.MOV.U32 R132, RZ, RZ, R106 ;  /* 0x000000ffff847224 */ /* 0x002fe400078e006a */
[----:B--2---:R-:W-:-:S05]  /*6ecb0*/  IMAD.X R107, R107, 0x1, R2, P1 ;  /* 0x000000016b6b7824 */ /* 0x004fca00008e0602 */
[----:B------:R1:W-:Y:S01]  /*6ecc0*/  STL [R1+0x4128], R107 ;  /* 0x0041286b01007387 */ /* 0x0003e20000100800 */
[----:B----4-:R-:W-:-:S03]  /*6ecd0*/  IMAD.X R105, R105, 0x1, R2, P2 ;  /* 0x0000000169697824 */ /* 0x010fc600010e0602 */
[----:B------:R-:W-:Y:S04]  /*6ece0*/  STL [R1+0x4134], R104 ;  /* 0x0041346801007387 */ /* 0x000fe80000100800 */
[----:B------:R-:W2:Y:S04]  /*6ecf0*/  LDL.LU.64 R108, [R1+0x3590] ;  /* 0x00359000016c7983 */ /* 0x000ea80000300a00 */
[----:B------:R4:W-:Y:S04]  /*6ed00*/  STL [R1+0x4130], R105 ;  /* 0x0041306901007387 */ /* 0x0009e80000100800 */
[----:B------:R-:W2:Y:S01]  /*6ed10*/  LDL.LU.64 R122, [R1+0x3588] ;  /* 0x00358800017a7983 */ /* 0x000ea20000300a00 */
[----:B------:R-:W-:-:S03]  /*6ed20*/  IMAD.MOV.U32 R133, RZ, RZ, R107 ;  /* 0x000000ffff857224 */ /* 0x000fc600078e006b */
[----:B-1----:R-:W2:Y:S01]  /*6ed30*/  LDL.LU.64 R106, [R1+0x3580] ;  /* 0x00358000016a7983 */ /* 0x002ea20000300a00 */
[----:B------:R-:W-:-:S03]  /*6ed40*/  IADD3 R102, P1, R102, R3, RZ ;  /* 0x0000000366667210 */ /* 0x000fc60007f3e0ff */
[----:B------:R1:W-:Y:S01]  /*6ed50*/  LDGSTS.E [R6+0xa500], desc[UR32][R132.64], P0 ;  /* 0x0a50000084067fae */ /* 0x0003e20008121860 */
[----:B------:R-:W-:Y:S01]  /*6ed60*/  IADD3 R98, P2, R98, R3, RZ ;  /* 0x0000000362627210 */ /* 0x000fe20007f5e0ff */
[----:B-1----:R-:W-:Y:S02]  /*6ed70*/  IMAD.MOV.U32 R132, RZ, RZ, R104 ;  /* 0x000000ffff847224 */ /* 0x002fe400078e0068 */
[----:B------:R-:W-:Y:S02]  /*6ed80*/  IMAD.MOV.U32 R133, RZ, RZ, R105 ;  /* 0x000000ffff857224 */ /* 0x000fe400078e0069 */
[----:B----4-:R-:W4:Y:S04]  /*6ed90*/  LDL.LU.64 R104, [R1+0x3578] ;  /* 0x0035780001687983 */ /* 0x010f280000300a00 */
[----:B------:R-:W-:Y:S04]  /*6eda0*/  STL [R1+0x413c], R102 ;  /* 0x00413c6601007387 */ /* 0x000fe80000100800 */
[----:B------:R1:W-:Y:S02]  /*6edb0*/  LDGSTS.E [R6+0xa580], desc[UR32][R132.64], P0 ;  /* 0x0a58000084067fae */ /* 0x0003e40008121860 */
[----:B-1----:R-:W-:-:S02]  /*6edc0*/  IMAD.MOV.U32 R132, RZ, RZ, R102 ;  /* 0x000000ffff847224 */ /* 0x002fc400078e0066 */
[----:B------:R-:W-:-:S05]  /*6edd0*/  IMAD.X R103, R103, 0x1, R2, P1 ;  /* 0x0000000167677824 */ /* 0x000fca00008e0602 */
[----:B------:R1:W-:Y:S01]  /*6ede0*/  STL [R1+0x4138], R103 ;  /* 0x0041386701007387 */ /* 0x0003e20000100800 */
[----:B------:R-:W-:-:S03]  /*6edf0*/  IMAD.X R99, R99, 0x1, R2, P2 ;  /* 0x0000000163637824 */ /* 0x000fc600010e0602 */
[----:B------:R-:W-:Y:S04]  /*6ee00*/  STL [R1+0x4144], R98 ;  /* 0x0041446201007387 */ /* 0x000fe80000100800 */
[----:B------:R-:W4:Y:S01]  /*6ee10*/  LDL.LU.64 R118, [R1+0x3570] ;  /* 0x0035700001767983 */ /* 0x000f220000300a00 */
[----:B------:R-:W-:-:S03]  /*6ee20*/  IMAD.MOV.U32 R133, RZ, RZ, R103 ;  /* 0x000000ffff857224 */ /* 0x000fc600078e0067 */
[----:B------:R1:W-:Y:S04]  /*6ee30*/  STL [R1+0x4140], R99 ;  /* 0x0041406301007387 */ /* 0x0003e80000100800 */
[----:B-1----:R-:W4:Y:S04]  /*6ee40*/  LDL.LU.64 R102, [R1+0x3568] ;  /* 0x0035680001667983 */ /* 0x002f280000300a00 */
[----:B------:R1:W-:Y:S02]  /*6ee50*/  LDGSTS.E [R6+0xa600], desc[UR32][R132.64], P0 ;  /* 0x0a60000084067fae */ /* 0x0003e40008121860 */
[----:B-1----:R-:W-:-:S02]  /*6ee60*/  IMAD.MOV.U32 R132, RZ, RZ, R98 ;  /* 0x000000ffff847224 */ /* 0x002fc400078e0062 */
[----:B------:R-:W-:Y:S02]  /*6ee70*/  IMAD.MOV.U32 R133, RZ, RZ, R99 ;  /* 0x000000ffff857224 */ /* 0x000fe400078e0063 */
[----:B------:R-:W4:Y:S04]  /*6ee80*/  LDL.LU.64 R98, [R1+0x3560] ;  /* 0x0035600001627983 */ /* 0x000f280000300a00 */
[----:B------:R1:W-:Y:S04]  /*6ee90*/  LDGSTS.E [R6+0xa680], desc[UR32][R132.64], P0 ;  /* 0x0a68000084067fae */ /* 0x0003e80008121860 */
[----:B------:R-:W4:Y:S04]  /*6eea0*/  LDL.LU.64 R116, [R1+0x3558] ;  /* 0x0035580001747983 */ /* 0x000f280000300a00 */
[----:B------:R-:W4:Y:S01]  /*6eeb0*/  LDL.LU.64 R114, [R1+0x3550] ;  /* 0x0035500001727983 */ /* 0x000f220000300a00 */
[----:B------:R-:W-:-:S05]  /*6eec0*/  IADD3 R100, P1, R100, R3, RZ ;  /* 0x0000000364647210 */ /* 0x000fca0007f3e0ff */
[----:B-1----:R-:W-:Y:S01]  /*6eed0*/  IMAD.MOV.U32 R132, RZ, RZ, R100 ;  /* 0x000000ffff847224 */ /* 0x002fe200078e0064 */
[----:B------:R-:W-:Y:S01]  /*6eee0*/  IADD3 R4, P2, R4, R3, RZ ;  /* 0x0000000304047210 */ /* 0x000fe20007f5e0ff */
[----:B---3--:R-:W-:-:S04]  /*6eef0*/  IMAD.X R101, R101, 0x1, R2, P1 ;  /* 0x0000000165657824 */ /* 0x008fc800008e0602 */
[----:B------:R-:W-:Y:S02]  /*6ef00*/  IMAD.MOV.U32 R133, RZ, RZ, R101 ;  /* 0x000000ffff857224 */ /* 0x000fe400078e0065 */
[----:B------:R-:W-:-:S03]  /*6ef10*/  IMAD.X R7, R7, 0x1, R2, P2 ;  /* 0x0000000107077824 */ /* 0x000fc600010e0602 */
[----:B------:R1:W-:Y:S04]  /*6ef20*/  LDGSTS.E [R6+0xa700], desc[UR32][R132.64], P0 ;  /* 0x0a70000084067fae */ /* 0x0003e80008121860 */
[----:B------:R3:W-:Y:S01]  /*6ef30*/  STL [R1+0x414c], R100 ;  /* 0x00414c6401007387 */ /* 0x0007e20000100800 */
[----:B-1----:R-:W-:Y:S02]  /*6ef40*/  IMAD.MOV.U32 R132, RZ, RZ, R4 ;  /* 0x000000ffff847224 */ /* 0x002fe400078e0004 */
[----:B------:R-:W-:Y:S01]  /*6ef50*/  IMAD.MOV.U32 R133, RZ, RZ, R7 ;  /* 0x000000ffff857224 */ /* 0x000fe200078e0007 */
[----:B------:R-:W-:Y:S04]  /*6ef60*/  STL [R1+0x4148], R101 ;  /* 0x0041486501007387 */ /* 0x000fe80000100800 */
[----:B------:R2:W-:Y:S04]  /*6ef70*/  LDGSTS.E [R6+0xa780], desc[UR32][R132.64], P0 ;  /* 0x0a78000084067fae */ /* 0x0005e80008121860 */
[----:B------:R-:W-:Y:S04]  /*6ef80*/  STL [R1+0x4154], R4 ;  /* 0x0041540401007387 */ /* 0x000fe80000100800 */
[----:B------:R-:W4:Y:S04]  /*6ef90*/  LDL.LU.64 R112, [R1+0x3548] ;  /* 0x0035480001707983 */ /* 0x000f280000300a00 */
[----:B------:R1:W-:Y:S04]  /*6efa0*/  STL [R1+0x4150], R7 ;  /* 0x0041500701007387 */ /* 0x0003e80000100800 */
[----:B------:R-:W4:Y:S04]  /*6efb0*/  LDL.LU.64 R110, [R1+0x3540] ;  /* 0x00354000016e7983 */ /* 0x000f280000300a00 */
[----:B---3--:R-:W3:Y:S01]  /*6efc0*/  LDL.LU R100, [R1+0x375c] ;  /* 0x00375c0001647983 */ /* 0x008ee20000300800 */
[----:B--2---:R-:W-:-:S05]  /*6efd0*/  IADD3 R132, P0, R108, R3, RZ ;  /* 0x000000036c847210 */ /* 0x004fca0007f1e0ff */
[----:B-1----:R-:W-:Y:S02]  /*6efe0*/  IMAD.X R7, R109, 0x1, R2, P0 ;  /* 0x000000016d077824 */ /* 0x002fe400000e0602 */
[----:B------:R-:W2:Y:S01]  /*6eff0*/  LDL.LU.64 R108, [R1+0x3538] ;  /* 0x00353800016c7983 */ /* 0x000ea20000300a00 */
[----:B------:R-:W-:-:S05]  /*6f000*/  IADD3 R134, P0, R122, R3, RZ ;  /* 0x000000037a867210 */ /* 0x000fca0007f1e0ff */
[----:B------:R-:W-:Y:S01]  /*6f010*/  IMAD.X R133, R123, 0x1, R2, P0 ;  /* 0x000000017b857824 */ /* 0x000fe200000e0602 */
[----:B------:R-:W-:-:S05]  /*6f020*/  IADD3 R136, P0, R106, R3, RZ ;  /* 0x000000036a887210 */ /* 0x000fca0007f1e0ff */
[----:B------:R-:W-:Y:S02]  /*6f030*/  IMAD.X R135, R107, 0x1, R2, P0 ;  /* 0x000000016b877824 */ /* 0x000fe400000e0602 */
[----:B------:R-:W3:Y:S01]  /*6f040*/  LDL.LU.64 R106, [R1+0x3530] ;  /* 0x00353000016a7983 */ /* 0x000ee20000300a00 */
[----:B----4-:R-:W-:-:S05]  /*6f050*/  IADD3 R138, P0, R104, R3, RZ ;  /* 0x00000003688a7210 */ /* 0x010fca0007f1e0ff */
[----:B------:R-:W-:Y:S02]  /*6f060*/  IMAD.X R137, R105, 0x1, R2, P0 ;  /* 0x0000000169897824 */ /* 0x000fe400000e0602 */
[----:B------:R-:W4:Y:S01]  /*6f070*/  LDL.LU.64 R104, [R1+0x3528] ;  /* 0x0035280001687983 */ /* 0x000f220000300a00 */
[----:B------:R-:W-:-:S05]  /*6f080*/  IADD3 R140, P0, R118, R3, RZ ;  /* 0x00000003768c7210 */ /* 0x000fca0007f1e0ff */
[----:B------:R-:W-:Y:S01]  /*6f090*/  IMAD.X R139, R119, 0x1, R2, P0 ;  /* 0x00000001778b7824 */ /* 0x000fe200000e0602 */
[----:B------:R-:W-:-:S05]  /*6f0a0*/  IADD3 R142, P0, R102, R3, RZ ;  /* 0x00000003668e7210 */ /* 0x000fca0007f1e0ff */
[----:B------:R-:W-:Y:S02]  /*6f0b0*/  IMAD.X R141, R103, 0x1, R2, P0 ;  /* 0x00000001678d7824 */ /* 0x000fe400000e0602 */
[----:B------:R-:W4:Y:S01]  /*6f0c0*/  LDL.LU.64 R102, [R1+0x3520] ;  /* 0x0035200001667983 */ /* 0x000f220000300a00 */
[----:B------:R-:W-:-:S05]  /*6f0d0*/  IADD3 R144, P0, R98, R3, RZ ;  /* 0x0000000362907210 */ /* 0x000fca0007f1e0ff */
[----:B------:R-:W-:Y:S02]  /*6f0e0*/  IMAD.X R143, R99, 0x1, R2, P0 ;  /* 0x00000001638f7824 */ /* 0x000fe400000e0602 */
[----:B------:R-:W4:Y:S04]  /*6f0f0*/  LDL.LU.64 R98, [R1+0x3518] ;  /* 0x0035180001627983 */ /* 0x000f280000300a00 */
[----:B------:R-:W4:Y:S04]  /*6f100*/  LDL.LU.64 R166, [R1+0x3318] ;  /* 0x0033180001a67983 */ /* 0x000f280000300a00 */
[----:B------:R-:W4:Y:S04]  /*6f110*/  LDL.LU.64 R130, [R1+0x3390] ;  /* 0x0033900001827983 */ /* 0x000f280000300a00 */
[----:B------:R-:W4:Y:S04]  /*6f120*/  LDL.LU.64 R128, [R1+0x3388] ;  /* 0x0033880001807983 */ /* 0x000f280000300a00 */
[----:B------:R-:W4:Y:S04]  /*6f130*/  LDL.LU.64 R126, [R1+0x3380] ;  /* 0x00338000017e7983 */ /* 0x000f280000300a00 */
[----:B------:R-:W4:Y:S04]  /*6f140*/  LDL.LU.64 R124, [R1+0x3378] ;  /* 0x00337800017c7983 */ /* 0x000f280000300a00 */
[----:B------:R-:W4:Y:S01]  /*6f150*/  LDL.LU.64 R122, [R1+0x3370] ;  /* 0x00337000017a7983 */ /* 0x000f220000300a00 */
[----:B------:R-:W-:-:S03]  /*6f160*/  IADD3 R146, P0, R116, R3, RZ ;  /* 0x0000000374927210 */ /* 0x000fc60007f1e0ff */
[----:B------:R-:W4:Y:S02]  /*6f170*/  LDL.LU.64 R118, [R1+0x3368] ;  /* 0x0033680001767983 */ /* 0x000f240000300a00 */
[--C-:B------:R-:W-:Y:S01]  /*6f180*/  IMAD.X R145, R117, 0x1, R2.reuse, P0 ;  /* 0x0000000175917824 */ /* 0x100fe200000e0602 */
[-C--:B------:R-:W-:Y:S01]  /*6f190*/  IADD3 R148, P0, R114, R3.reuse, RZ ;  /* 0x0000000372947210 */ /* 0x080fe20007f1e0ff */
[----:B------:R-:W4:Y:S04]  /*6f1a0*/  LDL.LU.64 R116, [R1+0x3360] ;  /* 0x0033600001747983 */ /* 0x000f280000300a00 */
[----:B------:R-:W-:Y:S02]  /*6f1b0*/  IMAD.X R147, R115, 0x1, R2, P0 ;  /* 0x0000000173937824 */ /* 0x000fe400000e0602 */
[----:B------:R-:W4:Y:S01]  /*6f1c0*/  LDL.LU.64 R114, [R1+0x3358] ;  /* 0x0033580001727983 */ /* 0x000f220000300a00 */
[----:B------:R-:W-:-:S05]  /*6f1d0*/  IADD3 R150, P0, R112, R3, RZ ;  /* 0x0000000370967210 */ /* 0x000fca0007f1e0ff */
[----:B------:R-:W-:Y:S02]  /*6f1e0*/  IMAD.X R149, R113, 0x1, R2, P0 ;  /* 0x0000000171957824 */ /* 0x000fe400000e0602 */
[----:B------:R-:W4:Y:S01]  /*6f1f0*/  LDL.LU.64 R112, [R1+0x3350] ;  /* 0x0033500001707983 */ /* 0x000f220000300a00 */
[----:B------:R-:W-:-:S05]  /*6f200*/  IADD3 R152, P0, R110, R3, RZ ;  /* 0x000000036e987210 */ /* 0x000fca0007f1e0ff */
[----:B------:R-:W-:Y:S02]  /*6f210*/  IMAD.X R151, R111, 0x1, R2, P0 ;  /* 0x000000016f977824 */ /* 0x000fe400000e0602 */
[----:B------:R-:W4:Y:S01]  /*6f220*/  LDL.LU.64 R110, [R1+0x3348] ;  /* 0x00334800016e7983 */ /* 0x000f220000300a00 */
[----:B--2---:R-:W-:-:S05]  /*6f230*/  IADD3 R154, P0, R108, R3, RZ ;  /* 0x000000036c9a7210 */ /* 0x004fca0007f1e0ff */
[----:B------:R-:W-:Y:S02]  /*6f240*/  IMAD.X R153, R109, 0x1, R2, P0 ;  /* 0x000000016d997824 */ /* 0x000fe400000e0602 */
[----:B------:R-:W2:Y:S01]  /*6f250*/  LDL.LU.64 R108, [R1+0x3340] ;  /* 0x00334000016c7983 */ /* 0x000ea20000300a00 */
[----:B---3--:R-:W-:-:S05]  /*6f260*/  IADD3 R156, P0, R106, R3, RZ ;  /* 0x000000036a9c7210 */ /* 0x008fca0007f1e0ff */
[----:B------:R-:W-:Y:S02]  /*6f270*/  IMAD.X R155, R107, 0x1, R2, P0 ;  /* 0x000000016b9b7824 */ /* 0x000fe400000e0602 */
[----:B------:R-:W3:Y:S01]  /*6f280*/  LDL.LU.64 R106, [R1+0x3338] ;  /* 0x00333800016a7983 */ /* 0x000ee20000300a00 */
[----:B----4-:R-:W-:-:S05]  /*6f290*/  IADD3 R158, P0, R104, R3, RZ ;  /* 0x00000003689e7210 */ /* 0x010fca0007f1e0ff */
        /* <DEDUP_REMOVED lines=8> */
[----:B------:R-:W-:-:S05]  /*6f320*/  IADD3 R164, P0, R166, R3, RZ ;  /* 0x00000003a6a47210 */ /* 0x000fca0007f1e0ff */
[----:B------:R-:W-:Y:S01]  /*6f330*/  IMAD.X R163, R167, 0x1, R2, P0 ;  /* 0x00000001a7a37824 */ /* 0x000fe200000e0602 */
        /* <DEDUP_REMOVED lines=20> */
[----:B------:R-:W-:Y:S01]  /*6f480*/  UISETP.GT.AND UP1, UPT, UR14, 0x18, UPT ;  /* 0x000000180e00788c */ /* 0x000fe2000bf24270 */
[-C--:B------:R-:W-:Y:S01]  /*6f490*/  IADD3 R100, P3, R100, R3.reuse, RZ ;  /* 0x0000000364647210 */ /* 0x080fe20007f7e0ff */
[----:B------:R-:W-:Y:S02]  /*6f4a0*/  IMAD.MOV.U32 R228, RZ, RZ, R132 ;  /* 0x000000ffffe47224 */ /* 0x000fe400078e0084 */
[----:B------:R-:W-:Y:S02]  /*6f4b0*/  IMAD.MOV.U32 R229, RZ, RZ, R7 ;  /* 0x000000ffffe57224 */ /* 0x000fe400078e0007 */
[----:B------:R-:W-:Y:S02]  /*6f4c0*/  IMAD.MOV.U32 R226, RZ, RZ, R134 ;  /* 0x000000ffffe27224 */ /* 0x000fe400078e0086 */
[----:B------:R-:W-:Y:S01]  /*6f4d0*/  IMAD.MOV.U32 R227, RZ, RZ, R133 ;  /* 0x000000ffffe37224 */ /* 0x000fe200078e0085 */
[----:B--2---:R-:W-:-:S05]  /*6f4e0*/  IADD3 R186, P0, R108, R3, RZ ;  /* 0x000000036cba7210 */ /* 0x004fca0007f1e0ff */
[----:B------:R-:W-:Y:S01]  /*6f4f0*/  IMAD.X R185, R109, 0x1, R2, P0 ;  /* 0x000000016db97824 */ /* 0x000fe200000e0602 */
[----:B---3--:R-:W-:-:S05]  /*6f500*/  IADD3 R188, P0, R106, R3, RZ ;  /* 0x000000036abc7210 */ /* 0x008fca0007f1e0ff */
[----:B------:R-:W-:Y:S01]  /*6f510*/  IMAD.X R187, R107, 0x1, R2, P0 ;  /* 0x000000016bbb7824 */ /* 0x000fe200000e0602 */
[----:B------:R-:W-:Y:S01]  /*6f520*/  USEL UR10, URZ, 0x4, !UP1 ;  /* 0x000000043f0a7887 */ /* 0x000fe2000c800000 */
[----:B------:R-:W-:Y:S02]  /*6f530*/  IMAD.MOV.U32 R224, RZ, RZ, R136 ;  /* 0x000000ffffe07224 */ /* 0x000fe400078e0088 */
[----:B------:R-:W-:Y:S01]  /*6f540*/  IMAD.MOV.U32 R225, RZ, RZ, R135 ;  /* 0x000000ffffe17224 */ /* 0x000fe200078e0087 */
[----:B------:R-:W-:Y:S01]  /*6f550*/  STL [R1+0x375c], R100 ;  /* 0x00375c6401007387 */ /* 0x000fe20000100800 */
[----:B------:R-:W-:Y:S02]  /*6f560*/  IMAD.MOV.U32 R222, RZ, RZ, R138 ;  /* 0x000000ffffde7224 */ /* 0x000fe400078e008a */
[----:B------:R-:W-:Y:S01]  /*6f570*/  IMAD.MOV.U32 R223, RZ, RZ, R137 ;  /* 0x000000ffffdf7224 */ /* 0x000fe200078e0089 */
[----:B----4-:R-:W-:Y:S01]  /*6f580*/  IADD3 R190, P0, R104, R3, RZ ;  /* 0x0000000368be7210 */ /* 0x010fe20007f1e0ff */
[----:B------:R-:W-:Y:S01]  /*6f590*/  IMAD.MOV.U32 R220, RZ, RZ, R140 ;  /* 0x000000ffffdc7224 */ /* 0x000fe200078e008c */
[----:B------:R-:W-:Y:S01]  /*6f5a0*/  STL.64 [R1+0x3590], R228 ;  /* 0x003590e401007387 */ /* 0x000fe20000100a00 */
[----:B------:R-:W-:-:S02]  /*6f5b0*/  IMAD.MOV.U32 R221, RZ, RZ, R139 ;  /* 0x000000ffffdd7224 */ /* 0x000fc400078e008b */
[----:B------:R-:W-:Y:S01]  /*6f5c0*/  IMAD.X R189, R105, 0x1, R2, P0 ;  /* 0x0000000169bd7824 */ /* 0x000fe200000e0602 */
[----:B------:R-:W-:Y:S01]  /*6f5d0*/  STL.64 [R1+0x3588], R226 ;  /* 0x003588e201007387 */ /* 0x000fe20000100a00 */
[----:B------:R-:W-:Y:S02]  /*6f5e0*/  IMAD.MOV.U32 R218, RZ, RZ, R142 ;  /* 0x000000ffffda7224 */ /* 0x000fe400078e008e */
[----:B------:R-:W-:Y:S01]  /*6f5f0*/  IMAD.MOV.U32 R219, RZ, RZ, R141 ;  /* 0x000000ffffdb7224 */ /* 0x000fe200078e008d */
[----:B------:R-:W-:Y:S01]  /*6f600*/  STL.64 [R1+0x3580], R224 ;  /* 0x003580e001007387 */ /* 0x000fe20000100a00 */
[----:B------:R-:W-:Y:S01]  /*6f610*/  IMAD.MOV.U32 R216, RZ, RZ, R144 ;  /* 0x000000ffffd87224 */ /* 0x000fe200078e0090 */
[----:B------:R-:W-:Y:S01]  /*6f620*/  USEL UR10, UR10, URZ, !UP0 ;  /* 0x0000003f0a0a7287 */ /* 0x000fe2000c000000 */
[----:B------:R-:W-:Y:S01]  /*6f630*/  IMAD.MOV.U32 R217, RZ, RZ, R143 ;  /* 0x000000ffffd97224 */ /* 0x000fe200078e008f */
[----:B------:R-:W-:Y:S01]  /*6f640*/  STL.64 [R1+0x3578], R222 ;  /* 0x003578de01007387 */ /* 0x000fe20000100a00 */
[----:B------:R-:W-:-:S02]  /*6f650*/  IMAD.MOV.U32 R214, RZ, RZ, R146 ;  /* 0x000000ffffd67224 */ /* 0x000fc400078e0092 */
[----:B------:R-:W-:Y:S01]  /*6f660*/  IMAD.MOV.U32 R215, RZ, RZ, R145 ;  /* 0x000000ffffd77224 */ /* 0x000fe200078e0091 */
[----:B------:R-:W-:Y:S01]  /*6f670*/  STL.64 [R1+0x3570], R220 ;  /* 0x003570dc01007387 */ /* 0x000fe20000100a00 */
[----:B------:R-:W-:Y:S02]  /*6f680*/  IMAD.MOV.U32 R212, RZ, RZ, R148 ;  /* 0x000000ffffd47224 */ /* 0x000fe400078e0094 */
[----:B------:R-:W-:Y:S01]  /*6f690*/  IMAD.MOV.U32 R213, RZ, RZ, R147 ;  /* 0x000000ffffd57224 */ /* 0x000fe200078e0093 */
[----:B------:R-:W-:Y:S01]  /*6f6a0*/  STL.64 [R1+0x3568], R218 ;  /* 0x003568da01007387 */ /* 0x000fe20000100a00 */
[----:B------:R-:W-:Y:S02]  /*6f6b0*/  IMAD.MOV.U32 R210, RZ, RZ, R150 ;  /* 0x000000ffffd27224 */ /* 0x000fe400078e0096 */
[----:B------:R-:W-:Y:S01]  /*6f6c0*/  IMAD.MOV.U32 R211, RZ, RZ, R149 ;  /* 0x000000ffffd37224 */ /* 0x000fe200078e0095 */
[----:B------:R-:W-:Y:S01]  /*6f6d0*/  STL.64 [R1+0x3560], R216 ;  /* 0x003560d801007387 */ /* 0x000fe20000100a00 */
[----:B------:R-:W-:-:S02]  /*6f6e0*/  IMAD.MOV.U32 R208, RZ, RZ, R154 ;  /* 0x000000ffffd07224 */ /* 0x000fc400078e009a */
[----:B------:R-:W-:Y:S01]  /*6f6f0*/  IMAD.MOV.U32 R209, RZ, RZ, R153 ;  /* 0x000000ffffd17224 */ /* 0x000fe200078e0099 */
[----:B------:R-:W-:Y:S01]  /*6f700*/  STL.64 [R1+0x3558], R214 ;  /* 0x003558d601007387 */ /* 0x000fe20000100a00 */
[----:B------:R-:W-:Y:S01]  /*6f710*/  IMAD.MOV.U32 R206, RZ, RZ, R156 ;  /* 0x000000ffffce7224 */ /* 0x000fe200078e009c */
[----:B------:R-:W-:Y:S01]  /*6f720*/  ISETP.NE.U32.AND P1, PT, RZ, UR10, PT ;  /* 0x0000000aff007c0c */ /* 0x000fe2000bf25070 */
[----:B------:R-:W-:Y:S01]  /*6f730*/  IMAD.MOV.U32 R207, RZ, RZ, R155 ;  /* 0x000000ffffcf7224 */ /* 0x000fe200078e009b */
[----:B------:R-:W-:Y:S01]  /*6f740*/  STL.64 [R1+0x3550], R212 ;  /* 0x003550d401007387 */ /* 0x000fe20000100a00 */
[----:B------:R-:W-:Y:S02]  /*6f750*/  IMAD.MOV.U32 R204, RZ, RZ, R158 ;  /* 0x000000ffffcc7224 */ /* 0x000fe400078e009e */
[----:B------:R-:W-:Y:S01]  /*6f760*/  IMAD.MOV.U32 R205, RZ, RZ, R157 ;  /* 0x000000ffffcd7224 */ /* 0x000fe200078e009d */
[----:B------:R-:W-:Y:S01]  /*6f770*/  STL.64 [R1+0x3548], R210 ;  /* 0x003548d201007387 */ /* 0x000fe20000100a00 */
[----:B------:R-:W-:-:S02]  /*6f780*/  IMAD.MOV.U32 R106, RZ, RZ, R160 ;  /* 0x000000ffff6a7224 */ /* 0x000fc400078e00a0 */
[----:B------:R-:W-:Y:S02]  /*6f790*/  IMAD.MOV.U32 R107, RZ, RZ, R159 ;  /* 0x000000ffff6b7224 */ /* 0x000fe400078e009f */
[----:B------:R-:W-:Y:S02]  /*6f7a0*/  IMAD.MOV.U32 R104, RZ, RZ, R162 ;  /* 0x000000ffff687224 */ /* 0x000fe400078e00a2 */
[----:B------:R-:W-:Y:S01]  /*6f7b0*/  IMAD.MOV.U32 R105, RZ, RZ, R161 ;  /* 0x000000ffff697224 */ /* 0x000fe200078e00a1 */
[----:B------:R-:W-:Y:S01]  /*6f7c0*/  LDGSTS.E [R6+0xc000], desc[UR32][R228.64], P1 ;  /* 0x0c000000e4067fae */ /* 0x000fe20008921860 */
[----:B------:R-:W-:Y:S02]  /*6f7d0*/  IMAD.MOV.U32 R108, RZ, RZ, R164 ;  /* 0x000000ffff6c7224 */ /* 0x000fe400078e00a4 */
[----:B------:R-:W-:Y:S01]  /*6f7e0*/  IMAD.MOV.U32 R109, RZ, RZ, R163 ;  /* 0x000000ffff6d7224 */ /* 0x000fe200078e00a3 */
[----:B------:R-:W-:Y:S01]  /*6f7f0*/  LDGSTS.E [R6+0xc080], desc[UR32][R226.64], P1 ;  /* 0x0c080000e2067fae */ /* 0x000fe20008921860 */
[----:B------:R-:W-:-:S02]  /*6f800*/  IMAD.MOV.U32 R202, RZ, RZ, R166 ;  /* 0x000000ffffca7224 */ /* 0x000fc400078e00a6 */
[----:B------:R-:W-:Y:S01]  /*6f810*/  IMAD.MOV.U32 R203, RZ, RZ, R165 ;  /* 0x000000ffffcb7224 */ /* 0x000fe200078e00a5 */
[----:B------:R-:W-:Y:S01]  /*6f820*/  LDGSTS.E [R6+0xc100], desc[UR32][R224.64], P1 ;  /* 0x0c100000e0067fae */ /* 0x000fe20008921860 */
        /* <DEDUP_REMOVED lines=22> */
[----:B------:R-:W-:Y:S02]  /*6f990*/  IMAD.MOV.U32 R123, RZ, RZ, R183 ;  /* 0x000000ffff7b7224 */ /* 0x000fe400078e00b7 */
[----:B------:R-:W-:-:S02]  /*6f9a0*/  IMAD.MOV.U32 R118, RZ, RZ, R186 ;  /* 0x000000ffff767224 */ /* 0x000fc400078e00ba */
[----:B------:R-:W-:Y:S02]  /*6f9b0*/  IMAD.MOV.U32 R119, RZ, RZ, R185 ;  /* 0x000000ffff777224 */ /* 0x000fe400078e00b9 */
[----:B------:R-:W-:Y:S02]  /*6f9c0*/  IMAD.MOV.U32 R116, RZ, RZ, R188 ;  /* 0x000000ffff747224 */ /* 0x000fe400078e00bc */
[----:B------:R-:W-:Y:S02]  /*6f9d0*/  IMAD.MOV.U32 R117, RZ, RZ, R187 ;  /* 0x000000ffff757224 */ /* 0x000fe400078e00bb */
[----:B------:R-:W-:Y:S02]  /*6f9e0*/  IMAD.MOV.U32 R114, RZ, RZ, R190 ;  /* 0x000000ffff727224 */ /* 0x000fe400078e00be */
[----:B------:R-:W-:Y:S01]  /*6f9f0*/  IMAD.MOV.U32 R115, RZ, RZ, R189 ;  /* 0x000000ffff737224 */ /* 0x000fe200078e00bd */
[----:B------:R-:W-:Y:S01]  /*6fa00*/  IADD3 R192, P0, R102, R3, RZ ;  /* 0x0000000366c07210 */ /* 0x000fe20007f1e0ff */
[----:B------:R-:W-:-:S04]  /*6fa10*/  IMAD.MOV.U32 R102, RZ, RZ, R152 ;  /* 0x000000ffff667224 */ /* 0x000fc800078e0098 */
[----:B------:R-:W-:Y:S02]  /*6fa20*/  IMAD.X R191, R103, 0x1, R2, P0 ;  /* 0x0000000167bf7824 */ /* 0x000fe400000e0602 */
[----:B------:R-:W-:-:S05]  /*6fa30*/  IMAD.MOV.U32 R103, RZ, RZ, R151 ;  /* 0x000000ffff677224 */ /* 0x000fca00078e0097 */
[----:B------:R1:W-:Y:S04]  /*6fa40*/  STL.64 [R1+0x3540], R102 ;  /* 0x0035406601007387 */ /* 0x0003e80000100a00 */
[----:B------:R-:W-:Y:S04]  /*6fa50*/  STL.64 [R1+0x3538], R208 ;  /* 0x003538d001007387 */ /* 0x000fe80000100a00 */
[----:B------:R-:W-:Y:S01]  /*6fa60*/  STL.64 [R1+0x3530], R206 ;  /* 0x003530ce01007387 */ /* 0x000fe20000100a00 */
[----:B------:R-:W-:-:S03]  /*6fa70*/  IADD3 R194, P0, R98, R3, RZ ;  /* 0x0000000362c27210 */ /* 0x000fc60007f1e0ff */
[----:B------:R-:W-:Y:S04]  /*6fa80*/  STL.64 [R1+0x3528], R204 ;  /* 0x003528cc01007387 */ /* 0x000fe80000100a00 */
[----:B------:R2:W-:Y:S01]  /*6fa90*/  STL.64 [R1+0x3520], R106 ;  /* 0x0035206a01007387 */ /* 0x0005e20000100a00 */
[----:B------:R-:W-:-:S03]  /*6faa0*/  IMAD.X R193, R99, 0x1, R2, P0 ;  /* 0x0000000163c17824 */ /* 0x000fc600000e0602 */
[----:B------:R3:W-:Y:S01]  /*6fab0*/  STL.64 [R1+0x3518], R104 ;  /* 0x0035186801007387 */ /* 0x0007e20000100a00 */
[----:B------:R-:W-:-:S03]  /*6fac0*/  IMAD.MOV.U32 R98, RZ, RZ, R180 ;  /* 0x000000ffff627224 */ /* 0x000fc600078e00b4 */
[----:B------:R-:W-:Y:S01]  /*6fad0*/  STL.64 [R1+0x3318], R108 ;  /* 0x0033186c01007387 */ /* 0x000fe20000100a00 */
[----:B------:R-:W-:-:S03]  /*6fae0*/  IMAD.MOV.U32 R99, RZ, RZ, R179 ;  /* 0x000000ffff637224 */ /* 0x000fc600078e00b3 */
        /* <DEDUP_REMOVED lines=10> */
[----:B------:R4:W-:Y:S01]  /*6fb90*/  STL.64 [R1+0x3358], R98 ;  /* 0x0033586201007387 */ /* 0x0009e20000100a00 */
[----:B------:R-:W-:-:S03]  /*6fba0*/  IMAD.MOV.U32 R111, RZ, RZ, R193 ;  /* 0x000000ffff6f7224 */ /* 0x000fc600078e00c1 */
[----:B------:R-:W-:Y:S04]  /*6fbb0*/  STL.64 [R1+0x3350], R124 ;  /* 0x0033507c01007387 */ /* 0x000fe80000100a00 */
[----:B------:R-:W-:Y:S04]  /*6fbc0*/  STL.64 [R1+0x3348], R122 ;  /* 0x0033487a01007387 */ /* 0x000fe80000100a00 */
[----:B------:R-:W-:Y:S04]  /*6fbd0*/  STL.64 [R1+0x3340], R118 ;  /* 0x0033407601007387 */ /* 0x000fe80000100a00 */
[----:B------:R-:W-:Y:S04]  /*6fbe0*/  STL.64 [R1+0x3338], R116 ;  /* 0x0033387401007387 */ /* 0x000fe80000100a00 */
[----:B------:R-:W-:Y:S04]  /*6fbf0*/  STL.64 [R1+0x3330], R114 ;  /* 0x0033307201007387 */ /* 0x000fe80000100a00 */
[----:B------:R-:W-:Y:S04]  /*6fc00*/  STL.64 [R1+0x3328], R112 ;  /* 0x0033287001007387 */ /* 0x000fe80000100a00 */
[----:B------:R-:W-:Y:S04]  /*6fc10*/  STL.64 [R1+0x3320], R110 ;  /* 0x0033206e01007387 */ /* 0x000fe80000100a00 */
[----:B------:R4:W-:Y:S01]  /*6fc20*/  LDGSTS.E [R6+0xc500], desc[UR32][R102.64], P1 ;  /* 0x0c50000066067fae */ /* 0x0009e20008921860 */
[----:B------:R-:W-:-:S03]  /*6fc30*/  UISETP.GT.AND UP2, UPT, UR14, 0x1c, UPT ;  /* 0x0000001c0e00788c */ /* 0x000fc6000bf44270 */
[----:B------:R-:W-:Y:S04]  /*6fc40*/  LDGSTS.E [R6+0xc580], desc[UR32][R208.64], P1 ;  /* 0x0c580000d0067fae */ /* 0x000fe80008921860 */
[----:B-1----:R-:W4:Y:S01]  /*6fc50*/  LDL.LU R103, [R1+0x3758] ;  /* 0x0037580001677983 */ /* 0x002f220000300800 */
[----:B------:R-:W-:-:S03]  /*6fc60*/  USEL UR11, URZ, 0x4, !UP2 ;  /* 0x000000043f0b7887 */ /* 0x000fc6000d000000 */
[----:B------:R-:W-:Y:S01]  /*6fc70*/  LDGSTS.E [R6+0xc600], desc[UR32][R206.64], P1 ;  /* 0x0c600000ce067fae */ /* 0x000fe20008921860 */
[----:B------:R-:W-:-:S03]  /*6fc80*/  USEL UR11, UR11, URZ, !UP0 ;  /* 0x0000003f0b0b7287 */ /* 0x000fc6000c000000 */
[----:B------:R-:W-:Y:S03]  /*6fc90*/  LDGSTS.E [R6+0xc680], desc[UR32][R204.64], P1 ;  /* 0x0c680000cc067fae */ /* 0x000fe60008921860 */
[----:B------:R-:W-:Y:S01]  /*6fca0*/  ISETP.NE.U32.AND P2, PT, RZ, UR11, PT ;  /* 0x0000000bff007c0c */ /* 0x000fe2000bf45070 */
[----:B------:R1:W-:Y:S04]  /*6fcb0*/  LDGSTS.E [R6+0xc700], desc[UR32][R106.64], P1 ;  /* 0x0c7000006a067fae */ /* 0x0003e80008921860 */
[----:B------:R1:W-:Y:S04]  /*6fcc0*/  LDGSTS.E [R6+0xc780], desc[UR32][R104.64], P1 ;  /* 0x0c78000068067fae */ /* 0x0003e80008921860 */
[----:B--2---:R-:W1:Y:S04]  /*6fcd0*/  LDL.LU R106, [R1+0x3764] ;  /* 0x00376400016a7983 */ /* 0x004e680000300800 */
[----:B---3--:R-:W2:Y:S04]  /*6fce0*/  LDL.LU R104, [R1+0x376c] ;  /* 0x00376c0001687983 */ /* 0x008ea80000300800 */
[----:B------:R-:W3:Y:S04]  /*6fcf0*/  LDL.LU R107, [R1+0x3760] ;  /* 0x00376000016b7983 */ /* 0x000ee80000300800 */
[----:B------:R-:W3:Y:S04]  /*6fd00*/  LDL.LU R105, [R1+0x3768] ;  /* 0x0037680001697983 */ /* 0x000ee80000300800 */
[----:B------:R-:W-:Y:S04]  /*6fd10*/  LDGSTS.E [R6+0xe000], desc[UR32][R202.64], P2 ;  /* 0x0e000000ca067fae */ /* 0x000fe80009121860 */
[----:B------:R-:W-:Y:S04]  /*6fd20*/  LDGSTS.E [R6+0xe080], desc[UR32][R200.64], P2 ;  /* 0x0e080000c8067fae */ /* 0x000fe80009121860 */
[----:B------:R-:W-:Y:S04]  /*6fd30*/  LDGSTS.E [R6+0xe100], desc[UR32][R198.64], P2 ;  /* 0x0e100000c6067fae */ /* 0x000fe80009121860 */
[----:B------:R-:W-:Y:S04]  /*6fd40*/  LDGSTS.E [R6+0xe180], desc[UR32][R196.64], P2 ;  /* 0x0e180000c4067fae */ /* 0x000fe80009121860 */
[----:B------:R-:W-:Y:S04]  /*6fd50*/  LDGSTS.E [R6+0xe200], desc[UR32][R130.64], P2 ;  /* 0x0e20000082067fae */ /* 0x000fe80009121860 */
[----:B------:R-:W3:Y:S04]  /*6fd60*/  LDL.LU R4, [R1+0x3774] ;  /* 0x0037740001047983 */ /* 0x000ee80000300800 */
[----:B------:R-:W-:Y:S04]  /*6fd70*/  LDGSTS.E [R6+0xe280], desc[UR32][R128.64], P2 ;  /* 0x0e28000080067fae */ /* 0x000fe80009121860 */
[----:B------:R-:W-:Y:S04]  /*6fd80*/  LDGSTS.E [R6+0xe300], desc[UR32][R126.64], P2 ;  /* 0x0e3000007e067fae */ /* 0x000fe80009121860 */
[----:B------:R-:W-:Y:S01]  /*6fd90*/  LDGSTS.E [R6+0xe380], desc[UR32][R98.64], P2 ;  /* 0x0e38000062067fae */ /* 0x000fe20009121860 */
[----:B------:R-:W-:Y:S01]  /*6fda0*/  LOP3.LUT R5, R5, 0x1f, RZ, 0xc0, !PT ;  /* 0x0000001f05057812 */ /* 0x000fe200078ec0ff */
[----:B------:R-:W-:Y:S01]  /*6fdb0*/  IMAD.MOV.U32 R132, RZ, RZ, R100 ;  /* 0x000000ffff847224 */ /* 0x000fe200078e0064 */
[----:B------:R-:W-:Y:S01]  /*6fdc0*/  UISETP.GT.AND UP3, UPT, UR14, 0x1, UPT ;  /* 0x000000010e00788c */ /* 0x000fe2000bf64270 */
[----:B------:R-:W-:Y:S04]  /*6fdd0*/  LDGSTS.E [R6+0xe400], desc[UR32][R124.64], P2 ;  /* 0x0e4000007c067fae */ /* 0x000fe80009121860 */
[----:B----4-:R-:W4:Y:S04]  /*6fde0*/  LDL.LU R98, [R1+0x377c] ;  /* 0x00377c0001627983 */ /* 0x010f280000300800 */
[----:B------:R-:W4:Y:S04]  /*6fdf0*/  LDL.LU R102, [R1+0x3770] ;  /* 0x0037700001667983 */ /* 0x000f280000300800 */
[----:B------:R-:W4:Y:S01]  /*6fe00*/  LDL.LU R99, [R1+0x3778] ;  /* 0x0037780001637983 */ /* 0x000f220000300800 */
[----:B------:R-:W-:-:S03]  /*6fe10*/  IMAD.SHL.U32 R5, R5, 0x4, RZ ;  /* 0x0000000405057824 */ /* 0x000fc600078e00ff */
[----:B------:R-:W4:Y:S02]  /*6fe20*/  LDL.LU R101, [R1+0x3784] ;  /* 0x0037840001657983 */ /* 0x000f240000300800 */
[----:B------:R-:W-:Y:S01]  /*6fe30*/  LOP3.LUT R5, R5, 0x20, RZ, 0x3c, !PT ;  /* 0x0000002005057812 */ /* 0x000fe200078e3cff */
[----:B------:R-:W-:Y:S01]  /*6fe40*/  IMAD.X R103, R103, 0x1, R2, P3 ;  /* 0x0000000167677824 */ /* 0x000fe200018e0602 */
[----:B------:R-:W-:-:S03]  /*6fe50*/  USEL UR10, URZ, 0x4, !UP3 ;  /* 0x000000043f0a7887 */ /* 0x000fc6000d800000 */
[----:B------:R-:W-:Y:S01]  /*6fe60*/  VIADD R7, R5, UR15 ;  /* 0x0000000f05077c36 */ /* 0x000fe20008000000 */
[----:B------:R-:W-:Y:S01]  /*6fe70*/  LDGSTS.E [R6+0xe480], desc[UR32][R122.64], P2 ;  /* 0x0e4800007a067fae */ /* 0x000fe20009121860 */
[----:B------:R-:W-:-:S03]  /*6fe80*/  IMAD.MOV.U32 R133, RZ, RZ, R103 ;  /* 0x000000ffff857224 */ /* 0x000fc600078e0067 */
[----:B------:R-:W4:Y:S04]  /*6fe90*/  LDL.LU R5, [R1+0x378c] ;  /* 0x00378c0001057983 */ /* 0x000f280000300800 */
[----:B------:R1:W-:Y:S01]  /*6fea0*/  STL [R1+0x3758], R103 ;  /* 0x0037586701007387 */ /* 0x0003e20000100800 */
[----:B------:R-:W-:-:S03]  /*6feb0*/  USEL UR10, UR10, URZ, !UP0 ;  /* 0x0000003f0a0a7287 */ /* 0x000fc6000c000000 */
[----:B------:R-:W-:Y:S04]  /*6fec0*/  LDGSTS.E [R6+0xe500], desc[UR32][R118.64], P2 ;  /* 0x0e50000076067fae */ /* 0x000fe80009121860 */
[----:B-1----:R-:W4:Y:S04]  /*6fed0*/  LDL.LU R103, [R1+0x3780] ;  /* 0x0037800001677983 */ /* 0x002f280000300800 */
[----:B------:R-:W4:Y:S01]  /*6fee0*/  LDL.LU R100, [R1+0x3788] ;  /* 0x0037880001647983 */ /* 0x000f220000300800 */
[----:B------:R-:W-:-:S03]  /*6fef0*/  ISETP.NE.U32.AND P0, PT, RZ, UR10, PT ;  /* 0x0000000aff007c0c */ /* 0x000fc6000bf05070 */
[----:B------:R-:W-:Y:S01]  /*6ff00*/  LDGSTS.E [R6+0xe580], desc[UR32][R116.64], P2 ;  /* 0x0e58000074067fae */ /* 0x000fe20009121860 */
[----:B------:R-:W-:-:S03]  /*6ff10*/  IADD3 R106, P1, R106, R3, RZ ;  /* 0x000000036a6a7210 */ /* 0x000fc60007f3e0ff */
[----:B------:R-:W-:Y:S04]  /*6ff20*/  LDGSTS.E [R6+0xe600], desc[UR32][R114.64], P2 ;  /* 0x0e60000072067fae */ /* 0x000fe80009121860 */
[----:B------:R-:W-:Y:S04]  /*6ff30*/  LDGSTS.E [R6+0xe680], desc[UR32][R112.64], P2 ;  /* 0x0e68000070067fae */ /* 0x000fe80009121860 */
[----:B------:R-:W-:Y:S04]  /*6ff40*/  LDGSTS.E [R6+0xe700], desc[UR32][R110.64], P2 ;  /* 0x0e7000006e067fae */ /* 0x000fe80009121860 */
[----:B------:R-:W-:Y:S01]  /*6ff50*/  LDGSTS.E [R6+0xe780], desc[UR32][R108.64], P2 ;  /* 0x0e7800006c067fae */ /* 0x000fe20009121860 */
[----:B--2---:R-:W-:Y:S01]  /*6ff60*/  IADD3 R104, P2, R104, R3, RZ ;  /* 0x0000000368687210 */ /* 0x004fe20007f5e0ff */
[----:B---3--:R-:W-:-:S02]  /*6ff70*/  IMAD.X R107, R107, 0x1, R2, P1 ;  /* 0x000000016b6b7824 */ /* 0x008fc400008e0602 */
[----:B------:R-:W-:Y:S02]  /*6ff80*/  STL [R1+0x3764], R106 ;  /* 0x0037646a01007387 */ /* 0x000fe40000100800 */
[----:B------:R-:W-:Y:S02]  /*6ff90*/  IMAD.X R105, R105, 0x1, R2, P2 ;  /* 0x0000000169697824 */ /* 0x000fe400010e0602 */
[----:B------:R1:W-:Y:S04]  /*6ffa0*/  LDGSTS.E [R7+0x800], desc[UR32][R132.64], P0 ;  /* 0x0080000084077fae */ /* 0x0003e80008121860 */
[----:B------:R-:W-:Y:S01]  /*6ffb0*/  STL [R1+0x3760], R107 ;  /* 0x0037606b01007387 */ /* 0x000fe20000100800 */
[----:B------:R-:W-:-:S03]  /*6ffc0*/  IADD3 R4, P1, R4, R3, RZ ;  /* 0x0000000304047210 */ /* 0x000fc60007f3e0ff */
[----:B------:R-:W-:Y:S01]  /*6ffd0*/  STL [R1+0x376c], R104 ;  /* 0x00376c6801007387 */ /* 0x000fe20000100800 */
[----:B-1----:R-:W-:-:S03]  /*6ffe0*/  IMAD.MOV.U32 R132, RZ, RZ, R106 ;  /* 0x000000ffff847224 */ /* 0x002fc600078e006a */
[----:B------:R-:W-:Y:S01]  /*6fff0*/  STL [R1+0x3768], R105 ;  /* 0x0037686901007387 */ /* 0x000fe20000100800 */
[----:B------:R-:W-:-:S03]  /*70000*/  IMAD.MOV.U32 R133, RZ, RZ, R107 ;  /* 0x000000ffff857224 */ /* 0x000fc600078e006b */
[----:B------:R-:W2:Y:S04]  /*70010*/  LDL.LU R110, [R1+0x3790] ;  /* 0x00379000016e7983 */ /* 0x000ea80000300800 */
[----:B------:R-:W3:Y:S04]  /*70020*/  LDL.LU R109, [R1+0x3794] ;  /* 0x00379400016d7983 */ /* 0x000ee80000300800 */
[----:B------:R1:W-:Y:S04]  /*70030*/  LDGSTS.E [R7+0x880], desc[UR32][R132.64], P0 ;  /* 0x0088000084077fae */ /* 0x0003e80008121860 */
[----:B------:R-:W2:Y:S01]  /*70040*/  LDL.LU R108, [R1+0x3798] ;  /* 0x00379800016c7983 */ /* 0x000ea20000300800 */
[----:B----4-:R-:W-:-:S03]  /*70050*/  IADD3 R98, P2, R98, R3, RZ ;  /* 0x0000000362627210 */ /* 0x010fc60007f5e0ff */
[----:B------:R-:W4:Y:S01]  /*70060*/  LDL.LU R6, [R1+0x379c] ;  /* 0x00379c0001067983 */ /* 0x000f220000300800 */
[----:B------:R-:W-:Y:S02]  /*70070*/  IMAD.X R102, R102, 0x1, R2, P1 ;  /* 0x0000000166667824 */ /* 0x000fe400008e0602 */
[----:B-1----:R-:W-:Y:S02]  /*70080*/  IMAD.MOV.U32 R132, RZ, RZ, R104 ;  /* 0x000000ffff847224 */ /* 0x002fe400078e0068 */
[----:B------:R-:W-:Y:S01]  /*70090*/  IMAD.MOV.U32 R133, RZ, RZ, R105 ;  /* 0x000000ffff857224 */ /* 0x000fe200078e0069 */
[----:B------:R-:W-:Y:S01]  /*700a0*/  STL [R1+0x3774], R4 ;  /* 0x0037740401007387 */ /* 0x000fe20000100800 */
[----:B------:R-:W-:-:S03]  /*700b0*/  IMAD.X R99, R99, 0x1, R2, P2 ;  /* 0x0000000163637824 */ /* 0x000fc600010e0602 */
[----:B------:R1:W-:Y:S04]  /*700c0*/  LDGSTS.E [R7+0x900], desc[UR32][R132.64], P0 ;  /* 0x0090000084077fae */ /* 0x0003e80008121860 */
[----:B------:R1:W-:Y:S04]  /*700d0*/  STL [R1+0x3770], R102 ;  /* 0x0037706601007387 */ /* 0x0003e80000100800 */
[----:B------:R1:W-:Y:S02]  /*700e0*/  STL [R1+0x377c], R98 ;  /* 0x00377c6201007387 */ /* 0x0003e40000100800 */
[----:B-1----:R-:W-:-:S02]  /*700f0*/  IMAD.MOV.U32 R133, RZ, RZ, R102 ;  /* 0x000000ffff857224 */ /* 0x002fc400078e0066 */
[----:B------:R-:W4:Y:S01]  /*70100*/  LDL.LU R102, [R1+0x37a4] ;  /* 0x0037a40001667983 */ /* 0x000f220000300800 */
[----:B------:R-:W-:-:S03]  /*70110*/  IMAD.MOV.U32 R132, RZ, RZ, R4 ;  /* 0x000000ffff847224 */ /* 0x000fc600078e0004 */
[----:B------:R1:W-:Y:S04]  /*70120*/  STL [R1+0x3778], R99 ;  /* 0x0037786301007387 */ /* 0x0003e80000100800 */
[----:B------:R-:W4:Y:S04]  /*70130*/  LDL.LU R4, [R1+0x37ac] ;  /* 0x0037ac0001047983 */ /* 0x000f280000300800 */
[----:B------:R-:W4:Y:S01]  /*70140*/  LDL.LU R107, [R1+0x37a0] ;  /* 0x0037a000016b7983 */ /* 0x000f220000300800 */
[----:B------:R-:W-:-:S03]  /*70150*/  IADD3 R101, P1, R101, R3, RZ ;  /* 0x0000000365657210 */ /* 0x000fc60007f3e0ff */
[----:B------:R1:W-:Y:S02]  /*70160*/  LDGSTS.E [R7+0x980], desc[UR32][R132.64], P0 ;  /* 0x0098000084077fae */ /* 0x0003e40008121860 */
[----:B-1----:R-:W-:Y:S02]  /*70170*/  IMAD.MOV.U32 R132, RZ, RZ, R98 ;  /* 0x000000ffff847224 */ /* 0x002fe400078e0062 */
[----:B------:R-:W-:Y:S01]  /*70180*/  IMAD.MOV.U32 R133, RZ, RZ, R99 ;  /* 0x000000ffff857224 */ /* 0x000fe200078e0063 */
[----:B------:R-:W4:Y:S04]  /*70190*/  LDL.LU R98, [R1+0x37a8] ;  /* 0x0037a80001627983 */ /* 0x000f280000300800 */
[----:B------:R-:W4:Y:S04]  /*701a0*/  LDL.LU R99, [R1+0x37b4] ;  /* 0x0037b40001637983 */ /* 0x000f280000300800 */
[----:B------:R-:W4:Y:S04]  /*701b0*/  LDL.LU R104, [R1+0x37bc] ;  /* 0x0037bc0001687983 */ /* 0x000f280000300800 */
[----:B------:R1:W-:Y:S04]  /*701c0*/  LDGSTS.E [R7+0xa00], desc[UR32][R132.64], P0 ;  /* 0x00a0000084077fae */ /* 0x0003e80008121860 */
[----:B------:R-:W-:Y:S01]  /*701d0*/  STL [R1+0x3784], R101 ;  /* 0x0037846501007387 */ /* 0x000fe20000100800 */
[----:B-1----:R-:W-:Y:S01]  /*701e0*/  IMAD.MOV.U32 R132, RZ, RZ, R101 ;  /* 0x000000ffff847224 */ /* 0x002fe200078e0065 */
[----:B------:R-:W-:Y:S01]  /*701f0*/  IADD3 R5, P2, R5, R3, RZ ;  /* 0x0000000305057210 */ /* 0x000fe20007f5e0ff */
[----:B------:R-:W-:-:S04]  /*70200*/  IMAD.X R103, R103, 0x1, R2, P1 ;  /* 0x0000000167677824 */ /* 0x000fc800008e0602 */
[----:B------:R-:W-:Y:S01]  /*70210*/  IMAD.X R100, R100, 0x1, R2, P2 ;  /* 0x0000000164647824 */ /* 0x000fe200010e0602 */
[----:B------:R-:W-:Y:S01]  /*70220*/  STL [R1+0x3780], R103 ;  /* 0x0037806701007387 */ /* 0x000fe20000100800 */
[----:B------:R-:W-:-:S03]  /*70230*/  IMAD.MOV.U32 R133, RZ, RZ, R103 ;  /* 0x000000ffff857224 */ /* 0x000fc600078e0067 */
[----:B------:R-:W-:Y:S04]  /*70240*/  STL [R1+0x378c], R5 ;  /* 0x00378c0501007387 */ /* 0x000fe80000100800 */
[----:B------:R-:W4:Y:S04]  /*70250*/  LDL.LU R106, [R1+0x37b0] ;  /* 0x0037b000016a7983 */ /* 0x000f280000300800 */
[----:B------:R1:W-:Y:S04]  /*70260*/  STL [R1+0x3788], R100 ;  /* 0x0037886401007387 */ /* 0x0003e80000100800 */
[----:B------:R1:W-:Y:S04]  /*70270*/  LDGSTS.E [R7+0xa80], desc[UR32][R132.64], P0 ;  /* 0x00a8000084077fae */ /* 0x0003e80008121860 */
[----:B------:R-:W4:Y:S01]  /*70280*/  LDL.LU R105, [R1+0x37b8] ;  /* 0x0037b80001697983 */ /* 0x000f220000300800 */
[----:B-1----:R-:W-:-:S02]  /*70290*/  IMAD.MOV.U32 R133, RZ, RZ, R100 ;  /* 0x000000ffff857224 */ /* 0x002fc400078e0064 */
[----:B------:R-:W-:Y:S01]  /*702a0*/  IMAD.MOV.U32 R132, RZ, RZ, R5 ;  /* 0x000000ffff847224 */ /* 0x000fe200078e0005 */
[----:B------:R-:W4:Y:S04]  /*702b0*/  LDL.LU R100, [R1+0x37c0] ;  /* 0x0037c00001647983 */ /* 0x000f280000300800 */
[----:B------:R-:W4:Y:S04]  /*702c0*/  LDL.LU R5, [R1+0x37c4] ;  /* 0x0037c40001057983 */ /* 0x000f280000300800 */
[----:B------:R-:W4:Y:S04]  /*702d0*/  LDL.LU R103, [R1+0x37c8] ;  /* 0x0037c80001677983 */ /* 0x000f280000300800 */
[----:B------:R-:W4:Y:S04]  /*702e0*/  LDL.LU R101, [R1+0x37cc] ;  /* 0x0037cc0001657983 */ /* 0x000f280000300800 */
[----:B------:R1:W-:Y:S01]  /*702f0*/  LDGSTS.E [R7+0xb00], desc[UR32][R132.64], P0 ;  /* 0x00b0000084077fae */ /* 0x0003e20008121860 */
[----:B---3--:R-:W-:-:S05]  /*70300*/  IADD3 R109, P1, R109, R3, RZ ;  /* 0x000000036d6d7210 */ /* 0x008fca0007f3e0ff */
[----:B--2---:R-:W-:Y:S01]  /*70310*/  IMAD.X R110, R110, 0x1, R2, P1 ;  /* 0x000000016e6e7824 */ /* 0x004fe200008e0602 */
[-C--:B----4-:R-:W-:Y:S01]  /*70320*/  IADD3 R6, P2, R6, R3.reuse, RZ ;  /* 0x0000000306067210 */ /* 0x090fe20007f5e0ff */
[----:B-1----:R-:W-:Y:S02]  /*70330*/  IMAD.MOV.U32 R132, RZ, RZ, R109 ;  /* 0x000000ffff847224 */ /* 0x002fe400078e006d */
[----:B------:R-:W-:Y:S02]  /*70340*/  IMAD.MOV.U32 R133, RZ, RZ, R110 ;  /* 0x000000ffff857224 */ /* 0x000fe400078e006e */
[----:B------:R-:W-:Y:S01]  /*70350*/  IMAD.X R108, R108, 0x1, R2, P2 ;  /* 0x000000016c6c7824 */ /* 0x000fe200010e0602 */
[----:B------:R-:W-:Y:S04]  /*70360*/  STL [R1+0x3794], R109 ;  /* 0x0037946d01007387 */ /* 0x000fe80000100800 */
[----:B------:R-:W-:Y:S04]  /*70370*/  STL [R1+0x3790], R110 ;  /* 0x0037906e01007387 */ /* 0x000fe80000100800 */
[----:B------:R1:W-:Y:S04]  /*70380*/  LDGSTS.E [R7+0xb80], desc[UR32][R132.64], P0 ;  /* 0x00b8000084077fae */ /* 0x0003e80008121860 */
[----:B------:R2:W-:Y:S01]  /*70390*/  STL [R1+0x379c], R6 ;  /* 0x00379c0601007387 */ /* 0x0005e20000100800 */
[----:B------:R-:W-:Y:S01]  /*703a0*/  IADD3 R102, P1, R102, R3, RZ ;  /* 0x0000000366667210 */ /* 0x000fe20007f3e0ff */
[----:B-1----:R-:W-:-:S02]  /*703b0*/  IMAD.MOV.U32 R132, RZ, RZ, R6 ;  /* 0x000000ffff847224 */ /* 0x002fc400078e0006 */
[----:B------:R-:W-:Y:S01]  /*703c0*/  STL [R1+0x3798], R108 ;  /* 0x0037986c01007387 */ /* 0x000fe20000100800 */
[----:B------:R-:W-:-:S03]  /*703d0*/  IMAD.MOV.U32 R133, RZ, RZ, R108 ;  /* 0x000000ffff857224 */ /* 0x000fc600078e006c */
[----:B--2---:R-:W2:Y:S01]  /*703e0*/  LDL.LU R6, [R1+0x37d4] ;  /* 0x0037d40001067983 */ /* 0x004ea20000300800 */
[----:B------:R-:W-:Y:S01]  /*703f0*/  IADD3 R4, P2, R4, R3, RZ ;  /* 0x0000000304047210 */ /* 0x000fe20007f5e0ff */
[----:B------:R-:W-:Y:S02]  /*70400*/  IMAD.X R107, R107, 0x1, R2, P1 ;  /* 0x000000016b6b7824 */ /* 0x000fe400008e0602 */
[----:B------:R1:W-:Y:S04]  /*70410*/  STL [R1+0x37a4], R102 ;  /* 0x0037a46601007387 */ /* 0x0003e80000100800 */
[----:B------:R3:W-:Y:S04]  /*70420*/  LDGSTS.E [R7+0xc00], desc[UR32][R132.64], P0 ;  /* 0x00c0000084077fae */ /* 0x0007e80008121860 */
[----:B------:R-:W-:Y:S04]  /*70430*/  STL [R1+0x37a0], R107 ;  /* 0x0037a06b01007387 */ /* 0x000fe80000100800 */
[----:B------:R-:W-:Y:S01]  /*70440*/  STL [R1+0x37ac], R4 ;  /* 0x0037ac0401007387 */ /* 0x000fe20000100800 */
[----:B---3--:R-:W-:-:S03]  /*70450*/  IMAD.MOV.U32 R132, RZ, RZ, R102 ;  /* 0x000000ffff847224 */ /* 0x008fc600078e0066 */
[----:B-1----:R-:W3:Y:S01]  /*70460*/  LDL.LU R102, [R1+0x37d0] ;  /* 0x0037d00001667983 */ /* 0x002ee20000300800 */
[----:B------:R-:W-:Y:S02]  /*70470*/  IMAD.MOV.U32 R133, RZ, RZ, R107 ;  /* 0x000000ffff857224 */ /* 0x000fe400078e006b */
[----:B------:R-:W-:Y:S01]  /*70480*/  IMAD.X R98, R98, 0x1, R2, P2 ;  /* 0x0000000162627824 */ /* 0x000fe200010e0602 */
[-C--:B------:R-:W-:Y:S02]  /*70490*/  IADD3 R99, P1, R99, R3.reuse, RZ ;  /* 0x0000000363637210 */ /* 0x080fe40007f3e0ff */
[----:B------:R1:W-:Y:S01]  /*704a0*/  LDGSTS.E [R7+0xc80], desc[UR32][R132.64], P0 ;  /* 0x00c8000084077fae */ /* 0x0003e20008121860 */
[----:B------:R-:W-:-:S03]  /*704b0*/  IADD3 R104, P2, R104, R3, RZ ;  /* 0x0000000368687210 */ /* 0x000fc60007f5e0ff */
[----:B------:R4:W-:Y:S01]  /*704c0*/  STL [R1+0x37a8], R98 ;  /* 0x0037a86201007387 */ /* 0x0009e20000100800 */
[----:B-1----:R-:W-:Y:S02]  /*704d0*/  IMAD.MOV.U32 R132, RZ, RZ, R4 ;  /* 0x000000ffff847224 */ /* 0x002fe400078e0004 */
[----:B------:R-:W-:Y:S02]  /*704e0*/  IMAD.MOV.U32 R133, RZ, RZ, R98 ;  /* 0x000000ffff857224 */ /* 0x000fe400078e0062 */
[----:B----4-:R-:W4:Y:S04]  /*704f0*/  LDL.LU R98, [R1+0x395c] ;  /* 0x00395c0001627983 */ /* 0x010f280000300800 */
[----:B------:R1:W-:Y:S04]  /*70500*/  LDGSTS.E [R7+0xd00], desc[UR32][R132.64], P0 ;  /* 0x00d0000084077fae */ /* 0x0003e80008121860 */
[----:B------:R-:W4:Y:S04]  /*70510*/  LDL.LU R4, [R1+0x3964] ;  /* 0x0039640001047983 */ /* 0x000f280000300800 */
[----:B------:R-:W-:Y:S01]  /*70520*/  STL [R1+0x37b4], R99 ;  /* 0x0037b46301007387 */ /* 0x000fe20000100800 */
[----:B-1----:R-:W-:-:S02]  /*70530*/  IMAD.MOV.U32 R132, RZ, RZ, R99 ;  /* 0x000000ffff847224 */ /* 0x002fc400078e0063 */
[----:B------:R-:W-:-:S04]  /*70540*/  IMAD.X R106, R106, 0x1, R2, P1 ;  /* 0x000000016a6a7824 */ /* 0x000fc800008e0602 */
        /* <DEDUP_REMOVED lines=8> */
[----:B------:R-:W-:-:S02]  /*705d0*/  IMAD.MOV.U32 R132, RZ, RZ, R104 ;  /* 0x000000ffff847224 */ /* 0x000fc400078e0068 */
[----:B------:R-:W4:Y:S01]  /*705e0*/  LDL.LU R99, [R1+0x3960] ;  /* 0x0039600001637983 */ /* 0x000f220000300800 */
        /* <DEDUP_REMOVED lines=8> */
[----:B------:R-:W-:Y:S01]  /*70670*/  STL [R1+0x37cc], R101 ;  /* 0x0037cc6501007387 */ /* 0x000fe20000100800 */
[----:B------:R-:W-:-:S03]  /*70680*/  IMAD.MOV.U32 R133, RZ, RZ, R100 ;  /* 0x000000ffff857224 */ /* 0x000fc600078e0064 */
[----:B------:R-:W4:Y:S04]  /*70690*/  LDL.LU R100, [R1+0x396c] ;  /* 0x00396c0001647983 */ /* 0x000f280000300800 */
[----:B------:R1:W-:Y:S04]  /*706a0*/  STL [R1+0x37c8], R103 ;  /* 0x0037c86701007387 */ /* 0x0003e80000100800 */
[----:B------:R1:W-:Y:S04]  /*706b0*/  LDGSTS.E [R7+0xe80], desc[UR32][R132.64], P0 ;  /* 0x00e8000084077fae */ /* 0x0003e80008121860 */
[----:B------:R-:W4:Y:S01]  /*706c0*/  LDL.LU R5, [R1+0x3974] ;  /* 0x0039740001057983 */ /* 0x000f220000300800 */
[----:B-1----:R-:W-:-:S03]  /*706d0*/  IMAD.MOV.U32 R133, RZ, RZ, R103 ;  /* 0x000000ffff857224 */ /* 0x002fc600078e0067 */
[----:B------:R-:W4:Y:S01]  /*706e0*/  LDL.LU R103, [R1+0x3968] ;  /* 0x0039680001677983 */ /* 0x000f220000300800 */
[----:B------:R-:W-:-:S03]  /*706f0*/  IMAD.MOV.U32 R132, RZ, RZ, R101 ;  /* 0x000000ffff847224 */ /* 0x000fc600078e0065 */
[----:B------:R-:W4:Y:S01]  /*70700*/  LDL.LU R101, [R1+0x3970] ;  /* 0x0039700001657983 */ /* 0x000f220000300800 */
[----:B--2---:R-:W-:-:S03]  /*70710*/  IADD3 R6, P1, R6, R3, RZ ;  /* 0x0000000306067210 */ /* 0x004fc60007f3e0ff */
[----:B------:R1:W-:Y:S04]  /*70720*/  LDGSTS.E [R7+0xf00], desc[UR32][R132.64], P0 ;  /* 0x00f0000084077fae */ /* 0x0003e80008121860 */
[----:B------:R-:W-:Y:S01]  /*70730*/  STL [R1+0x37d4], R6 ;  /* 0x0037d40601007387 */ /* 0x000fe20000100800 */
[----:B------:R-:W-:Y:S01]  /*70740*/  UISETP.GT.AND UP1, UPT, UR14, 0x5, UPT ;  /* 0x000000050e00788c */ /* 0x000fe2000bf24270 */
[----:B-1----:R-:W-:Y:S02]  /*70750*/  IMAD.MOV.U32 R132, RZ, RZ, R6 ;  /* 0x000000ffff847224 */ /* 0x002fe400078e0006 */
[----:B---3--:R-:W-:-:S04]  /*70760*/  IMAD.X R102, R102, 0x1, R2, P1 ;  /* 0x0000000166667824 */ /* 0x008fc800008e0602 */
[----:B------:R-:W-:Y:S01]  /*70770*/  IMAD.MOV.U32 R133, RZ, RZ, R102 ;  /* 0x000000ffff857224 */ /* 0x000fe200078e0066 */
[----:B------:R1:W-:Y:S04]  /*70780*/  STL [R1+0x37d0], R102 ;  /* 0x0037d06601007387 */ /* 0x0003e80000100800 */
[----:B------:R-:W2:Y:S01]  /*70790*/  LDL.LU R105, [R1+0x3978] ;  /* 0x0039780001697983 */ /* 0x000ea20000300800 */
[----:B------:R-:W-:-:S03]  /*707a0*/  USEL UR10, URZ, 0x4, !UP1 ;  /* 0x000000043f0a7887 */ /* 0x000fc6000c800000 */
[----:B------:R3:W-:Y:S04]  /*707b0*/  LDGSTS.E [R7+0xf80], desc[UR32][R132.64], P0 ;  /* 0x00f8000084077fae */ /* 0x0007e80008121860 */
[----:B-1----:R-:W2:Y:S04]  /*707c0*/  LDL.LU R102, [R1+0x397c] ;  /* 0x00397c0001667983 */ /* 0x002ea80000300800 */
[----:B------:R-:W2:Y:S04]  /*707d0*/  LDL.LU R104, [R1+0x3980] ;  /* 0x0039800001687983 */ /* 0x000ea80000300800 */
[----:B------:R-:W2:Y:S01]  /*707e0*/  LDL.LU R6, [R1+0x3984] ;  /* 0x0039840001067983 */ /* 0x000ea20000300800 */
[----:B------:R-:W-:Y:S01]  /*707f0*/  USEL UR10, UR10, URZ, !UP0 ;  /* 0x0000003f0a0a7287 */ /* 0x000fe2000c000000 */
[----:B----4-:R-:W-:-:S02]  /*70800*/  IADD3 R98, P1, R98, R3, RZ ;  /* 0x0000000362627210 */ /* 0x010fc40007f3e0ff */
[----:B------:R-:W-:-:S03]  /*70810*/  IADD3 R4, P2, R4, R3, RZ ;  /* 0x0000000304047210 */ /* 0x000fc60007f5e0ff */
[----:B------:R-:W-:Y:S01]  /*70820*/  ISETP.NE.U32.AND P0, PT, RZ, UR10, PT ;  /* 0x0000000aff007c0c */ /* 0x000fe2000bf05070 */
[----:B------:R1:W-:Y:S01]  /*70830*/  STL [R1+0x395c], R98 ;  /* 0x00395c6201007387 */ /* 0x0003e20000100800 */
[----:B---3--:R-:W-:Y:S02]  /*70840*/  IMAD.MOV.U32 R132, RZ, RZ, R98 ;  /* 0x000000ffff847224 */ /* 0x008fe400078e0062 */
[----:B------:R-:W-:-:S05]  /*70850*/  IMAD.X R106, R106, 0x1, R2, P1 ;  /* 0x000000016a6a7824 */ /* 0x000fca00008e0602 */
[----:B------:R3:W-:Y:S01]  /*70860*/  STL [R1+0x3958], R106 ;  /* 0x0039586a01007387 */ /* 0x0007e20000100800 */
[----:B------:R-:W-:-:S03]  /*70870*/  IMAD.MOV.U32 R133, RZ, RZ, R106 ;  /* 0x000000ffff857224 */ /* 0x000fc600078e006a */
[----:B------:R-:W-:Y:S01]  /*70880*/  STL [R1+0x3964], R4 ;  /* 0x0039640401007387 */ /* 0x000fe20000100800 */
[----:B------:R-:W-:-:S03]  /*70890*/  IMAD.X R99, R99, 0x1, R2, P2 ;  /* 0x0000000163637824 */ /* 0x000fc600010e0602 */
[----:B-1----:R-:W4:Y:S04]  /*708a0*/  LDL.LU R98, [R1+0x398c] ;  /* 0x00398c0001627983 */ /* 0x002f280000300800 */
[----:B------:R1:W-:Y:S04]  /*708b0*/  STL [R1+0x3960], R99 ;  /* 0x0039606301007387 */ /* 0x0003e80000100800 */
[----:B------:R-:W4:Y:S04]  /*708c0*/  LDL.LU R107, [R1+0x3994] ;  /* 0x00399400016b7983 */ /* 0x000f280000300800 */
[----:B---3--:R-:W3:Y:S04]  /*708d0*/  LDL.LU R106, [R1+0x3988] ;  /* 0x00398800016a7983 */ /* 0x008ee80000300800 */
[----:B------:R1:W-:Y:S04]  /*708e0*/  LDGSTS.E [R7+0x2800], desc[UR32][R132.64], P0 ;  /* 0x0280000084077fae */ /* 0x0003e80008121860 */
[----:B------:R-:W3:Y:S01]  /*708f0*/  LDL.LU R108, [R1+0x3990] ;  /* 0x00399000016c7983 */ /* 0x000ee20000300800 */
[----:B------:R-:W-:Y:S01]  /*70900*/  IADD3 R100, P1, R100, R3, RZ ;  /* 0x0000000364647210 */ /* 0x000fe20007f3e0ff */
[----:B-1----:R-:W-:-:S02]  /*70910*/  IMAD.MOV.U32 R132, RZ, RZ, R4 ;  /* 0x000000ffff847224 */ /* 0x002fc400078e0004 */
[----:B------:R-:W-:Y:S02]  /*70920*/  IMAD.MOV.U32 R133, RZ, RZ, R99 ;  /* 0x000000ffff857224 */ /* 0x000fe400078e0063 */
[----:B------:R-:W3:Y:S01]  /*70930*/  LDL.LU R99, [R1+0x399c] ;  /* 0x00399c0001637983 */ /* 0x000ee20000300800 */
[----:B------:R-:W-:-:S03]  /*70940*/  IADD3 R5, P2, R5, R3, RZ ;  /* 0x0000000305057210 */ /* 0x000fc60007f5e0ff */
[----:B------:R-:W3:Y:S04]  /*70950*/  LDL.LU R4, [R1+0x39a4] ;  /* 0x0039a40001047983 */ /* 0x000ee80000300800 */
[----:B------:R-:W-:Y:S04]  /*70960*/  STL [R1+0x396c], R100 ;  /* 0x00396c6401007387 */ /* 0x000fe80000100800 */
[----:B------:R1:W-:Y:S01]  /*70970*/  LDGSTS.E [R7+0x2880], desc[UR32][R132.64], P0 ;  /* 0x0288000084077fae */ /* 0x0003e20008121860 */
[----:B------:R-:W-:-:S05]  /*70980*/  IMAD.X R103, R103, 0x1, R2, P1 ;  /* 0x0000000167677824 */ /* 0x000fca00008e0602 */
[----:B------:R1:W-:Y:S01]  /*70990*/  STL [R1+0x3968], R103 ;  /* 0x0039686701007387 */ /* 0x0003e20000100800 */
[----:B------:R-:W-:-:S03]  /*709a0*/  IMAD.X R101, R101, 0x1, R2, P2 ;  /* 0x0000000165657824 */ /* 0x000fc600010e0602 */
        /* <DEDUP_REMOVED lines=10> */
[----:B------:R-:W3:Y:S01]  /*70a50*/  LDL.LU R5, [R1+0x39b4] ;  /* 0x0039b40001057983 */ /* 0x000ee20000300800 */
[----:B--2---:R-:W-:-:S03]  /*70a60*/  IADD3 R102, P1, R102, R3, RZ ;  /* 0x0000000366667210 */ /* 0x004fc60007f3e0ff */
[----:B------:R1:W-:Y:S02]  /*70a70*/  LDGSTS.E [R7+0x2980], desc[UR32][R132.64], P0 ;  /* 0x0298000084077fae */ /* 0x0003e40008121860 */
[----:B------:R-:W-:Y:S01]  /*70a80*/  IMAD.X R105, R105, 0x1, R2, P1 ;  /* 0x0000000169697824 */ /* 0x000fe200008e0602 */
[----:B------:R-:W-:Y:S01]  /*70a90*/  IADD3 R6, P2, R6, R3, RZ ;  /* 0x0000000306067210 */ /* 0x000fe20007f5e0ff */
[----:B------:R2:W-:Y:S04]  /*70aa0*/  STL [R1+0x397c], R102 ;  /* 0x00397c6601007387 */ /* 0x0005e80000100800 */
[----:B------:R2:W-:Y:S01]  /*70ab0*/  STL [R1+0x3978], R105 ;  /* 0x0039786901007387 */ /* 0x0005e20000100800 */
[----:B-1----:R-:W-:Y:S02]  /*70ac0*/  IMAD.MOV.U32 R132, RZ, RZ, R102 ;  /* 0x000000ffff847224 */ /* 0x002fe400078e0066 */
[----:B------:R-:W-:Y:S01]  /*70ad0*/  IMAD.X R104, R104, 0x1, R2, P2 ;  /* 0x0000000168687824 */ /* 0x000fe200010e0602 */
[----:B------:R-:W-:Y:S04]  /*70ae0*/  STL [R1+0x3984], R6 ;  /* 0x0039840601007387 */ /* 0x000fe80000100800 */
[----:B--2---:R-:W2:Y:S01]  /*70af0*/  LDL.LU R102, [R1+0x39a8] ;  /* 0x0039a80001667983 */ /* 0x004ea20000300800 */
[----:B------:R-:W-:-:S03]  /*70b00*/  IMAD.MOV.U32 R133, RZ, RZ, R105 ;  /* 0x000000ffff857224 */ /* 0x000fc600078e0069 */
[----:B------:R1:W-:Y:S04]  /*70b10*/  STL [R1+0x3980], R104 ;  /* 0x0039806801007387 */ /* 0x0003e80000100800 */
[----:B------:R-:W2:Y:S04]  /*70b20*/  LDL.LU R105, [R1+0x39b0] ;  /* 0x0039b00001697983 */ /* 0x000ea80000300800 */
[----:B------:R1:W-:Y:S02]  /*70b30*/  LDGSTS.E [R7+0x2a00], desc[UR32][R132.64], P0 ;  /* 0x02a0000084077fae */ /* 0x0003e40008121860 */
[----:B-1----:R-:W-:-:S02]  /*70b40*/  IMAD.MOV.U32 R132, RZ, RZ, R6 ;  /* 0x000000ffff847224 */ /* 0x002fc400078e0006 */
[----:B------:R-:W-:Y:S02]  /*70b50*/  IMAD.MOV.U32 R133, RZ, RZ, R104 ;  /* 0x000000ffff857224 */ /* 0x000fe400078e0068 */
[----:B------:R-:W2:Y:S04]  /*70b60*/  LDL.LU R104, [R1+0x39bc] ;  /* 0x0039bc0001687983 */ /* 0x000ea80000300800 */
[----:B------:R1:W-:Y:S04]  /*70b70*/  LDGSTS.E [R7+0x2a80], desc[UR32][R132.64], P0 ;  /* 0x02a8000084077fae */ /* 0x0003e80008121860 */
[----:B------:R-:W2:Y:S01]  /*70b80*/  LDL.LU R6, [R1+0x39c4] ;  /* 0x0039c40001067983 */ /* 0x000ea20000300800 */
[----:B----4-:R-:W-:-:S05]  /*70b90*/  IADD3 R98, P1, R98, R3, RZ ;  /* 0x0000000362627210 */ /* 0x010fca0007f3e0ff */
[----:B-1----:R-:W-:Y:S01]  /*70ba0*/  IMAD.MOV.U32 R132, RZ, RZ, R98 ;  /* 0x000000ffff847224 */ /* 0x002fe200078e0062 */
[----:B------:R-:W-:Y:S01]  /*70bb0*/  IADD3 R107, P2, R107, R3, RZ ;  /* 0x000000036b6b7210 */ /* 0x000fe20007f5e0ff */
[----:B---3--:R-:W-:Y:S01]  /*70bc0*/  IMAD.X R106, R106, 0x1, R2, P1 ;  /* 0x000000016a6a7824 */ /* 0x008fe200008e0602 */
        /* <DEDUP_REMOVED lines=16> */
[----:B-1----:R-:W-:-:S03]  /*70cd0*/  IMAD.MOV.U32 R132, RZ, RZ, R99 ;  /* 0x000000ffff847224 */ /* 0x002fc600078e0063 */
[----:B------:R1:W-:Y:S01]  /*70ce0*/  STL [R1+0x3998], R103 ;  /* 0x0039986701007387 */ /* 0x0003e20000100800 */
[----:B------:R-:W-:-:S03]  /*70cf0*/  IMAD.X R100, R100, 0x1, R2, P2 ;  /* 0x0000000164647824 */ /* 0x000fc600010e0602 */
[----:B------:R1:W-:Y:S04]  /*70d00*/  STL [R1+0x39a4], R4 ;  /* 0x0039a40401007387 */ /* 0x0003e80000100800 */
        /* <DEDUP_REMOVED lines=8> */
[----:B------:R-:W-:Y:S01]  /*70d90*/  IMAD.MOV.U32 R133, RZ, RZ, R100 ;  /* 0x000000ffff857224 */ /* 0x000fe200078e0064 */
[----:B------:R-:W3:Y:S04]  /*70da0*/  LDL.LU R4, [R1+0x39d4] ;  /* 0x0039d40001047983 */ /* 0x000ee80000300800 */
[----:B------:R-:W3:Y:S04]  /*70db0*/  LDL.LU R100, [R1+0x3b5c] ;  /* 0x003b5c0001647983 */ /* 0x000ee80000300800 */
[----:B------:R1:W-:Y:S04]  /*70dc0*/  STL [R1+0x39ac], R101 ;  /* 0x0039ac6501007387 */ /* 0x0003e80000100800 */
[----:B------:R1:W-:Y:S01]  /*70dd0*/  LDGSTS.E [R7+0x2c80], desc[UR32][R132.64], P0 ;  /* 0x02c8000084077fae */ /* 0x0003e20008121860 */
[----:B--2---:R-:W-:-:S05]  /*70de0*/  IMAD.X R102, R102, 0x1, R2, P1 ;  /* 0x0000000166667824 */ /* 0x004fca00008e0602 */
[----:B------:R2:W-:Y:S01]  /*70df0*/  STL [R1+0x39a8], R102 ;  /* 0x0039a86601007387 */ /* 0x0005e20000100800 */
[----:B------:R-:W-:-:S03]  /*70e00*/  IMAD.X R105, R105, 0x1, R2, P2 ;  /* 0x0000000169697824 */ /* 0x000fc600010e0602 */
[----:B------:R-:W-:Y:S01]  /*70e10*/  STL [R1+0x39b4], R5 ;  /* 0x0039b40501007387 */ /* 0x000fe20000100800 */
[----:B-1----:R-:W-:-:S03]  /*70e20*/  IMAD.MOV.U32 R132, RZ, RZ, R101 ;  /* 0x000000ffff847224 */ /* 0x002fc600078e0065 */
[----:B------:R-:W3:Y:S01]  /*70e30*/  LDL.LU R101, [R1+0x39d0] ;  /* 0x0039d00001657983 */ /* 0x000ee20000300800 */
[----:B------:R-:W-:-:S03]  /*70e40*/  IMAD.MOV.U32 R133, RZ, RZ, R102 ;  /* 0x000000ffff857224 */ /* 0x000fc600078e0066 */
[----:B------:R1:W-:Y:S04]  /*70e50*/  STL [R1+0x39b0], R105 ;  /* 0x0039b06901007387 */ /* 0x0003e80000100800 */
[----:B--2---:R-:W2:Y:S04]  /*70e60*/  LDL.LU R102, [R1+0x3b58] ;  /* 0x003b580001667983 */ /* 0x004ea80000300800 */
        /* <DEDUP_REMOVED lines=10> */
[----:B----4-:R-:W-:-:S04]  /*70f10*/  IMAD.X R106, R106, 0x1, R2, P1 ;  /* 0x000000016a6a7824 */ /* 0x010fc800008e0602 */
[----:B------:R-:W-:Y:S01]  /*70f20*/  IMAD.MOV.U32 R133, RZ, RZ, R106 ;  /* 0x000000ffff857224 */ /* 0x000fe200078e006a */
[----:B------:R1:W-:Y:S01]  /*70f30*/  STL [R1+0x39b8], R106 ;  /* 0x0039b86a01007387 */ /* 0x0003e20000100800 */
[----:B---3--:R-:W-:-:S03]  /*70f40*/  IMAD.X R98, R98, 0x1, R2, P2 ;  /* 0x0000000162627824 */ /* 0x008fc600010e0602 */
[----:B------:R3:W-:Y:S04]  /*70f50*/  STL [R1+0x39c4], R6 ;  /* 0x0039c40601007387 */ /* 0x0007e80000100800 */
[----:B-1----:R-:W4:Y:S04]  /*70f60*/  LDL.LU R106, [R1+0x3b60] ;  /* 0x003b6000016a7983 */ /* 0x002f280000300800 */
[----:B------:R1:W-:Y:S04]  /*70f70*/  STL [R1+0x39c0], R98 ;  /* 0x0039c06201007387 */ /* 0x0003e80000100800 */
[----:B------:R-:W4:Y:S04]  /*70f80*/  LDL.LU R104, [R1+0x3b68] ;  /* 0x003b680001687983 */ /* 0x000f280000300800 */
[----:B------:R1:W-:Y:S02]  /*70f90*/  LDGSTS.E [R7+0x2e00], desc[UR32][R132.64], P0 ;  /* 0x02e0000084077fae */ /* 0x0003e40008121860 */
[----:B-1----:R-:W-:Y:S01]  /*70fa0*/  IMAD.MOV.U32 R132, RZ, RZ, R6 ;  /* 0x000000ffff847224 */ /* 0x002fe200078e0006 */
[----:B------:R-:W-:Y:S01]  /*70fb0*/  IADD3 R99, P1, R99, R3, RZ ;  /* 0x0000000363637210 */ /* 0x000fe20007f3e0ff */
[----:B------:R-:W-:Y:S01]  /*70fc0*/  IMAD.MOV.U32 R133, RZ, RZ, R98 ;  /* 0x000000ffff857224 */ /* 0x000fe200078e0062 */
[----:B---3--:R-:W3:Y:S04]  /*70fd0*/  LDL.LU R6, [R1+0x3b74] ;  /* 0x003b740001067983 */ /* 0x008ee80000300800 */
[----:B------:R-:W3:Y:S01]  /*70fe0*/  LDL.LU R98, [R1+0x3b7c] ;  /* 0x003b7c0001627983 */ /* 0x000ee20000300800 */
[----:B------:R-:W-:-:S03]  /*70ff0*/  IMAD.X R103, R103, 0x1, R2, P1 ;  /* 0x0000000167677824 */ /* 0x000fc600008e0602 */
[----:B------:R1:W-:Y:S04]  /*71000*/  LDGSTS.E [R7+0x2e80], desc[UR32][R132.64], P0 ;  /* 0x02e8000084077fae */ /* 0x0003e80008121860 */
[----:B------:R-:W-:Y:S04]  /*71010*/  STL [R1+0x39cc], R99 ;  /* 0x0039cc6301007387 */ /* 0x000fe80000100800 */
[----:B------:R1:W-:Y:S02]  /*71020*/  STL [R1+0x39c8], R103 ;  /* 0x0039c86701007387 */ /* 0x0003e40000100800 */
[----:B-1----:R-:W-:-:S02]  /*71030*/  IMAD.MOV.U32 R133, RZ, RZ, R103 ;  /* 0x000000ffff857224 */ /* 0x002fc400078e0067 */
[----:B------:R-:W-:Y:S01]  /*71040*/  IMAD.MOV.U32 R132, RZ, RZ, R99 ;  /* 0x000000ffff847224 */ /* 0x000fe200078e0063 */
[----:B------:R-:W3:Y:S04]  /*71050*/  LDL.LU R103, [R1+0x3b70] ;  /* 0x003b700001677983 */ /* 0x000ee80000300800 */
[----:B------:R-:W3:Y:S01]  /*71060*/  LDL.LU R99, [R1+0x3b78] ;  /* 0x003b780001637983 */ /* 0x000ee20000300800 */
[-C--:B------:R-:W-:Y:S02]  /*71070*/  IADD3 R4, P2, R4, R3.reuse, RZ ;  /* 0x0000000304047210 */ /* 0x080fe40007f5e0ff */
[----:B------:R-:W-:Y:S01]  /*71080*/  IADD3 R100, P3, R100, R3, RZ ;  /* 0x0000000364647210 */ /* 0x000fe20007f7e0ff */
[----:B------:R1:W-:Y:S01]  /*71090*/  LDGSTS.E [R7+0x2f00], desc[UR32][R132.64], P0 ;  /* 0x02f0000084077fae */ /* 0x0003e20008121860 */
[----:B------:R-:W-:-:S03]  /*710a0*/  UISETP.GT.AND UP1, UPT, UR14, 0x9, UPT ;  /* 0x000000090e00788c */ /* 0x000fc6000bf24270 */
[----:B------:R-:W-:Y:S01]  /*710b0*/  STL [R1+0x39d4], R4 ;  /* 0x0039d40401007387 */ /* 0x000fe20000100800 */
[----:B------:R-:W-:Y:S01]  /*710c0*/  USEL UR10, URZ, 0x4, !UP1 ;  /* 0x000000043f0a7887 */ /* 0x000fe2000c800000 */
[----:B-1----:R-:W-:Y:S02]  /*710d0*/  IMAD.MOV.U32 R132, RZ, RZ, R4 ;  /* 0x000000ffff847224 */ /* 0x002fe400078e0004 */
[----:B------:R-:W-:-:S04]  /*710e0*/  IMAD.X R101, R101, 0x1, R2, P2 ;  /* 0x0000000165657824 */ /* 0x000fc800010e0602 */
[----:B------:R-:W-:Y:S01]  /*710f0*/  IMAD.MOV.U32 R133, RZ, RZ, R101 ;  /* 0x000000ffff857224 */ /* 0x000fe200078e0065 */
[----:B------:R1:W-:Y:S01]  /*71100*/  STL [R1+0x39d0], R101 ;  /* 0x0039d06501007387 */ /* 0x0003e20000100800 */
[----:B--2---:R-:W-:-:S03]  /*71110*/  IMAD.X R102, R102, 0x1, R2, P3 ;  /* 0x0000000166667824 */ /* 0x004fc600018e0602 */
[----:B------:R-:W-:Y:S01]  /*71120*/  STL [R1+0x3b5c], R100 ;  /* 0x003b5c6401007387 */ /* 0x000fe20000100800 */
[----:B------:R-:W-:-:S03]  /*71130*/  USEL UR10, UR10, URZ, !UP0 ;  /* 0x0000003f0a0a7287 */ /* 0x000fc6000c000000 */
[----:B------:R2:W-:Y:S04]  /*71140*/  LDGSTS.E [R7+0x2f80], desc[UR32][R132.64], P0 ;  /* 0x02f8000084077fae */ /* 0x0005e80008121860 */
[----:B-1----:R-:W3:Y:S04]  /*71150*/  LDL.LU R101, [R1+0x3b84] ;  /* 0x003b840001657983 */ /* 0x002ee80000300800 */
[----:B------:R1:W-:Y:S04]  /*71160*/  STL [R1+0x3b58], R102 ;  /* 0x003b586601007387 */ /* 0x0003e80000100800 */
[----:B------:R-:W3:Y:S01]  /*71170*/  LDL.LU R4, [R1+0x3b8c] ;  /* 0x003b8c0001047983 */ /* 0x000ee20000300800 */
[----:B--2---:R-:W-:-:S03]  /*71180*/  IMAD.MOV.U32 R133, RZ, RZ, R102 ;  /* 0x000000ffff857224 */ /* 0x004fc600078e0066 */
[----:B-1----:R-:W2:Y:S01]  /*71190*/  LDL.LU R102, [R1+0x3b80] ;  /* 0x003b800001667983 */ /* 0x002ea20000300800 */
[----:B------:R-:W-:Y:S01]  /*711a0*/  IMAD.MOV.U32 R132, RZ, RZ, R100 ;  /* 0x000000ffff847224 */ /* 0x000fe200078e0064 */
[----:B------:R-:W-:Y:S02]  /*711b0*/  ISETP.NE.U32.AND P1, PT, RZ, UR10, PT ;  /* 0x0000000aff007c0c */ /* 0x000fe4000bf25070 */
[----:B------:R-:W2:Y:S01]  /*711c0*/  LDL.LU R100, [R1+0x3b88] ;  /* 0x003b880001647983 */ /* 0x000ea20000300800 */
[-C--:B------:R-:W-:Y:S02]  /*711d0*/  IADD3 R105, P0, R105, R3.reuse, RZ ;  /* 0x0000000369697210 */ /* 0x080fe40007f1e0ff */
[----:B------:R-:W-:-:S03]  /*711e0*/  IADD3 R5, P2, R5, R3, RZ ;  /* 0x0000000305057210 */ /* 0x000fc60007f5e0ff */
[----:B------:R-:W-:Y:S05]  /*711f0*/  STL [R1+0x3b64], R105 ;  /* 0x003b646901007387 */ /* 0x000fea0000100800 */
[----:B------:R1:W-:Y:S02]  /*71200*/  LDGSTS.E [R7+0x4800], desc[UR32][R132.64], P1 ;  /* 0x0480000084077fae */ /* 0x0003e40008921860 */
[----:B-1----:R-:W-:Y:S02]  /*71210*/  IMAD.MOV.U32 R132, RZ, RZ, R105 ;  /* 0x000000ffff847224 */ /* 0x002fe400078e0069 */
[----:B----4-:R-:W-:-:S04]  /*71220*/  IMAD.X R106, R106, 0x1, R2, P0 ;  /* 0x000000016a6a7824 */ /* 0x010fc800000e0602 */
[----:B------:R-:W-:Y:S01]  /*71230*/  IMAD.MOV.U32 R133, RZ, RZ, R106 ;  /* 0x000000ffff857224 */ /* 0x000fe200078e006a */
[----:B------:R-:W-:Y:S01]  /*71240*/  STL [R1+0x3b60], R106 ;  /* 0x003b606a01007387 */ /* 0x000fe20000100800 */
[----:B------:R-:W-:-:S03]  /*71250*/  IMAD.X R104, R104, 0x1, R2, P2 ;  /* 0x0000000168687824 */ /* 0x000fc600010e0602 */
[----:B------:R1:W-:Y:S04]  /*71260*/  STL [R1+0x3b6c], R5 ;  /* 0x003b6c0501007387 */ /* 0x0003e80000100800 */
[----:B------:R-:W-:Y:S04]  /*71270*/  STL [R1+0x3b68], R104 ;  /* 0x003b686801007387 */ /* 0x000fe80000100800 */
[----:B------:R-:W4:Y:S04]  /*71280*/  LDL.LU R110, [R1+0x3b90] ;  /* 0x003b9000016e7983 */ /* 0x000f280000300800 */
[----:B------:R-:W4:Y:S04]  /*71290*/  LDL.LU R109, [R1+0x3b94] ;  /* 0x003b9400016d7983 */ /* 0x000f280000300800 */
[----:B------:R1:W-:Y:S04]  /*712a0*/  LDGSTS.E [R7+0x4880], desc[UR32][R132.64], P1 ;  /* 0x0488000084077fae */ /* 0x0003e80008921860 */
[----:B------:R-:W4:Y:S01]  /*712b0*/  LDL.LU R108, [R1+0x3b98] ;  /* 0x003b9800016c7983 */ /* 0x000f220000300800 */
[----:B---3--:R-:W-:-:S02]  /*712c0*/  IADD3 R6, P0, R6, R3, RZ ;  /* 0x0000000306067210 */ /* 0x008fc40007f1e0ff */
[----:B------:R-:W-:Y:S01]  /*712d0*/  IADD3 R98, P2, R98, R3, RZ ;  /* 0x0000000362627210 */ /* 0x000fe20007f5e0ff */
[----:B-1----:R-:W-:Y:S02]  /*712e0*/  IMAD.MOV.U32 R132, RZ, RZ, R5 ;  /* 0x000000ffff847224 */ /* 0x002fe400078e0005 */
[----:B------:R-:W-:Y:S01]  /*712f0*/  IMAD.MOV.U32 R133, RZ, RZ, R104 ;  /* 0x000000ffff857224 */ /* 0x000fe200078e0068 */
[----:B------:R-:W3:Y:S04]  /*71300*/  LDL.LU R5, [R1+0x3b9c] ;  /* 0x003b9c0001057983 */ /* 0x000ee80000300800 */
[----:B------:R-:W-:Y:S04]  /*71310*/  STL [R1+0x3b74], R6 ;  /* 0x003b740601007387 */ /* 0x000fe80000100800 */
[----:B------:R1:W-:Y:S01]  /*71320*/  LDGSTS.E [R7+0x4900], desc[UR32][R132.64], P1 ;  /* 0x0490000084077fae */ /* 0x0003e20008921860 */
[----:B------:R-:W-:-:S02]  /*71330*/  IMAD.X R103, R103, 0x1, R2, P0 ;  /* 0x0000000167677824 */ /* 0x000fc400000e0602 */
[----:B------:R-:W-:-:S03]  /*71340*/  IMAD.X R99, R99, 0x1, R2, P2 ;  /* 0x0000000163637824 */ /* 0x000fc600010e0602 */
[----:B------:R1:W-:Y:S02]  /*71350*/  STL [R1+0x3b70], R103 ;  /* 0x003b706701007387 */ /* 0x0003e40000100800 */
[----:B-1----:R-:W-:Y:S02]  /*71360*/  IMAD.MOV.U32 R133, RZ, RZ, R103 ;  /* 0x000000ffff857224 */ /* 0x002fe400078e0067 */
[----:B------:R1:W-:Y:S01]  /*71370*/  STL [R1+0x3b7c], R98 ;  /* 0x003b7c6201007387 */ /* 0x0003e20000100800 */
[----:B------:R-:W-:-:S03]  /*71380*/  IMAD.MOV.U32 R132, RZ, RZ, R6 ;  /* 0x000000ffff847224 */ /* 0x000fc600078e0006 */
[----:B------:R-:W3:Y:S04]  /*71390*/  LDL.LU R103, [R1+0x3ba4] ;  /* 0x003ba40001677983 */ /* 0x000ee80000300800 */
[----:B------:R1:W-:Y:S04]  /*713a0*/  STL [R1+0x3b78], R99 ;  /* 0x003b786301007387 */ /* 0x0003e80000100800 */
[----:B------:R-:W3:Y:S04]  /*713b0*/  LDL.LU R6, [R1+0x3bac] ;  /* 0x003bac0001067983 */ /* 0x000ee80000300800 */
[----:B------:R-:W3:Y:S04]  /*713c0*/  LDL.LU R107, [R1+0x3ba0] ;  /* 0x003ba000016b7983 */ /* 0x000ee80000300800 */
[----:B------:R1:W-:Y:S01]  /*713d0*/  LDGSTS.E [R7+0x4980], desc[UR32][R132.64], P1 ;  /* 0x0498000084077fae */ /* 0x0003e20008921860 */
[----:B------:R-:W-:Y:S01]  /*713e0*/  IADD3 R101, P0, R101, R3, RZ ;  /* 0x0000000365657210 */ /* 0x000fe20007f1e0ff */
[----:B-1----:R-:W-:-:S02]  /*713f0*/  IMAD.MOV.U32 R132, RZ, RZ, R98 ;  /* 0x000000ffff847224 */ /* 0x002fc400078e0062 */
[----:B------:R-:W-:Y:S01]  /*71400*/  IMAD.MOV.U32 R133, RZ, RZ, R99 ;  /* 0x000000ffff857224 */ /* 0x000fe200078e0063 */
[----:B------:R-:W3:Y:S01]  /*71410*/  LDL.LU R98, [R1+0x3ba8] ;  /* 0x003ba80001627983 */ /* 0x000ee20000300800 */
[----:B------:R-:W-:-:S03]  /*71420*/  IADD3 R4, P2, R4, R3, RZ ;  /* 0x0000000304047210 */ /* 0x000fc60007f5e0ff */
[----:B------:R-:W3:Y:S04]  /*71430*/  LDL.LU R99, [R1+0x3bb4] ;  /* 0x003bb40001637983 */ /* 0x000ee80000300800 */
[----:B------:R-:W3:Y:S01]  /*71440*/  LDL.LU R104, [R1+0x3bbc] ;  /* 0x003bbc0001687983 */ /* 0x000ee20000300800 */
[----:B--2---:R-:W-:-:S03]  /*71450*/  IMAD.X R102, R102, 0x1, R2, P0 ;  /* 0x0000000166667824 */ /* 0x004fc600000e0602 */
[----:B------:R1:W-:Y:S01]  /*71460*/  LDGSTS.E [R7+0x4a00], desc[UR32][R132.64], P1 ;  /* 0x04a0000084077fae */ /* 0x0003e20008921860 */
[----:B------:R-:W-:-:S03]  /*71470*/  IMAD.X R100, R100, 0x1, R2, P2 ;  /* 0x0000000164647824 */ /* 0x000fc600010e0602 */
[----:B------:R-:W-:Y:S04]  /*71480*/  STL [R1+0x3b84], R101 ;  /* 0x003b846501007387 */ /* 0x000fe80000100800 */
[----:B------:R-:W-:Y:S01]  /*71490*/  STL [R1+0x3b80], R102 ;  /* 0x003b806601007387 */ /* 0x000fe20000100800 */
[----:B-1----:R-:W-:-:S03]  /*714a0*/  IMAD.MOV.U32 R132, RZ, RZ, R101 ;  /* 0x000000ffff847224 */ /* 0x002fc600078e0065 */
[----:B------:R-:W-:Y:S01]  /*714b0*/  STL [R1+0x3b8c], R4 ;  /* 0x003b8c0401007387 */ /* 0x000fe20000100800 */
[----:B------:R-:W-:-:S03]  /*714c0*/  IMAD.MOV.U32 R133, RZ, RZ, R102 ;  /* 0x000000ffff857224 */ /* 0x000fc600078e0066 */
        /* <DEDUP_REMOVED lines=11> */
[----:B----4-:R-:W-:-:S05]  /*71580*/  IADD3 R109, P0, R109, R3, RZ ;  /* 0x000000036d6d7210 */ /* 0x010fca0007f1e0ff */
        /* <DEDUP_REMOVED lines=14> */
[----:B------:R-:W-:-:S05]  /*71670*/  IADD3 R103, P0, R103, R3, RZ ;  /* 0x0000000367677210 */ /* 0x000fca0007f1e0ff */
[----:B------:R4:W-:Y:S01]  /*71680*/  STL [R1+0x3ba4], R103 ;  /* 0x003ba46701007387 */ /* 0x0009e20000100800 */
[----:B------:R-:W-:Y:S01]  /*71690*/  IADD3 R6, P2, R6, R3, RZ ;  /* 0x0000000306067210 */ /* 0x000fe20007f5e0ff */
[----:B------:R-:W-:Y:S02]  /*716a0*/  IMAD.X R107, R107, 0x1, R2, P0 ;  /* 0x000000016b6b7824 */ /* 0x000fe400000e0602 */
[----:B-1----:R-:W-:-:S03]  /*716b0*/  IMAD.MOV.U32 R132, RZ, RZ, R103 ;  /* 0x000000ffff847224 */ /* 0x002fc600078e0067 */
[----:B------:R-:W-:Y:S04]  /*716c0*/  STL [R1+0x3ba0], R107 ;  /* 0x003ba06b01007387 */ /* 0x000fe80000100800 */
[----:B------:R1:W-:Y:S04]  /*716d0*/  STL [R1+0x3bac], R6 ;  /* 0x003bac0601007387 */ /* 0x0003e80000100800 */
[----:B----4-:R-:W4:Y:S01]  /*716e0*/  LDL.LU R103, [R1+0x3bd0] ;  /* 0x003bd00001677983 */ /* 0x010f220000300800 */
[----:B------:R-:W-:-:S05]  /*716f0*/  IMAD.MOV.U32 R133, RZ, RZ, R107 ;  /* 0x000000ffff857224 */ /* 0x000fca00078e006b */
[----:B------:R1:W-:Y:S01]  /*71700*/  LDGSTS.E [R7+0x4c80], desc[UR32][R132.64], P1 ;  /* 0x04c8000084077fae */ /* 0x0003e20008921860 */
[----:B------:R-:W-:Y:S01]  /*71710*/  IMAD.X R98, R98, 0x1, R2, P2 ;  /* 0x0000000162627824 */ /* 0x000fe200010e0602 */
[----:B------:R-:W-:-:S04]  /*71720*/  IADD3 R99, P0, R99, R3, RZ ;  /* 0x0000000363637210 */ /* 0x000fc80007f1e0ff */
[----:B------:R1:W-:Y:S02]  /*71730*/  STL [R1+0x3ba8], R98 ;  /* 0x003ba86201007387 */ /* 0x0003e40000100800 */
[----:B-1----:R-:W-:Y:S02]  /*71740*/  IMAD.MOV.U32 R132, RZ, RZ, R6 ;  /* 0x000000ffff847224 */ /* 0x002fe400078e0006 */
[----:B------:R-:W-:Y:S01]  /*71750*/  IMAD.MOV.U32 R133, RZ, RZ, R98 ;  /* 0x000000ffff857224 */ /* 0x000fe200078e0062 */
[----:B------:R-:W-:Y:S01]  /*71760*/  IADD3 R104, P2, R104, R3, RZ ;  /* 0x0000000368687210 */ /* 0x000fe20007f5e0ff */
[----:B------:R-:W4:Y:S04]  /*71770*/  LDL.LU R6, [R1+0x3d5c] ;  /* 0x003d5c0001067983 */ /* 0x000f280000300800 */
[----:B------:R-:W4:Y:S04]  /*71780*/  LDL.LU R98, [R1+0x3d64] ;  /* 0x003d640001627983 */ /* 0x000f280000300800 */
[----:B------:R1:W-:Y:S04]  /*71790*/  LDGSTS.E [R7+0x4d00], desc[UR32][R132.64], P1 ;  /* 0x04d0000084077fae */ /* 0x0003e80008921860 */
[----:B------:R-:W-:Y:S01]  /*717a0*/  STL [R1+0x3bb4], R99 ;  /* 0x003bb46301007387 */ /* 0x000fe20000100800 */
[----:B--2---:R-:W-:-:S02]  /*717b0*/  IMAD.X R106, R106, 0x1, R2, P0 ;  /* 0x000000016a6a7824 */ /* 0x004fc400000e0602 */
[----:B-1----:R-:W-:-:S03]  /*717c0*/  IMAD.MOV.U32 R132, RZ, RZ, R99 ;  /* 0x000000ffff847224 */ /* 0x002fc600078e0063 */
[----:B------:R1:W-:Y:S01]  /*717d0*/  STL [R1+0x3bb0], R106 ;  /* 0x003bb06a01007387 */ /* 0x0003e20000100800 */
[----:B------:R-:W-:-:S03]  /*717e0*/  IMAD.MOV.U32 R133, RZ, RZ, R106 ;  /* 0x000000ffff857224 */ /* 0x000fc600078e006a */
        /* <DEDUP_REMOVED lines=47> */
[----:B------:R4:W-:Y:S04]  /*71ae0*/  STL [R1+0x3d58], R106 ;  /* 0x003d586a01007387 */ /* 0x0009e80000100800 */
[----:B------:R4:W-:Y:S01]  /*71af0*/  STL [R1+0x3d64], R98 ;  /* 0x003d646201007387 */ /* 0x0009e20000100800 */
[----:B--2---:R-:W-:-:S03]  /*71b00*/  IMAD.X R99, R99, 0x1, R2, P2 ;  /* 0x0000000163637824 */ /* 0x004fc600010e0602 */
[----:B-1----:R-:W2:Y:S01]  /*71b10*/  LDL.LU R6, [R1+0x3d8c] ;  /* 0x003d8c0001067983 */ /* 0x002ea20000300800 */
[----:B------:R-:W-:-:S03]  /*71b20*/  IMAD.MOV.U32 R133, RZ, RZ, R106 ;  /* 0x000000ffff857224 */ /* 0x000fc600078e006a */
        /* <DEDUP_REMOVED lines=43> */
[----:B------:R-:W3:Y:S01]  /*71de0*/  LDL.LU R104, [R1+0x3dbc] ;  /* 0x003dbc0001687983 */ /* 0x000ee20000300800 */
[----:B--2---:R-:W-:-:S03]  /*71df0*/  IADD3 R6, P1, R6, R3, RZ ;  /* 0x0000000306067210 */ /* 0x004fc60007f3e0ff */
[----:B------:R1:W-:Y:S04]  /*71e00*/  LDGSTS.E [R7+0x6a80], desc[UR32][R132.64], P0 ;  /* 0x06a8000084077fae */ /* 0x0003e80008121860 */
[----:B------:R-:W2:Y:S01]  /*71e10*/  LDL.LU R5, [R1+0x3dc4] ;  /* 0x003dc40001057983 */ /* 0x000ea20000300800 */
[----:B------:R-:W-:Y:S01]  /*71e20*/  IADD3 R107, P2, R107, R3, RZ ;  /* 0x000000036b6b7210 */ /* 0x000fe20007f5e0ff */
[----:B----4-:R-:W-:Y:S02]  /*71e30*/  IMAD.X R106, R106, 0x1, R2, P1 ;  /* 0x000000016a6a7824 */ /* 0x010fe400008e0602 */
[----:B-1----:R-:W-:Y:S02]  /*71e40*/  IMAD.MOV.U32 R132, RZ, RZ, R6 ;  /* 0x000000ffff847224 */ /* 0x002fe400078e0006 */
[----:B------:R-:W-:Y:S01]  /*71e50*/  IMAD.MOV.U32 R133, RZ, RZ, R106 ;  /* 0x000000ffff857224 */ /* 0x000fe200078e006a */
[----:B------:R-:W-:Y:S01]  /*71e60*/  STL [R1+0x3d8c], R6 ;  /* 0x003d8c0601007387 */ /* 0x000fe20000100800 */
[----:B------:R-:W-:-:S03]  /*71e70*/  IMAD.X R108, R108, 0x1, R2, P2 ;  /* 0x000000016c6c7824 */ /* 0x000fc600010e0602 */
[----:B------:R1:W-:Y:S04]  /*71e80*/  STL [R1+0x3d88], R106 ;  /* 0x003d886a01007387 */ /* 0x0003e80000100800 */
[----:B------:R-:W-:Y:S04]  /*71e90*/  STL [R1+0x3d94], R107 ;  /* 0x003d946b01007387 */ /* 0x000fe80000100800 */
[----:B------:R4:W-:Y:S01]  /*71ea0*/  LDGSTS.E [R7+0x6b00], desc[UR32][R132.64], P0 ;  /* 0x06b0000084077fae */ /* 0x0009e20008121860 */
[----:B------:R-:W-:-:S03]  /*71eb0*/  IADD3 R98, P1, R98, R3, RZ ;  /* 0x0000000362627210 */ /* 0x000fc60007f3e0ff */
[----:B-1----:R-:W2:Y:S01]  /*71ec0*/  LDL.LU R106, [R1+0x3db8] ;  /* 0x003db800016a7983 */ /* 0x002ea20000300800 */
[----:B------:R-:W-:-:S03]  /*71ed0*/  IADD3 R99, P2, R99, R3, RZ ;  /* 0x0000000363637210 */ /* 0x000fc60007f5e0ff */
[----:B------:R-:W-:Y:S01]  /*71ee0*/  STL [R1+0x3d90], R108 ;  /* 0x003d906c01007387 */ /* 0x000fe20000100800 */
[----:B----4-:R-:W-:-:S03]  /*71ef0*/  IMAD.MOV.U32 R132, RZ, RZ, R107 ;  /* 0x000000ffff847224 */ /* 0x010fc600078e006b */
[----:B------:R-:W4:Y:S01]  /*71f00*/  LDL.LU R6, [R1+0x3dc0] ;  /* 0x003dc00001067983 */ /* 0x000f220000300800 */
[----:B------:R-:W-:-:S03]  /*71f10*/  IMAD.MOV.U32 R133, RZ, RZ, R108 ;  /* 0x000000ffff857224 */ /* 0x000fc600078e006c */
[----:B------:R1:W-:Y:S04]  /*71f20*/  STL [R1+0x3d9c], R98 ;  /* 0x003d9c6201007387 */ /* 0x0003e80000100800 */
[----:B------:R1:W-:Y:S01]  /*71f30*/  LDGSTS.E [R7+0x6b80], desc[UR32][R132.64], P0 ;  /* 0x06b8000084077fae */ /* 0x0003e20008121860 */
[----:B------:R-:W-:Y:S02]  /*71f40*/  IMAD.X R102, R102, 0x1, R2, P1 ;  /* 0x0000000166667824 */ /* 0x000fe400008e0602 */
[----:B-1----:R-:W-:Y:S02]  /*71f50*/  IMAD.MOV.U32 R132, RZ, RZ, R98 ;  /* 0x000000ffff847224 */ /* 0x002fe400078e0062 */
[----:B------:R-:W-:Y:S01]  /*71f60*/  IMAD.MOV.U32 R133, RZ, RZ, R102 ;  /* 0x000000ffff857224 */ /* 0x000fe200078e0066 */
[----:B------:R-:W-:Y:S01]  /*71f70*/  STL [R1+0x3d98], R102 ;  /* 0x003d986601007387 */ /* 0x000fe20000100800 */
[----:B------:R-:W-:-:S03]  /*71f80*/  IMAD.X R100, R100, 0x1, R2, P2 ;  /* 0x0000000164647824 */ /* 0x000fc600010e0602 */
[----:B------:R1:W-:Y:S04]  /*71f90*/  STL [R1+0x3da4], R99 ;  /* 0x003da46301007387 */ /* 0x0003e80000100800 */
[----:B------:R-:W4:Y:S04]  /*71fa0*/  LDL.LU R98, [R1+0x3dcc] ;  /* 0x003dcc0001627983 */ /* 0x000f280000300800 */
[----:B------:R1:W-:Y:S04]  /*71fb0*/  LDGSTS.E [R7+0x6c00], desc[UR32][R132.64], P0 ;  /* 0x06c0000084077fae */ /* 0x0003e80008121860 */
[----:B------:R1:W-:Y:S02]  /*71fc0*/  STL [R1+0x3da0], R100 ;  /* 0x003da06401007387 */ /* 0x0003e40000100800 */
[----:B-1----:R-:W-:-:S02]  /*71fd0*/  IMAD.MOV.U32 R132, RZ, RZ, R99 ;  /* 0x000000ffff847224 */ /* 0x002fc400078e0063 */
[----:B------:R-:W4:Y:S01]  /*71fe0*/  LDL.LU R99, [R1+0x3dc8] ;  /* 0x003dc80001637983 */ /* 0x000f220000300800 */
[-C--:B------:R-:W-:Y:S01]  /*71ff0*/  IADD3 R101, P1, R101, R3.reuse, RZ ;  /* 0x0000000365657210 */ /* 0x080fe20007f3e0ff */
[----:B------:R-:W-:Y:S01]  /*72000*/  IMAD.MOV.U32 R133, RZ, RZ, R100 ;  /* 0x000000ffff857224 */ /* 0x000fe200078e0064 */
[----:B------:R-:W-:Y:S01]  /*72010*/  IADD3 R4, P2, R4, R3, RZ ;  /* 0x0000000304047210 */ /* 0x000fe20007f5e0ff */
[----:B------:R-:W4:Y:S04]  /*72020*/  LDL.LU R100, [R1+0x3dd4] ;  /* 0x003dd40001647983 */ /* 0x000f280000300800 */
[----:B------:R-:W4:Y:S04]  /*72030*/  LDL.LU R102, [R1+0x3f5c] ;  /* 0x003f5c0001667983 */ /* 0x000f280000300800 */
        /* <DEDUP_REMOVED lines=13> */
[----:B--2---:R-:W-:Y:S01]  /*72110*/  IADD3 R5, P2, R5, R3, RZ ;  /* 0x0000000305057210 */ /* 0x004fe20007f5e0ff */
[----:B-1----:R-:W-:-:S02]  /*72120*/  IMAD.MOV.U32 R132, RZ, RZ, R4 ;  /* 0x000000ffff847224 */ /* 0x002fc400078e0004 */
[----:B------:R-:W-:Y:S02]  /*72130*/  IMAD.MOV.U32 R133, RZ, RZ, R105 ;  /* 0x000000ffff857224 */ /* 0x000fe400078e0069 */
[----:B------:R-:W2:Y:S04]  /*72140*/  LDL.LU R105, [R1+0x3f64] ;  /* 0x003f640001697983 */ /* 0x000ea80000300800 */
[----:B------:R-:W2:Y:S04]  /*72150*/  LDL.LU R4, [R1+0x3f6c] ;  /* 0x003f6c0001047983 */ /* 0x000ea80000300800 */
[----:B------:R-:W-:Y:S04]  /*72160*/  STL [R1+0x3dbc], R104 ;  /* 0x003dbc6801007387 */ /* 0x000fe80000100800 */
[----:B------:R1:W-:Y:S01]  /*72170*/  LDGSTS.E [R7+0x6d80], desc[UR32][R132.64], P0 ;  /* 0x06d8000084077fae */ /* 0x0003e20008121860 */
[----:B------:R-:W-:-:S02]  /*72180*/  IMAD.X R106, R106, 0x1, R2, P1 ;  /* 0x000000016a6a7824 */ /* 0x000fc400008e0602 */
[----:B-1----:R-:W-:Y:S02]  /*72190*/  IMAD.MOV.U32 R132, RZ, RZ, R104 ;  /* 0x000000ffff847224 */ /* 0x002fe400078e0068 */
[----:B------:R-:W-:Y:S01]  /*721a0*/  IMAD.MOV.U32 R133, RZ, RZ, R106 ;  /* 0x000000ffff857224 */ /* 0x000fe200078e006a */
[----:B------:R1:W-:Y:S01]  /*721b0*/  STL [R1+0x3db8], R106 ;  /* 0x003db86a01007387 */ /* 0x0003e20000100800 */
[----:B----4-:R-:W-:-:S03]  /*721c0*/  IMAD.X R6, R6, 0x1, R2, P2 ;  /* 0x0000000106067824 */ /* 0x010fc600010e0602 */
[----:B------:R4:W-:Y:S04]  /*721d0*/  STL [R1+0x3dc4], R5 ;  /* 0x003dc40501007387 */ /* 0x0009e80000100800 */
[----:B------:R4:W-:Y:S04]  /*721e0*/  LDGSTS.E [R7+0x6e00], desc[UR32][R132.64], P0 ;  /* 0x06e0000084077fae */ /* 0x0009e80008121860 */
[----:B-1----:R-:W2:Y:S04]  /*721f0*/  LDL.LU R106, [R1+0x3f60] ;  /* 0x003f6000016a7983 */ /* 0x002ea80000300800 */
[----:B------:R1:W-:Y:S04]  /*72200*/  STL [R1+0x3dc0], R6 ;  /* 0x003dc00601007387 */ /* 0x0003e80000100800 */
[----:B------:R-:W2:Y:S01]  /*72210*/  LDL.LU R104, [R1+0x3f68] ;  /* 0x003f680001687983 */ /* 0x000ea20000300800 */
[----:B----4-:R-:W-:-:S02]  /*72220*/  IMAD.MOV.U32 R132, RZ, RZ, R5 ;  /* 0x000000ffff847224 */ /* 0x010fc400078e0005 */
[----:B------:R-:W-:Y:S01]  /*72230*/  IMAD.MOV.U32 R133, RZ, RZ, R6 ;  /* 0x000000ffff857224 */ /* 0x000fe200078e0006 */
[----:B------:R-:W4:Y:S04]  /*72240*/  LDL.LU R5, [R1+0x3f74] ;  /* 0x003f740001057983 */ /* 0x000f280000300800 */
[----:B-1----:R-:W4:Y:S04]  /*72250*/  LDL.LU R6, [R1+0x3f7c] ;  /* 0x003f7c0001067983 */ /* 0x002f280000300800 */
[----:B------:R1:W-:Y:S01]  /*72260*/  LDGSTS.E [R7+0x6e80], desc[UR32][R132.64], P0 ;  /* 0x06e8000084077fae */ /* 0x0003e20008121860 */
[----:B------:R-:W-:-:S05]  /*72270*/  IADD3 R98, P1, R98, R3, RZ ;  /* 0x0000000362627210 */ /* 0x000fca0007f3e0ff */
[----:B------:R1:W-:Y:S02]  /*72280*/  STL [R1+0x3dcc], R98 ;  /* 0x003dcc6201007387 */ /* 0x0003e40000100800 */
[----:B-1----:R-:W-:Y:S02]  /*72290*/  IMAD.MOV.U32 R132, RZ, RZ, R98 ;  /* 0x000000ffff847224 */ /* 0x002fe400078e0062 */
[----:B------:R-:W-:-:S05]  /*722a0*/  IMAD.X R99, R99, 0x1, R2, P1 ;  /* 0x0000000163637824 */ /* 0x000fca00008e0602 */
[----:B------:R1:W-:Y:S04]  /*722b0*/  STL [R1+0x3dc8], R99 ;  /* 0x003dc86301007387 */ /* 0x0003e80000100800 */
[----:B------:R-:W4:Y:S01]  /*722c0*/  LDL.LU R98, [R1+0x3f70] ;  /* 0x003f700001627983 */ /* 0x000f220000300800 */
[----:B------:R-:W-:-:S03]  /*722d0*/  IMAD.MOV.U32 R133, RZ, RZ, R99 ;  /* 0x000000ffff857224 */ /* 0x000fc600078e0063 */
[----:B-1----:R-:W4:Y:S01]  /*722e0*/  LDL.LU R99, [R1+0x3f78] ;  /* 0x003f780001637983 */ /* 0x002f220000300800 */
[-C--:B------:R-:W-:Y:S02]  /*722f0*/  IADD3 R100, P2, R100, R3.reuse, RZ ;  /* 0x0000000364647210 */ /* 0x080fe40007f5e0ff */
[----:B------:R-:W-:Y:S01]  /*72300*/  IADD3 R102, P3, R102, R3, RZ ;  /* 0x0000000366667210 */ /* 0x000fe20007f7e0ff */
[----:B------:R1:W-:Y:S04]  /*72310*/  LDGSTS.E [R7+0x6f00], desc[UR32][R132.64], P0 ;  /* 0x06f0000084077fae */ /* 0x0003e80008121860 */
[----:B------:R3:W-:Y:S01]  /*72320*/  STL [R1+0x3dd4], R100 ;  /* 0x003dd46401007387 */ /* 0x0007e20000100800 */
[----:B-1----:R-:W-:Y:S02]  /*72330*/  IMAD.MOV.U32 R132, RZ, RZ, R100 ;  /* 0x000000ffff847224 */ /* 0x002fe400078e0064 */
[----:B---3--:R-:W-:-:S04]  /*72340*/  IMAD.X R101, R101, 0x1, R2, P2 ;  /* 0x0000000165657824 */ /* 0x008fc800010e0602 */
[----:B------:R-:W-:Y:S01]  /*72350*/  IMAD.MOV.U32 R133, RZ, RZ, R101 ;  /* 0x000000ffff857224 */ /* 0x000fe200078e0065 */
[----:B------:R1:W-:Y:S01]  /*72360*/  STL [R1+0x3dd0], R101 ;  /* 0x003dd06501007387 */ /* 0x0003e20000100800 */
[----:B------:R-:W-:-:S03]  /*72370*/  IMAD.X R103, R103, 0x1, R2, P3 ;  /* 0x0000000167677824 */ /* 0x000fc600018e0602 */
[----:B------:R-:W-:Y:S04]  /*72380*/  STL [R1+0x3f5c], R102 ;  /* 0x003f5c6601007387 */ /* 0x000fe80000100800 */
[----:B------:R-:W3:Y:S04]  /*72390*/  LDL.LU R100, [R1+0x3f84] ;  /* 0x003f840001647983 */ /* 0x000ee80000300800 */
[----:B------:R1:W-:Y:S04]  /*723a0*/  STL [R1+0x3f58], R103 ;  /* 0x003f586701007387 */ /* 0x0003e80000100800 */
[----:B------:R1:W-:Y:S04]  /*723b0*/  LDGSTS.E [R7+0x6f80], desc[UR32][R132.64], P0 ;  /* 0x06f8000084077fae */ /* 0x0003e80008121860 */
[----:B-1----:R-:W3:Y:S01]  /*723c0*/  LDL.LU R101, [R1+0x3f8c] ;  /* 0x003f8c0001657983 */ /* 0x002ee20000300800 */
[----:B------:R-:W-:-:S03]  /*723d0*/  IMAD.MOV.U32 R133, RZ, RZ, R103 ;  /* 0x000000ffff857224 */ /* 0x000fc600078e0067 */
[----:B------:R-:W3:Y:S01]  /*723e0*/  LDL.LU R103, [R1+0x3f80] ;  /* 0x003f800001677983 */ /* 0x000ee20000300800 */
[----:B------:R-:W-:-:S03]  /*723f0*/  IMAD.MOV.U32 R132, RZ, RZ, R102 ;  /* 0x000000ffff847224 */ /* 0x000fc600078e0066 */
[----:B------:R-:W3:Y:S01]  /*72400*/  LDL.LU R102, [R1+0x3f88] ;  /* 0x003f880001667983 */ /* 0x000ee20000300800 */
[----:B------:R-:W-:-:S04]  /*72410*/  UISETP.GT.AND UP1, UPT, UR14, 0x11, UPT ;  /* 0x000000110e00788c */ /* 0x000fc8000bf24270 */
[----:B------:R-:W-:-:S04]  /*72420*/  USEL UR10, URZ, 0x4, !UP1 ;  /* 0x000000043f0a7887 */ /* 0x000fc8000c800000 */
[----:B------:R-:W-:Y:S01]  /*72430*/  USEL UR10, UR10, URZ, !UP0 ;  /* 0x0000003f0a0a7287 */ /* 0x000fe2000c000000 */
[----:B--2---:R-:W-:-:S05]  /*72440*/  IADD3 R105, P0, R105, R3, RZ ;  /* 0x0000000369697210 */ /* 0x004fca0007f1e0ff */
[----:B------:R-:W-:Y:S02]  /*72450*/  ISETP.NE.U32.AND P1, PT, RZ, UR10, PT ;  /* 0x0000000aff007c0c */ /* 0x000fe4000bf25070 */
[----:B------:R-:W-:Y:S01]  /*72460*/  IADD3 R4, P2, R4, R3, RZ ;  /* 0x0000000304047210 */ /* 0x000fe20007f5e0ff */
[----:B------:R-:W-:Y:S10]  /*72470*/  STL [R1+0x3f64], R105 ;  /* 0x003f646901007387 */ /* 0x000ff40000100800 */
[----:B------:R1:W-:Y:S01]  /*72480*/  LDGSTS.E [R7+0x8800], desc[UR32][R132.64], P1 ;  /* 0x0880000084077fae */ /* 0x0003e20008921860 */
[----:B------:R-:W-:-:S05]  /*72490*/  IMAD.X R106, R106, 0x1, R2, P0 ;  /* 0x000000016a6a7824 */ /* 0x000fca00000e0602 */
[----:B------:R-:W-:Y:S01]  /*724a0*/  STL [R1+0x3f60], R106 ;  /* 0x003f606a01007387 */ /* 0x000fe20000100800 */
[----:B------:R-:W-:-:S03]  /*724b0*/  IMAD.X R104, R104, 0x1, R2, P2 ;  /* 0x0000000168687824 */ /* 0x000fc600010e0602 */
[----:B------:R2:W-:Y:S01]  /*724c0*/  STL [R1+0x3f6c], R4 ;  /* 0x003f6c0401007387 */ /* 0x0005e20000100800 */
[----:B-1----:R-:W-:Y:S01]  /*724d0*/  IMAD.MOV.U32 R132, RZ, RZ, R105 ;  /* 0x000000ffff847224 */ /* 0x002fe200078e0069 */
[-C--:B----4-:R-:W-:Y:S01]  /*724e0*/  IADD3 R5, P0, R5, R3.reuse, RZ ;  /* 0x0000000305057210 */ /* 0x090fe20007f1e0ff */
[----:B------:R-:W-:Y:S01]  /*724f0*/  IMAD.MOV.U32 R133, RZ, RZ, R106 ;  /* 0x000000ffff857224 */ /* 0x000fe200078e006a */
[----:B------:R-:W-:Y:S04]  /*72500*/  STL [R1+0x3f68], R104 ;  /* 0x003f686801007387 */ /* 0x000fe80000100800 */
[----:B------:R-:W4:Y:S01]  /*72510*/  LDL.LU R110, [R1+0x3f90] ;  /* 0x003f9000016e7983 */ /* 0x000f220000300800 */
[----:B------:R-:W-:-:S03]  /*72520*/  IADD3 R6, P2, R6, R3, RZ ;  /* 0x0000000306067210 */ /* 0x000fc60007f5e0ff */
[----:B------:R-:W4:Y:S04]  /*72530*/  LDL.LU R109, [R1+0x3f94] ;  /* 0x003f9400016d7983 */ /* 0x000f280000300800 */
[----:B------:R1:W-:Y:S04]  /*72540*/  LDGSTS.E [R7+0x8880], desc[UR32][R132.64], P1 ;  /* 0x0888000084077fae */ /* 0x0003e80008921860 */
[----:B------:R-:W4:Y:S01]  /*72550*/  LDL.LU R108, [R1+0x3f98] ;  /* 0x003f9800016c7983 */ /* 0x000f220000300800 */
[----:B-1----:R-:W-:Y:S02]  /*72560*/  IMAD.MOV.U32 R132, RZ, RZ, R4 ;  /* 0x000000ffff847224 */ /* 0x002fe400078e0004 */
[----:B------:R-:W-:Y:S01]  /*72570*/  IMAD.MOV.U32 R133, RZ, RZ, R104 ;  /* 0x000000ffff857224 */ /* 0x000fe200078e0068 */
[----:B--2---:R-:W2:Y:S04]  /*72580*/  LDL.LU R4, [R1+0x3f9c] ;  /* 0x003f9c0001047983 */ /* 0x004ea80000300800 */
[----:B------:R-:W-:Y:S04]  /*72590*/  STL [R1+0x3f74], R5 ;  /* 0x003f740501007387 */ /* 0x000fe80000100800 */
[----:B------:R1:W-:Y:S01]  /*725a0*/  LDGSTS.E [R7+0x8900], desc[UR32][R132.64], P1 ;  /* 0x0890000084077fae */ /* 0x0003e20008921860 */
[----:B------:R-:W-:-:S05]  /*725b0*/  IMAD.X R98, R98, 0x1, R2, P0 ;  /* 0x0000000162627824 */ /* 0x000fca00000e0602 */
[----:B------:R1:W-:Y:S01]  /*725c0*/  STL [R1+0x3f70], R98 ;  /* 0x003f706201007387 */ /* 0x0003e20000100800 */
[----:B------:R-:W-:-:S03]  /*725d0*/  IMAD.X R99, R99, 0x1, R2, P2 ;  /* 0x0000000163637824 */ /* 0x000fc600010e0602 */
[----:B------:R1:W-:Y:S02]  /*725e0*/  STL [R1+0x3f7c], R6 ;  /* 0x003f7c0601007387 */ /* 0x0003e40000100800 */
[----:B-1----:R-:W-:Y:S02]  /*725f0*/  IMAD.MOV.U32 R133, RZ, RZ, R98 ;  /* 0x000000ffff857224 */ /* 0x002fe400078e0062 */
[----:B------:R-:W2:Y:S01]  /*72600*/  LDL.LU R98, [R1+0x3fa4] ;  /* 0x003fa40001627983 */ /* 0x000ea20000300800 */
[----:B------:R-:W-:-:S03]  /*72610*/  IMAD.MOV.U32 R132, RZ, RZ, R5 ;  /* 0x000000ffff847224 */ /* 0x000fc600078e0005 */
[----:B------:R1:W-:Y:S04]  /*72620*/  STL [R1+0x3f78], R99 ;  /* 0x003f786301007387 */ /* 0x0003e80000100800 */
[----:B------:R-:W2:Y:S04]  /*72630*/  LDL.LU R5, [R1+0x3fac] ;  /* 0x003fac0001057983 */ /* 0x000ea80000300800 */
[----:B------:R-:W2:Y:S04]  /*72640*/  LDL.LU R107, [R1+0x3fa0] ;  /* 0x003fa000016b7983 */ /* 0x000ea80000300800 */
[----:B------:R1:W-:Y:S02]  /*72650*/  LDGSTS.E [R7+0x8980], desc[UR32][R132.64], P1 ;  /* 0x0898000084077fae */ /* 0x0003e40008921860 */
[----:B-1----:R-:W-:-:S02]  /*72660*/  IMAD.MOV.U32 R132, RZ, RZ, R6 ;  /* 0x000000ffff847224 */ /* 0x002fc400078e0006 */
[----:B------:R-:W-:Y:S01]  /*72670*/  IMAD.MOV.U32 R133, RZ, RZ, R99 ;  /* 0x000000ffff857224 */ /* 0x000fe200078e0063 */
[----:B------:R-:W2:Y:S04]  /*72680*/  LDL.LU R6, [R1+0x3fa8] ;  /* 0x003fa80001067983 */ /* 0x000ea80000300800 */
[----:B------:R-:W2:Y:S04]  /*72690*/  LDL.LU R99, [R1+0x3fb4] ;  /* 0x003fb40001637983 */ /* 0x000ea80000300800 */
[----:B------:R-:W2:Y:S04]  /*726a0*/  LDL.LU R105, [R1+0x3fbc] ;  /* 0x003fbc0001697983 */ /* 0x000ea80000300800 */
[----:B------:R1:W-:Y:S01]  /*726b0*/  LDGSTS.E [R7+0x8a00], desc[UR32][R132.64], P1 ;  /* 0x08a0000084077fae */ /* 0x0003e20008921860 */
[----:B---3--:R-:W-:-:S05]  /*726c0*/  IADD3 R100, P0, R100, R3, RZ ;  /* 0x0000000364647210 */ /* 0x008fca0007f1e0ff */
[----:B------:R3:W-:Y:S01]  /*726d0*/  STL [R1+0x3f84], R100 ;  /* 0x003f846401007387 */ /* 0x0007e20000100800 */
[----:B-1----:R-:W-:Y:S01]  /*726e0*/  IMAD.MOV.U32 R132, RZ, RZ, R100 ;  /* 0x000000ffff847224 */ /* 0x002fe200078e0064 */
[----:B------:R-:W-:Y:S01]  /*726f0*/  IADD3 R101, P2, R101, R3, RZ ;  /* 0x0000000365657210 */ /* 0x000fe20007f5e0ff */
[----:B------:R-:W-:-:S05]  /*72700*/  IMAD.X R103, R103, 0x1, R2, P0 ;  /* 0x0000000167677824 */ /* 0x000fca00000e0602 */
[----:B------:R-:W-:Y:S01]  /*72710*/  STL [R1+0x3f80], R103 ;  /* 0x003f806701007387 */ /* 0x000fe20000100800 */
[----:B------:R-:W-:-:S03]  /*72720*/  IMAD.X R102, R102, 0x1, R2, P2 ;  /* 0x0000000166667824 */ /* 0x000fc600010e0602 */
[----:B------:R-:W-:Y:S04]  /*72730*/  STL [R1+0x3f8c], R101 ;  /* 0x003f8c6501007387 */ /* 0x000fe80000100800 */
[----:B---3--:R-:W3:Y:S04]  /*72740*/  LDL.LU R100, [R1+0x3fb0] ;  /* 0x003fb00001647983 */ /* 0x008ee80000300800 */
[----:B------:R1:W-:Y:S04]  /*72750*/  STL [R1+0x3f88], R102 ;  /* 0x003f886601007387 */ /* 0x0003e80000100800 */
[----:B------:R-:W3:Y:S01]  /*72760*/  LDL.LU R106, [R1+0x3fb8] ;  /* 0x003fb800016a7983 */ /* 0x000ee20000300800 */
[----:B------:R-:W-:-:S05]  /*72770*/  IMAD.MOV.U32 R133, RZ, RZ, R103 ;  /* 0x000000ffff857224 */ /* 0x000fca00078e0067 */
[----:B------:R1:W-:Y:S02]  /*72780*/  LDGSTS.E [R7+0x8a80], desc[UR32][R132.64], P1 ;  /* 0x08a8000084077fae */ /* 0x0003e40008921860 */
[----:B-1----:R-:W-:Y:S02]  /*72790*/  IMAD.MOV.U32 R133, RZ, RZ, R102 ;  /* 0x000000ffff857224 */ /* 0x002fe400078e0066 */
[----:B------:R-:W-:Y:S01]  /*727a0*/  IMAD.MOV.U32 R132, RZ, RZ, R101 ;  /* 0x000000ffff847224 */ /* 0x000fe200078e0065 */
[----:B------:R-:W3:Y:S04]  /*727b0*/  LDL.LU R102, [R1+0x3fc0] ;  /* 0x003fc00001667983 */ /* 0x000ee80000300800 */
[----:B------:R-:W3:Y:S04]  /*727c0*/  LDL.LU R101, [R1+0x3fc4] ;  /* 0x003fc40001657983 */ /* 0x000ee80000300800 */
[----:B------:R-:W3:Y:S04]  /*727d0*/  LDL.LU R104, [R1+0x3fc8] ;  /* 0x003fc80001687983 */ /* 0x000ee80000300800 */
[----:B------:R-:W3:Y:S01]  /*727e0*/  LDL.LU R103, [R1+0x3fcc] ;  /* 0x003fcc0001677983 */ /* 0x000ee20000300800 */
[----:B----4-:R-:W-:-:S03]  /*727f0*/  IADD3 R109, P0, R109, R3, RZ ;  /* 0x000000036d6d7210 */ /* 0x010fc60007f1e0ff */
[----:B------:R1:W-:Y:S02]  /*72800*/  LDGSTS.E [R7+0x8b00], desc[UR32][R132.64], P1 ;  /* 0x08b0000084077fae */ /* 0x0003e40008921860 */
[----:B------:R-:W-:Y:S02]  /*72810*/  IMAD.X R110, R110, 0x1, R2, P0 ;  /* 0x000000016e6e7824 */ /* 0x000fe400000e0602 */
[----:B------:R-:W-:Y:S01]  /*72820*/  STL [R1+0x3f94], R109 ;  /* 0x003f946d01007387 */ /* 0x000fe20000100800 */
[----:B-1----:R-:W-:Y:S01]  /*72830*/  IMAD.MOV.U32 R132, RZ, RZ, R109 ;  /* 0x000000ffff847224 */ /* 0x002fe200078e006d */
[-C--:B--2---:R-:W-:Y:S01]  /*72840*/  IADD3 R4, P2, R4, R3.reuse, RZ ;  /* 0x0000000304047210 */ /* 0x084fe20007f5e0ff */
[----:B------:R-:W-:Y:S01]  /*72850*/  IMAD.MOV.U32 R133, RZ, RZ, R110 ;  /* 0x000000ffff857224 */ /* 0x000fe200078e006e */
[----:B------:R-:W-:Y:S03]  /*72860*/  STL [R1+0x3f90], R110 ;  /* 0x003f906e01007387 */ /* 0x000fe60000100800 */
[----:B------:R-:W-:Y:S01]  /*72870*/  IMAD.X R108, R108, 0x1, R2, P2 ;  /* 0x000000016c6c7824 */ /* 0x000fe200010e0602 */
[----:B------:R1:W-:Y:S04]  /*72880*/  LDGSTS.E [R7+0x8b80], desc[UR32][R132.64], P1 ;  /* 0x08b8000084077fae */ /* 0x0003e80008921860 */
[----:B------:R2:W-:Y:S04]  /*72890*/  STL [R1+0x3f9c], R4 ;  /* 0x003f9c0401007387 */ /* 0x0005e80000100800 */
[----:B------:R-:W-:Y:S01]  /*728a0*/  STL [R1+0x3f98], R108 ;  /* 0x003f986c01007387 */ /* 0x000fe20000100800 */
[----:B-1----:R-:W-:Y:S01]  /*728b0*/  IMAD.MOV.U32 R132, RZ, RZ, R4 ;  /* 0x000000ffff847224 */ /* 0x002fe200078e0004 */
[-C--:B------:R-:W-:Y:S01]  /*728c0*/  IADD3 R98, P0, R98, R3.reuse, RZ ;  /* 0x0000000362627210 */ /* 0x080fe20007f1e0ff */
[----:B------:R-:W-:Y:S01]  /*728d0*/  IMAD.MOV.U32 R133, RZ, RZ, R108 ;  /* 0x000000ffff857224 */ /* 0x000fe200078e006c */
[----:B--2---:R-:W2:Y:S01]  /*728e0*/  LDL.LU R4, [R1+0x3fd4] ;  /* 0x003fd40001047983 */ /* 0x004ea20000300800 */
[----:B------:R-:W-:-:S02]  /*728f0*/  IADD3 R5, P2, R5, R3, RZ ;  /* 0x0000000305057210 */ /* 0x000fc40007f5e0ff */
[----:B------:R-:W-:Y:S01]  /*72900*/  IMAD.X R107, R107, 0x1, R2, P0 ;  /* 0x000000016b6b7824 */ /* 0x000fe200000e0602 */
[----:B------:R1:W-:Y:S04]  /*72910*/  STL [R1+0x3fa4], R98 ;  /* 0x003fa46201007387 */ /* 0x0003e80000100800 */
[----:B------:R4:W-:Y:S04]  /*72920*/  LDGSTS.E [R7+0x8c00], desc[UR32][R132.64], P1 ;  /* 0x08c0000084077fae */ /* 0x0009e80008921860 */
[----:B------:R-:W-:Y:S04]  /*72930*/  STL [R1+0x3fa0], R107 ;  /* 0x003fa06b01007387 */ /* 0x000fe80000100800 */
[----:B------:R1:W-:Y:S01]  /*72940*/  STL [R1+0x3fac], R5 ;  /* 0x003fac0501007387 */ /* 0x0003e20000100800 */
[----:B----4-:R-:W-:-:S03]  /*72950*/  IMAD.MOV.U32 R132, RZ, RZ, R98 ;  /* 0x000000ffff847224 */ /* 0x010fc600078e0062 */
[----:B-1----:R-:W4:Y:S01]  /*72960*/  LDL.LU R98, [R1+0x3fd0] ;  /* 0x003fd00001627983 */ /* 0x002f220000300800 */
[----:B------:R-:W-:Y:S02]  /*72970*/  IMAD.MOV.U32 R133, RZ, RZ, R107 ;  /* 0x000000ffff857224 */ /* 0x000fe400078e006b */
[----:B------:R-:W-:Y:S01]  /*72980*/  IMAD.X R6, R6, 0x1, R2, P2 ;  /* 0x0000000106067824 */ /* 0x000fe200010e0602 */
[-C--:B------:R-:W-:Y:S02]  /*72990*/  IADD3 R99, P0, R99, R3.reuse, RZ ;  /* 0x0000000363637210 */ /* 0x080fe40007f1e0ff */
[----:B------:R1:W-:Y:S01]  /*729a0*/  LDGSTS.E [R7+0x8c80], desc[UR32][R132.64], P1 ;  /* 0x08c8000084077fae */ /* 0x0003e20008921860 */
[----:B------:R-:W-:-:S03]  /*729b0*/  IADD3 R105, P2, R105, R3, RZ ;  /* 0x0000000369697210 */ /* 0x000fc60007f5e0ff */
[----:B------:R1:W-:Y:S02]  /*729c0*/  STL [R1+0x3fa8], R6 ;  /* 0x003fa80601007387 */ /* 0x0003e40000100800 */
[----:B-1----:R-:W-:Y:S02]  /*729d0*/  IMAD.MOV.U32 R132, RZ, RZ, R5 ;  /* 0x000000ffff847224 */ /* 0x002fe400078e0005 */
[----:B------:R-:W-:Y:S01]  /*729e0*/  IMAD.MOV.U32 R133, RZ, RZ, R6 ;  /* 0x000000ffff857224 */ /* 0x000fe200078e0006 */
[----:B------:R-:W4:Y:S04]  /*729f0*/  LDL.LU R5, [R1+0x415c] ;  /* 0x00415c0001057983 */ /* 0x000f280000300800 */
[----:B------:R-:W4:Y:S04]  /*72a00*/  LDL.LU R6, [R1+0x4164] ;  /* 0x0041640001067983 */ /* 0x000f280000300800 */
[----:B------:R-:W-:Y:S04]  /*72a10*/  STL [R1+0x3fb4], R99 ;  /* 0x003fb46301007387 */ /* 0x000fe80000100800 */
[----:B------:R1:W-:Y:S02]  /*72a20*/  LDGSTS.E [R7+0x8d00], desc[UR32][R132.64], P1 ;  /* 0x08d0000084077fae */ /* 0x0003e40008921860 */
[----:B-1----:R-:W-:-:S02]  /*72a30*/  IMAD.MOV.U32 R132, RZ, RZ, R99 ;  /* 0x000000ffff847224 */ /* 0x002fc400078e0063 */
[----:B---3--:R-:W-:-:S04]  /*72a40*/  IMAD.X R100, R100, 0x1, R2, P0 ;  /* 0x0000000164647824 */ /* 0x008fc800000e0602 */
        /* <DEDUP_REMOVED lines=8> */
[----:B---3--:R-:W-:-:S02]  /*72ad0*/  IMAD.MOV.U32 R132, RZ, RZ, R105 ;  /* 0x000000ffff847224 */ /* 0x008fc400078e0069 */
[----:B------:R-:W-:Y:S01]  /*72ae0*/  IMAD.MOV.U32 R133, RZ, RZ, R106 ;  /* 0x000000ffff857224 */ /* 0x000fe200078e006a */
[----:B------:R-:W-:-:S04]  /*72af0*/  IADD3 R101, P0, R101, R3, RZ ;  /* 0x0000000365657210 */ /* 0x000fc80007f1e0ff */
[----:B------:R1:W-:Y:S01]  /*72b00*/  LDGSTS.E [R7+0x8e00], desc[UR32][R132.64], P1 ;  /* 0x08e0000084077fae */ /* 0x0003e20008921860 */
[--C-:B------:R-:W-:Y:S01]  /*72b10*/  IMAD.X R102, R102, 0x1, R2.reuse, P0 ;  /* 0x0000000166667824 */ /* 0x100fe200000e0602 */
[----:B------:R-:W-:Y:S02]  /*72b20*/  IADD3 R103, P2, R103, R3, RZ ;  /* 0x0000000367677210 */ /* 0x000fe40007f5e0ff */
[----:B------:R3:W-:Y:S03]  /*72b30*/  STL [R1+0x3fc4], R101 ;  /* 0x003fc46501007387 */ /* 0x0007e60000100800 */
[----:B------:R-:W-:Y:S01]  /*72b40*/  IMAD.X R104, R104, 0x1, R2, P2 ;  /* 0x0000000168687824 */ /* 0x000fe200010e0602 */
[----:B------:R3:W-:Y:S01]  /*72b50*/  STL [R1+0x3fc0], R102 ;  /* 0x003fc06601007387 */ /* 0x0007e20000100800 */
[----:B-1----:R-:W-:-:S03]  /*72b60*/  IMAD.MOV.U32 R132, RZ, RZ, R101 ;  /* 0x000000ffff847224 */ /* 0x002fc600078e0065 */
[----:B------:R-:W-:Y:S01]  /*72b70*/  STL [R1+0x3fcc], R103 ;  /* 0x003fcc6701007387 */ /* 0x000fe20000100800 */
[----:B------:R-:W-:-:S03]  /*72b80*/  IMAD.MOV.U32 R133, RZ, RZ, R102 ;  /* 0x000000ffff857224 */ /* 0x000fc600078e0066 */
[----:B---3--:R-:W3:Y:S04]  /*72b90*/  LDL.LU R101, [R1+0x416c] ;  /* 0x00416c0001657983 */ /* 0x008ee80000300800 */
[----:B------:R1:W-:Y:S04]  /*72ba0*/  STL [R1+0x3fc8], R104 ;  /* 0x003fc86801007387 */ /* 0x0003e80000100800 */
[----:B------:R-:W3:Y:S04]  /*72bb0*/  LDL.LU R102, [R1+0x4174] ;  /* 0x0041740001667983 */ /* 0x000ee80000300800 */
[----:B------:R-:W3:Y:S04]  /*72bc0*/  LDL.LU R106, [R1+0x4168] ;  /* 0x00416800016a7983 */ /* 0x000ee80000300800 */
[----:B------:R1:W-:Y:S01]  /*72bd0*/  LDGSTS.E [R7+0x8e80], desc[UR32][R132.64], P1 ;  /* 0x08e8000084077fae */ /* 0x0003e20008921860 */
[----:B------:R-:W-:Y:S01]  /*72be0*/  UISETP.GT.AND UP1, UPT, UR14, 0x15, UPT ;  /* 0x000000150e00788c */ /* 0x000fe2000bf24270 */
[----:B-1----:R-:W-:-:S02]  /*72bf0*/  IMAD.MOV.U32 R133, RZ, RZ, R104 ;  /* 0x000000ffff857224 */ /* 0x002fc400078e0068 */
[----:B------:R-:W3:Y:S01]  /*72c00*/  LDL.LU R104, [R1+0x4170] ;  /* 0x0041700001687983 */ /* 0x000ee20000300800 */
[----:B--2---:R-:W-:Y:S01]  /*72c10*/  IADD3 R4, P0, R4, R3, RZ ;  /* 0x0000000304047210 */ /* 0x004fe20007f1e0ff */
[----:B------:R-:W-:-:S04]  /*72c20*/  IMAD.MOV.U32 R132, RZ, RZ, R103 ;  /* 0x000000ffff847224 */ /* 0x000fc800078e0067 */
[----:B------:R-:W-:Y:S01]  /*72c30*/  STL [R1+0x3fd4], R4 ;  /* 0x003fd40401007387 */ /* 0x000fe20000100800 */
[----:B------:R-:W-:-:S03]  /*72c40*/  USEL UR10, URZ, 0x4, !UP1 ;  /* 0x000000043f0a7887 */ /* 0x000fc6000c800000 */
[----:B------:R1:W-:Y:S01]  /*72c50*/  LDGSTS.E [R7+0x8f00], desc[UR32][R132.64], P1 ;  /* 0x08f0000084077fae */ /* 0x0003e20008921860 */
[----:B------:R-:W-:Y:S01]  /*72c60*/  USEL UR10, UR10, URZ, !UP0 ;  /* 0x0000003f0a0a7287 */ /* 0x000fe2000c000000 */
[----:B----4-:R-:W-:-:S05]  /*72c70*/  IMAD.X R98, R98, 0x1, R2, P0 ;  /* 0x0000000162627824 */ /* 0x010fca00000e0602 */
[----:B------:R2:W-:Y:S04]  /*72c80*/  STL [R1+0x3fd0], R98 ;  /* 0x003fd06201007387 */ /* 0x0005e80000100800 */
[----:B------:R-:W4:Y:S04]  /*72c90*/  LDL.LU R105, [R1+0x4178] ;  /* 0x0041780001697983 */ /* 0x000f280000300800 */
[----:B------:R-:W4:Y:S01]  /*72ca0*/  LDL.LU R103, [R1+0x417c] ;  /* 0x00417c0001677983 */ /* 0x000f220000300800 */
[----:B-1----:R-:W-:Y:S02]  /*72cb0*/  IMAD.MOV.U32 R133, RZ, RZ, R98 ;  /* 0x000000ffff857224 */ /* 0x002fe400078e0062 */
[----:B------:R-:W-:Y:S01]  /*72cc0*/  IMAD.MOV.U32 R132, RZ, RZ, R4 ;  /* 0x000000ffff847224 */ /* 0x000fe200078e0004 */
[----:B--2---:R-:W2:Y:S04]  /*72cd0*/  LDL.LU R98, [R1+0x4180] ;  /* 0x0041800001627983 */ /* 0x004ea80000300800 */
[----:B------:R-:W2:Y:S01]  /*72ce0*/  LDL.LU R4, [R1+0x4184] ;  /* 0x0041840001047983 */ /* 0x000ea20000300800 */
[----:B------:R-:W-:-:S03]  /*72cf0*/  ISETP.NE.U32.AND P0, PT, RZ, UR10, PT ;  /* 0x0000000aff007c0c */ /* 0x000fc6000bf05070 */
[----:B------:R1:W-:Y:S01]  /*72d00*/  LDGSTS.E [R7+0x8f80], desc[UR32][R132.64], P1 ;  /* 0x08f8000084077fae */ /* 0x0003e20008921860 */
[-C--:B------:R-:W-:Y:S02]  /*72d10*/  IADD3 R5, P1, R5, R3.reuse, RZ ;  /* 0x0000000305057210 */ /* 0x080fe40007f3e0ff */
[----:B------:R-:W-:-:S03]  /*72d20*/  IADD3 R6, P2, R6, R3, RZ ;  /* 0x0000000306067210 */ /* 0x000fc60007f5e0ff */
[----:B------:R1:W-:Y:S02]  /*72d30*/  STL [R1+0x415c], R5 ;  /* 0x00415c0501007387 */ /* 0x0003e40000100800 */
[----:B-1----:R-:W-:Y:S02]  /*72d40*/  IMAD.MOV.U32 R132, RZ, RZ, R5 ;  /* 0x000000ffff847224 */ /* 0x002fe400078e0005 */
[----:B------:R-:W-:-:S04]  /*72d50*/  IMAD.X R100, R100, 0x1, R2, P1 ;  /* 0x0000000164647824 */ /* 0x000fc800008e0602 */
[----:B------:R-:W-:Y:S01]  /*72d60*/  IMAD.MOV.U32 R133, RZ, RZ, R100 ;  /* 0x000000ffff857224 */ /* 0x000fe200078e0064 */
[----:B------:R-:W-:Y:S01]  /*72d70*/  STL [R1+0x4158], R100 ;  /* 0x0041586401007387 */ /* 0x000fe20000100800 */
[----:B------:R-:W-:-:S03]  /*72d80*/  IMAD.X R99, R99, 0x1, R2, P2 ;  /* 0x0000000163637824 */ /* 0x000fc600010e0602 */
[----:B------:R-:W-:Y:S04]  /*72d90*/  STL [R1+0x4164], R6 ;  /* 0x0041640601007387 */ /* 0x000fe80000100800 */
[----:B------:R-:W2:Y:S04]  /*72da0*/  LDL.LU R5, [R1+0x418c] ;  /* 0x00418c0001057983 */ /* 0x000ea80000300800 */
[----:B------:R1:W-:Y:S04]  /*72db0*/  STL [R1+0x4160], R99 ;  /* 0x0041606301007387 */ /* 0x0003e80000100800 */
[----:B------:R1:W-:Y:S04]  /*72dc0*/  LDGSTS.E [R7+0xa800], desc[UR32][R132.64], P0 ;  /* 0x0a80000084077fae */ /* 0x0003e80008121860 */
[----:B------:R-:W2:Y:S01]  /*72dd0*/  LDL.LU R107, [R1+0x4194] ;  /* 0x00419400016b7983 */ /* 0x000ea20000300800 */
[----:B-1----:R-:W-:-:S03]  /*72de0*/  IMAD.MOV.U32 R133, RZ, RZ, R99 ;  /* 0x000000ffff857224 */ /* 0x002fc600078e0063 */
[----:B------:R-:W2:Y:S04]  /*72df0*/  LDL.LU R99, [R1+0x4188] ;  /* 0x0041880001637983 */ /* 0x000ea80000300800 */
[----:B------:R-:W2:Y:S01]  /*72e00*/  LDL.LU R108, [R1+0x4190] ;  /* 0x00419000016c7983 */ /* 0x000ea20000300800 */
[-C--:B---3--:R-:W-:Y:S01]  /*72e10*/  IADD3 R101, P1, R101, R3.reuse, RZ ;  /* 0x0000000365657210 */ /* 0x088fe20007f3e0ff */
[----:B------:R-:W-:Y:S02]  /*72e20*/  IMAD.MOV.U32 R132, RZ, RZ, R6 ;  /* 0x000000ffff847224 */ /* 0x000fe400078e0006 */
[----:B------:R-:W3:Y:S01]  /*72e30*/  LDL.LU R6, [R1+0x419c] ;  /* 0x00419c0001067983 */ /* 0x000ee20000300800 */
[----:B------:R-:W-:-:S03]  /*72e40*/  IADD3 R102, P2, R102, R3, RZ ;  /* 0x0000000366667210 */ /* 0x000fc60007f5e0ff */
[----:B------:R-:W3:Y:S01]  /*72e50*/  LDL.LU R100, [R1+0x41a4] ;  /* 0x0041a40001647983 */ /* 0x000ee20000300800 */
[----:B------:R-:W-:-:S03]  /*72e60*/  IMAD.X R106, R106, 0x1, R2, P1 ;  /* 0x000000016a6a7824 */ /* 0x000fc600008e0602 */
[----:B------:R1:W-:Y:S04]  /*72e70*/  STL [R1+0x416c], R101 ;  /* 0x00416c6501007387 */ /* 0x0003e80000100800 */
[----:B------:R1:W-:Y:S04]  /*72e80*/  LDGSTS.E [R7+0xa880], desc[UR32][R132.64], P0 ;  /* 0x0a88000084077fae */ /* 0x0003e80008121860 */
[----:B------:R1:W-:Y:S04]  /*72e90*/  STL [R1+0x4168], R106 ;  /* 0x0041686a01007387 */ /* 0x0003e80000100800 */
[----:B------:R-:W-:Y:S01]  /*72ea0*/  STL [R1+0x4174], R102 ;  /* 0x0041746601007387 */ /* 0x000fe20000100800 */
[----:B-1----:R-:W-:-:S02]  /*72eb0*/  IMAD.MOV.U32 R132, RZ, RZ, R101 ;  /* 0x000000ffff847224 */ /* 0x002fc400078e0065 */
[----:B------:R-:W-:Y:S01]  /*72ec0*/  IMAD.X R104, R104, 0x1, R2, P2 ;  /* 0x0000000168687824 */ /* 0x000fe200010e0602 */
        /* <DEDUP_REMOVED lines=11> */
[--C-:B------:R-:W-:Y:S01]  /*72f80*/  IMAD.X R105, R105, 0x1, R2.reuse, P1 ;  /* 0x0000000169697824 */ /* 0x100fe200008e0602 */
[----:B--2---:R-:W-:Y:S01]  /*72f90*/  IADD3 R4, P2, R4, R3, RZ ;  /* 0x0000000304047210 */ /* 0x004fe20007f5e0ff */
        /* <DEDUP_REMOVED lines=26> */
[----:B------:R-:W4:Y:S01]  /*73140*/  LDL.LU R5, [R1+0x41c0] ;  /* 0x0041c00001057983 */ /* 0x000f220000300800 */
[-C--:B---3--:R-:W-:Y:S02]  /*73150*/  IADD3 R6, P1, R6, R3.reuse, RZ ;  /* 0x0000000306067210 */ /* 0x088fe40007f3e0ff */
[----:B------:R-:W-:Y:S01]  /*73160*/  IADD3 R100, P2, R100, R3, RZ ;  /* 0x0000000364647210 */ /* 0x000fe20007f5e0ff */
[----:B------:R1:W-:Y:S04]  /*73170*/  LDGSTS.E [R7+0xab00], desc[UR32][R132.64], P0 ;  /* 0x0ab0000084077fae */ /* 0x0003e80008121860 */
[----:B------:R-:W-:Y:S01]  /*73180*/  STL [R1+0x419c], R6 ;  /* 0x00419c0601007387 */ /* 0x000fe20000100800 */
[----:B------:R-:W-:-:S02]  /*73190*/  IMAD.X R101, R101, 0x1, R2, P1 ;  /* 0x0000000165657824 */ /* 0x000fc400008e0602 */
[----:B-1----:R-:W-:Y:S02]  /*731a0*/  IMAD.MOV.U32 R132, RZ, RZ, R107 ;  /* 0x000000ffff847224 */ /* 0x002fe400078e006b */
[----:B------:R-:W-:Y:S01]  /*731b0*/  IMAD.MOV.U32 R133, RZ, RZ, R108 ;  /* 0x000000ffff857224 */ /* 0x000fe200078e006c */
[----:B------:R1:W-:Y:S01]  /*731c0*/  STL [R1+0x4198], R101 ;  /* 0x0041986501007387 */ /* 0x0003e20000100800 */
[----:B------:R-:W-:-:S03]  /*731d0*/  IMAD.X R106, R106, 0x1, R2, P2 ;  /* 0x000000016a6a7824 */ /* 0x000fc600010e0602 */
[----:B------:R3:W-:Y:S04]  /*731e0*/  LDGSTS.E [R7+0xab80], desc[UR32][R132.64], P0 ;  /* 0x0ab8000084077fae */ /* 0x0007e80008121860 */
[----:B------:R1:W-:Y:S01]  /*731f0*/  STL [R1+0x41a4], R100 ;  /* 0x0041a46401007387 */ /* 0x0003e20000100800 */
[----:B---3--:R-:W-:-:S03]  /*73200*/  IMAD.MOV.U32 R133, RZ, RZ, R101 ;  /* 0x000000ffff857224 */ /* 0x008fc600078e0065 */
[----:B-1----:R-:W3:Y:S01]  /*73210*/  LDL.LU R101, [R1+0x41cc] ;  /* 0x0041cc0001657983 */ /* 0x002ee20000300800 */
[----:B------:R-:W-:-:S03]  /*73220*/  IMAD.MOV.U32 R132, RZ, RZ, R6 ;  /* 0x000000ffff847224 */ /* 0x000fc600078e0006 */
[----:B------:R1:W-:Y:S04]  /*73230*/  STL [R1+0x41a0], R106 ;  /* 0x0041a06a01007387 */ /* 0x0003e80000100800 */
[----:B------:R-:W3:Y:S04]  /*73240*/  LDL.LU R6, [R1+0x41d4] ;  /* 0x0041d40001067983 */ /* 0x000ee80000300800 */
[----:B------:R-:W3:Y:S01]  /*73250*/  LDL.LU R108, [R1+0x41c8] ;  /* 0x0041c800016c7983 */ /* 0x000ee20000300800 */
[----:B------:R-:W-:-:S03]  /*73260*/  IADD3 R104, P1, R104, R3, RZ ;  /* 0x0000000368687210 */ /* 0x000fc60007f3e0ff */
[----:B------:R1:W-:Y:S01]  /*73270*/  LDGSTS.E [R7+0xac00], desc[UR32][R132.64], P0 ;  /* 0x0ac0000084077fae */ /* 0x0003e20008121860 */
[----:B------:R-:W-:Y:S01]  /*73280*/  IADD3 R102, P2, R102, R3, RZ ;  /* 0x0000000366667210 */ /* 0x000fe20007f5e0ff */
[----:B-1----:R-:W-:Y:S02]  /*73290*/  IMAD.MOV.U32 R132, RZ, RZ, R100 ;  /* 0x000000ffff847224 */ /* 0x002fe400078e0064 */
[----:B------:R-:W3:Y:S01]  /*732a0*/  LDL.LU R100, [R1+0x41d0] ;  /* 0x0041d00001647983 */ /* 0x000ee20000300800 */
[----:B------:R-:W-:-:S03]  /*732b0*/  IMAD.MOV.U32 R133, RZ, RZ, R106 ;  /* 0x000000ffff857224 */ /* 0x000fc600078e006a */
[----:B------:R-:W-:Y:S04]  /*732c0*/  STL [R1+0x41ac], R104 ;  /* 0x0041ac6801007387 */ /* 0x000fe80000100800 */
[----:B------:R1:W-:Y:S01]  /*732d0*/  LDGSTS.E [R7+0xac80], desc[UR32][R132.64], P0 ;  /* 0x0ac8000084077fae */ /* 0x0003e20008121860 */
[----:B--2---:R-:W-:-:S05]  /*732e0*/  IMAD.X R105, R105, 0x1, R2, P1 ;  /* 0x0000000169697824 */ /* 0x004fca00008e0602 */
[----:B------:R2:W-:Y:S01]  /*732f0*/  STL [R1+0x41a8], R105 ;  /* 0x0041a86901007387 */ /* 0x0005e20000100800 */
[----:B----4-:R-:W-:-:S03]  /*73300*/  IMAD.X R103, R103, 0x1, R2, P2 ;  /* 0x0000000167677824 */ /* 0x010fc600010e0602 */
[----:B------:R-:W-:Y:S04]  /*73310*/  STL [R1+0x41b4], R102 ;  /* 0x0041b46601007387 */ /* 0x000fe80000100800 */
[----:B------:R-:W4:Y:S04]  /*73320*/  LDL.LU.64 R106, [R1+0x3510] ;  /* 0x00351000016a7983 */ /* 0x000f280000300a00 */
[----:B------:R2:W-:Y:S04]  /*73330*/  STL [R1+0x41b0], R103 ;  /* 0x0041b06701007387 */ /* 0x0005e80000100800 */
[----:B------:R-:W4:Y:S01]  /*73340*/  LDL.LU.64 R118, [R1+0x3508] ;  /* 0x0035080001767983 */ /* 0x000f220000300a00 */
[----:B-1----:R-:W-:-:S02]  /*73350*/  IMAD.MOV.U32 R132, RZ, RZ, R104 ;  /* 0x000000ffff847224 */ /* 0x002fc400078e0068 */
[----:B------:R-:W-:Y:S02]  /*73360*/  IMAD.MOV.U32 R133, RZ, RZ, R105 ;  /* 0x000000ffff857224 */ /* 0x000fe400078e0069 */
[----:B--2---:R-:W2:Y:S01]  /*73370*/  LDL.LU.64 R104, [R1+0x3500] ;  /* 0x0035000001687983 */ /* 0x004ea20000300a00 */
[----:B------:R-:W-:-:S03]  /*73380*/  IADD3 R98, P1, R98, R3, RZ ;  /* 0x0000000362627210 */ /* 0x000fc60007f3e0ff */
[----:B------:R1:W-:Y:S01]  /*73390*/  LDGSTS.E [R7+0xad00], desc[UR32][R132.64], P0 ;  /* 0x0ad0000084077fae */ /* 0x0003e20008121860 */
[----:B------:R-:W-:Y:S01]  /*733a0*/  IADD3 R4, P2, R4, R3, RZ ;  /* 0x0000000304047210 */ /* 0x000fe20007f5e0ff */
[----:B-1----:R-:W-:Y:S02]  /*733b0*/  IMAD.MOV.U32 R132, RZ, RZ, R102 ;  /* 0x000000ffff847224 */ /* 0x002fe400078e0066 */
[----:B------:R-:W-:Y:S02]  /*733c0*/  IMAD.MOV.U32 R133, RZ, RZ, R103 ;  /* 0x000000ffff857224 */ /* 0x000fe400078e0067 */
[----:B------:R-:W2:Y:S04]  /*733d0*/  LDL.LU.64 R102, [R1+0x34f8] ;  /* 0x0034f80001667983 */ /* 0x000ea80000300a00 */
[----:B------:R-:W-:Y:S04]  /*733e0*/  STL [R1+0x41bc], R98 ;  /* 0x0041bc6201007387 */ /* 0x000fe80000100800 */
[----:B------:R1:W-:Y:S02]  /*733f0*/  LDGSTS.E [R7+0xad80], desc[UR32][R132.64], P0 ;  /* 0x0ad8000084077fae */ /* 0x0003e40008121860 */
[----:B-1----:R-:W-:-:S02]  /*73400*/  IMAD.MOV.U32 R132, RZ, RZ, R98 ;  /* 0x000000ffff847224 */ /* 0x002fc400078e0062 */
[----:B------:R-:W-:-:S05]  /*73410*/  IMAD.X R99, R99, 0x1, R2, P1 ;  /* 0x0000000163637824 */ /* 0x000fca00008e0602 */
[----:B------:R1:W-:Y:S01]  /*73420*/  STL [R1+0x41b8], R99 ;  /* 0x0041b86301007387 */ /* 0x0003e20000100800 */
[----:B------:R-:W-:-:S03]  /*73430*/  IMAD.X R5, R5, 0x1, R2, P2 ;  /* 0x0000000105057824 */ /* 0x000fc600010e0602 */
[----:B------:R-:W-:Y:S04]  /*73440*/  STL [R1+0x41c4], R4 ;  /* 0x0041c40401007387 */ /* 0x000fe80000100800 */
[----:B------:R-:W2:Y:S01]  /*73450*/  LDL.LU.64 R116, [R1+0x34f0] ;  /* 0x0034f00001747983 */ /* 0x000ea20000300a00 */
[----:B------:R-:W-:-:S03]  /*73460*/  IMAD.MOV.U32 R133, RZ, RZ, R99 ;  /* 0x000000ffff857224 */ /* 0x000fc600078e0063 */
[----:B------:R3:W-:Y:S04]  /*73470*/  STL [R1+0x41c0], R5 ;  /* 0x0041c00501007387 */ /* 0x0007e80000100800 */
[----:B-1----:R-:W2:Y:S04]  /*73480*/  LDL.LU.64 R98, [R1+0x34e8] ;  /* 0x0034e80001627983 */ /* 0x002ea80000300a00 */
[----:B------:R1:W-:Y:S02]  /*73490*/  LDGSTS.E [R7+0xae00], desc[UR32][R132.64], P0 ;  /* 0x0ae0000084077fae */ /* 0x0003e40008121860 */
[----:B-1----:R-:W-:-:S02]  /*734a0*/  IMAD.MOV.U32 R132, RZ, RZ, R4 ;  /* 0x000000ffff847224 */ /* 0x002fc400078e0004 */
[----:B------:R-:W-:Y:S02]  /*734b0*/  IMAD.MOV.U32 R133, RZ, RZ, R5 ;  /* 0x000000ffff857224 */ /* 0x000fe400078e0005 */
[----:B---3--:R-:W3:Y:S01]  /*734c0*/  LDL.LU.64 R4, [R1+0x34e0] ;  /* 0x0034e00001047983 */ /* 0x008ee20000300a00 */
[----:B------:R-:W-:-:S03]  /*734d0*/  IADD3 R101, P1, R101, R3, RZ ;  /* 0x0000000365657210 */ /* 0x000fc60007f3e0ff */
[----:B------:R1:W-:Y:S04]  /*734e0*/  LDGSTS.E [R7+0xae80], desc[UR32][R132.64], P0 ;  /* 0x0ae8000084077fae */ /* 0x0003e80008121860 */
[----:B------:R-:W3:Y:S01]  /*734f0*/  LDL.LU.64 R114, [R1+0x34d8] ;  /* 0x0034d80001727983 */ /* 0x000ee20000300a00 */
[----:B------:R-:W-:-:S03]  /*73500*/  IADD3 R6, P2, R6, R3, RZ ;  /* 0x0000000306067210 */ /* 0x000fc60007f5e0ff */
[----:B------:R-:W3:Y:S01]  /*73510*/  LDL.LU.64 R112, [R1+0x34d0] ;  /* 0x0034d00001707983 */ /* 0x000ee20000300a00 */
[----:B------:R-:W-:Y:S02]  /*73520*/  IMAD.X R108, R108, 0x1, R2, P1 ;  /* 0x000000016c6c7824 */ /* 0x000fe400008e0602 */
[----:B-1----:R-:W-:Y:S02]  /*73530*/  IMAD.MOV.U32 R132, RZ, RZ, R101 ;  /* 0x000000ffff847224 */ /* 0x002fe400078e0065 */
[----:B------:R-:W-:-:S05]  /*73540*/  IMAD.MOV.U32 R133, RZ, RZ, R108 ;  /* 0x000000ffff857224 */ /* 0x000fca00078e006c */
[----:B------:R1:W-:Y:S01]  /*73550*/  LDGSTS.E [R7+0xaf00], desc[UR32][R132.64], P0 ;  /* 0x0af0000084077fae */ /* 0x0003e20008121860 */
[----:B------:R-:W-:Y:S02]  /*73560*/  IMAD.X R100, R100, 0x1, R2, P2 ;  /* 0x0000000164647824 */ /* 0x000fe400010e0602 */
[----:B-1----:R-:W-:Y:S02]  /*73570*/  IMAD.MOV.U32 R132, RZ, RZ, R6 ;  /* 0x000000ffff847224 */ /* 0x002fe400078e0006 */
[----:B------:R-:W-:Y:S01]  /*73580*/  IMAD.MOV.U32 R133, RZ, RZ, R100 ;  /* 0x000000ffff857224 */ /* 0x000fe200078e0064 */
[----:B------:R-:W-:Y:S04]  /*73590*/  STL [R1+0x41cc], R101 ;  /* 0x0041cc6501007387 */ /* 0x000fe80000100800 */
[----:B------:R4:W-:Y:S04]  /*735a0*/  LDGSTS.E [R7+0xaf80], desc[UR32][R132.64], P0 ;  /* 0x0af8000084077fae */ /* 0x0009e80008121860 */
[----:B------:R-:W-:Y:S04]  /*735b0*/  STL [R1+0x41c8], R108 ;  /* 0x0041c86c01007387 */ /* 0x000fe80000100800 */
[----:B------:R1:W-:Y:S04]  /*735c0*/  STL [R1+0x41d4], R6 ;  /* 0x0041d40601007387 */ /* 0x0003e80000100800 */
[----:B------:R-:W3:Y:S01]  /*735d0*/  LDL.LU.64 R110, [R1+0x34c8] ;  /* 0x0034c800016e7983 */ /* 0x000ee20000300a00 */
[----:B----4-:R-:W-:-:S05]  /*735e0*/  IADD3 R132, P0, R106, R3, RZ ;  /* 0x000000036a847210 */ /* 0x010fca0007f1e0ff */
[--C-:B-1----:R-:W-:Y:S01]  /*735f0*/  IMAD.X R6, R107, 0x1, R2.reuse, P0 ;  /* 0x000000016b067824 */ /* 0x102fe200000e0602 */
[-C--:B------:R-:W-:Y:S01]  /*73600*/  IADD3 R134, P0, R118, R3.reuse, RZ ;  /* 0x0000000376867210 */ /* 0x080fe20007f1e0ff */
[----:B------:R1:W-:Y:S04]  /*73610*/  STL [R1+0x41d0], R100 ;  /* 0x0041d06401007387 */ /* 0x0003e80000100800 */
[----:B------:R-:W-:Y:S01]  /*73620*/  IMAD.X R133, R119, 0x1, R2, P0 ;  /* 0x0000000177857824 */ /* 0x000fe200000e0602 */
[----:B------:R-:W4:Y:S01]  /*73630*/  LDL.LU.64 R108, [R1+0x34c0] ;  /* 0x0034c000016c7983 */ /* 0x000f220000300a00 */
[----:B--2---:R-:W-:-:S03]  /*73640*/  IADD3 R136, P0, R104, R3, RZ ;  /* 0x0000000368887210 */ /* 0x004fc60007f1e0ff */
[----:B-1----:R-:W2:Y:S02]  /*73650*/  LDL.LU R100, [R1+0x37dc] ;  /* 0x0037dc0001647983 */ /* 0x002ea40000300800 */
[----:B------:R-:W-:Y:S02]  /*73660*/  IMAD.X R135, R105, 0x1, R2, P0 ;  /* 0x0000000169877824 */ /* 0x000fe400000e0602 */
[----:B------:R-:W2:Y:S04]  /*73670*/  LDL.LU.64 R106, [R1+0x34b8] ;  /* 0x0034b800016a7983 */ /* 0x000ea80000300a00 */
[----:B------:R-:W2:Y:S01]  /*73680*/  LDL.LU.64 R104, [R1+0x34b0] ;  /* 0x0034b00001687983 */ /* 0x000ea20000300a00 */
[----:B------:R-:W-:-:S05]  /*73690*/  IADD3 R138, P0, R102, R3, RZ ;  /* 0x00000003668a7210 */ /* 0x000fca0007f1e0ff */
[----:B------:R-:W-:Y:S02]  /*736a0*/  IMAD.X R137, R103, 0x1, R2, P0 ;  /* 0x0000000167897824 */ /* 0x000fe400000e0602 */
[----:B------:R-:W2:Y:S01]  /*736b0*/  LDL.LU.64 R102, [R1+0x34a8] ;  /* 0x0034a80001667983 */ /* 0x000ea20000300a00 */
[----:B------:R-:W-:-:S05]  /*736c0*/  IADD3 R140, P0, R116, R3, RZ ;  /* 0x00000003748c7210 */ /* 0x000fca0007f1e0ff */
[----:B------:R-:W-:Y:S01]  /*736d0*/  IMAD.X R139, R117, 0x1, R2, P0 ;  /* 0x00000001758b7824 */ /* 0x000fe200000e0602 */
[----:B------:R-:W-:-:S05]  /*736e0*/  IADD3 R142, P0, R98, R3, RZ ;  /* 0x00000003628e7210 */ /* 0x000fca0007f1e0ff */
[----:B------:R-:W-:Y:S02]  /*736f0*/  IMAD.X R141, R99, 0x1, R2, P0 ;  /* 0x00000001638d7824 */ /* 0x000fe400000e0602 */
[----:B------:R-:W2:Y:S01]  /*73700*/  LDL.LU.64 R98, [R1+0x34a0] ;  /* 0x0034a00001627983 */ /* 0x000ea20000300a00 */
[----:B---3--:R-:W-:-:S05]  /*73710*/  IADD3 R144, P0, R4, R3, RZ ;  /* 0x0000000304907210 */ /* 0x008fca0007f1e0ff */
[----:B------:R-:W-:Y:S02]  /*73720*/  IMAD.X R143, R5, 0x1, R2, P0 ;  /* 0x00000001058f7824 */ /* 0x000fe400000e0602 */
[----:B------:R-:W3:Y:S04]  /*73730*/  LDL.LU.64 R4, [R1+0x3498] ;  /* 0x0034980001047983 */ /* 0x000ee80000300a00 */
[----:B------:R-:W3:Y:S04]  /*73740*/  LDL.LU.64 R130, [R1+0x3310] ;  /* 0x0033100001827983 */ /* 0x000ee80000300a00 */
[----:B------:R-:W3:Y:S04]  /*73750*/  LDL.LU.64 R128, [R1+0x3308] ;  /* 0x0033080001807983 */ /* 0x000ee80000300a00 */
[----:B------:R-:W3:Y:S04]  /*73760*/  LDL.LU.64 R126, [R1+0x3300] ;  /* 0x00330000017e7983 */ /* 0x000ee80000300a00 */
[----:B------:R-:W3:Y:S04]  /*73770*/  LDL.LU.64 R124, [R1+0x32f0] ;  /* 0x0032f000017c7983 */ /* 0x000ee80000300a00 */
[----:B------:R-:W3:Y:S04]  /*73780*/  LDL.LU.64 R122, [R1+0x32e8] ;  /* 0x0032e800017a7983 */ /* 0x000ee80000300a00 */
[----:B------:R-:W3:Y:S01]  /*73790*/  LDL.LU.64 R118, [R1+0x32e0] ;  /* 0x0032e00001767983 */ /* 0x000ee20000300a00 */
[----:B------:R-:W-:-:S03]  /*737a0*/  IADD3 R146, P0, R114, R3, RZ ;  /* 0x0000000372927210 */ /* 0x000fc60007f1e0ff */
[----:B------:R-:W3:Y:S02]  /*737b0*/  LDL.LU.64 R116, [R1+0x32d8] ;  /* 0x0032d80001747983 */ /* 0x000ee40000300a00 */
[--C-:B------:R-:W-:Y:S01]  /*737c0*/  IMAD.X R145, R115, 0x1, R2.reuse, P0 ;  /* 0x0000000173917824 */ /* 0x100fe200000e0602 */
[-C--:B------:R-:W-:Y:S01]  /*737d0*/  IADD3 R148, P0, R112, R3.reuse, RZ ;  /* 0x0000000370947210 */ /* 0x080fe20007f1e0ff */
[----:B------:R-:W3:Y:S04]  /*737e0*/  LDL.LU.64 R114, [R1+0x32d0] ;  /* 0x0032d00001727983 */ /* 0x000ee80000300a00 */
[----:B------:R-:W-:Y:S02]  /*737f0*/  IMAD.X R147, R113, 0x1, R2, P0 ;  /* 0x0000000171937824 */ /* 0x000fe400000e0602 */
[----:B------:R-:W3:Y:S01]  /*73800*/  LDL.LU.64 R112, [R1+0x32c8] ;  /* 0x0032c80001707983 */ /* 0x000ee20000300a00 */
[----:B------:R-:W-:-:S05]  /*73810*/  IADD3 R150, P0, R110, R3, RZ ;  /* 0x000000036e967210 */ /* 0x000fca0007f1e0ff */
[----:B------:R-:W-:Y:S02]  /*73820*/  IMAD.X R149, R111, 0x1, R2, P0 ;  /* 0x000000016f957824 */ /* 0x000fe400000e0602 */
[----:B------:R-:W3:Y:S01]  /*73830*/  LDL.LU.64 R110, [R1+0x32c0] ;  /* 0x0032c000016e7983 */ /* 0x000ee20000300a00 */
[----:B----4-:R-:W-:-:S05]  /*73840*/  IADD3 R152, P0, R108, R3, RZ ;  /* 0x000000036c987210 */ /* 0x010fca0007f1e0ff */
[----:B------:R-:W-:Y:S02]  /*73850*/  IMAD.X R151, R109, 0x1, R2, P0 ;  /* 0x000000016d977824 */ /* 0x000fe400000e0602 */
[----:B------:R-:W4:Y:S01]  /*73860*/  LDL.LU.64 R108, [R1+0x32b8] ;  /* 0x0032b800016c7983 */ /* 0x000f220000300a00 */
[----:B--2---:R-:W-:-:S05]  /*73870*/  IADD3 R154, P0, R106, R3, RZ ;  /* 0x000000036a9a7210 */ /* 0x004fca0007f1e0ff */
[--C-:B------:R-:W-:Y:S01]  /*73880*/  IMAD.X R153, R107, 0x1, R2.reuse, P0 ;  /* 0x000000016b997824 */ /* 0x100fe200000e0602 */
[-C--:B------:R-:W-:Y:S01]  /*73890*/  IADD3 R156, P0, R104, R3.reuse, RZ ;  /* 0x00000003689c7210 */ /* 0x080fe20007f1e0ff */
[----:B------:R-:W2:Y:S04]  /*738a0*/  LDL.LU.64 R106, [R1+0x32b0] ;  /* 0x0032b000016a7983 */ /* 0x000ea80000300a00 */
[----:B------:R-:W-:Y:S02]  /*738b0*/  IMAD.X R155, R105, 0x1, R2, P0 ;  /* 0x00000001699b7824 */ /* 0x000fe400000e0602 */
[----:B------:R-:W2:Y:S01]  /*738c0*/  LDL.LU.64 R104, [R1+0x32a8] ;  /* 0x0032a80001687983 */ /* 0x000ea20000300a00 */
[----:B------:R-:W-:-:S05]  /*738d0*/  IADD3 R158, P0, R102, R3, RZ ;  /* 0x00000003669e7210 */ /* 0x000fca0007f1e0ff */
[----:B------:R-:W-:Y:S02]  /*738e0*/  IMAD.X R157, R103, 0x1, R2, P0 ;  /* 0x00000001679d7824 */ /* 0x000fe400000e0602 */
[----:B------:R-:W2:Y:S01]  /*738f0*/  LDL.LU.64 R102, [R1+0x32a0] ;  /* 0x0032a00001667983 */ /* 0x000ea20000300a00 */
[----:B------:R-:W-:-:S05]  /*73900*/  IADD3 R160, P0, R98, R3, RZ ;  /* 0x0000000362a07210 */ /* 0x000fca0007f1e0ff */
[----:B------:R-:W-:Y:S02]  /*73910*/  IMAD.X R159, R99, 0x1, R2, P0 ;  /* 0x00000001639f7824 */ /* 0x000fe400000e0602 */
[----:B------:R-:W2:Y:S01]  /*73920*/  LDL.LU.64 R98, [R1+0x3298] ;  /* 0x0032980001627983 */ /* 0x000ea20000300a00 */
[----:B---3--:R-:W-:-:S05]  /*73930*/  IADD3 R162, P0, R4, R3, RZ ;  /* 0x0000000304a27210 */ /* 0x008fca0007f1e0ff */
[----:B------:R-:W-:Y:S02]  /*73940*/  IMAD.X R161, R5, 0x1, R2, P0 ;  /* 0x0000000105a17824 */ /* 0x000fe400000e0602 */
[----:B------:R-:W3:Y:S01]  /*73950*/  LDL.LU.64 R4, [R1+0x32f8] ;  /* 0x0032f80001047983 */ /* 0x000ee20000300a00 */
        /* <DEDUP_REMOVED lines=20> */
[----:B----4-:R-:W-:-:S05]  /*73aa0*/  IADD3 R186, P0, R108, R3, RZ ;  /* 0x000000036cba7210 */ /* 0x010fca0007f1e0ff */
[----:B------:R-:W-:Y:S01]  /*73ab0*/  IMAD.X R185, R109, 0x1, R2, P0 ;  /* 0x000000016db97824 */ /* 0x000fe200000e0602 */
[----:B--2---:R-:W-:-:S05]  /*73ac0*/  IADD3 R188, P0, R106, R3, RZ ;  /* 0x000000036abc7210 */ /* 0x004fca0007f1e0ff */
[----:B------:R-:W-:Y:S01]  /*73ad0*/  IMAD.X R187, R107, 0x1, R2, P0 ;  /* 0x000000016bbb7824 */ /* 0x000fe200000e0602 */
[-C--:B------:R-:W-:Y:S01]  /*73ae0*/  IADD3 R190, P0, R104, R3.reuse, RZ ;  /* 0x0000000368be7210 */ /* 0x080fe20007f1e0ff */
[----:B------:R-:W-:Y:S01]  /*73af0*/  UISETP.GT.AND UP1, UPT, UR14, 0x19, UPT ;  /* 0x000000190e00788c */ /* 0x000fe2000bf24270 */
[----:B------:R-:W-:-:S03]  /*73b00*/  IADD3 R100, P3, R100, R3, RZ ;  /* 0x0000000364647210 */ /* 0x000fc60007f7e0ff */
[----:B------:R-:W-:Y:S02]  /*73b10*/  IMAD.X R189, R105, 0x1, R2, P0 ;  /* 0x0000000169bd7824 */ /* 0x000fe400000e0602 */
[----:B------:R-:W-:Y:S01]  /*73b20*/  IMAD.MOV.U32 R226, RZ, RZ, R132 ;  /* 0x000000ffffe27224 */ /* 0x000fe200078e0084 */
[----:B------:R-:W-:Y:S01]  /*73b30*/  IADD3 R192, P0, R102, R3, RZ ;  /* 0x0000000366c07210 */ /* 0x000fe20007f1e0ff */
[----:B------:R-:W-:Y:S02]  /*73b40*/  IMAD.MOV.U32 R227, RZ, RZ, R6 ;  /* 0x000000ffffe37224 */ /* 0x000fe400078e0006 */
[----:B------:R-:W-:Y:S02]  /*73b50*/  IMAD.MOV.U32 R224, RZ, RZ, R134 ;  /* 0x000000ffffe07224 */ /* 0x000fe400078e0086 */
[----:B------:R-:W-:Y:S01]  /*73b60*/  IMAD.MOV.U32 R225, RZ, RZ, R133 ;  /* 0x000000ffffe17224 */ /* 0x000fe200078e0085 */
[----:B------:R-:W-:Y:S01]  /*73b70*/  USEL UR10, URZ, 0x4, !UP1 ;  /* 0x000000043f0a7887 */ /* 0x000fe2000c800000 */
[----:B------:R-:W-:-:S02]  /*73b80*/  IMAD.X R191, R103, 0x1, R2, P0 ;  /* 0x0000000167bf7824 */ /* 0x000fc400000e0602 */
[----:B------:R-:W-:Y:S02]  /*73b90*/  IMAD.MOV.U32 R222, RZ, RZ, R136 ;  /* 0x000000ffffde7224 */ /* 0x000fe400078e0088 */
[----:B------:R-:W-:Y:S01]  /*73ba0*/  IMAD.MOV.U32 R223, RZ, RZ, R135 ;  /* 0x000000ffffdf7224 */ /* 0x000fe200078e0087 */
[----:B------:R-:W-:Y:S01]  /*73bb0*/  STL [R1+0x37dc], R100 ;  /* 0x0037dc6401007387 */ /* 0x000fe20000100800 */
        /* <DEDUP_REMOVED lines=10> */
[----:B------:R-:W-:Y:S01]  /*73c60*/  USEL UR10, UR10, URZ, !UP0 ;  /* 0x0000003f0a0a7287 */ /* 0x000fe2000c000000 */
        /* <DEDUP_REMOVED lines=23> */
[----:B------:R1:W-:Y:S01]  /*73de0*/  STL.64 [R1+0x34c0], R102 ;  /* 0x0034c06601007387 */ /* 0x0003e20000100a00 */
        /* <DEDUP_REMOVED lines=11> */
[----:B------:R2:W-:Y:S01]  /*73ea0*/  STL.64 [R1+0x34a0], R106 ;  /* 0x0034a06a01007387 */ /* 0x0005e20000100a00 */
        /* <DEDUP_REMOVED lines=29> */
[----:B------:R-:W-:Y:S04]  /*74080*/  LDGSTS.E [R7+0xcc80], desc[UR32][R208.64], P1 ;  /* 0x0cc80000d0077fae */ /* 0x000fe80008921860 */
[----:B------:R4:W-:Y:S01]  /*74090*/  LDGSTS.E [R7+0xcd00], desc[UR32][R102.64], P1 ;  /* 0x0cd0000066077fae */ /* 0x0009e20008921860 */
[----:B------:R-:W-:-:S03]  /*740a0*/  UISETP.GT.AND UP3, UPT, UR14, 0x1d, UPT ;  /* 0x0000001d0e00788c */ /* 0x000fc6000bf64270 */
[----:B------:R-:W-:Y:S01]  /*740b0*/  LDGSTS.E [R7+0xcd80], desc[UR32][R206.64], P1 ;  /* 0x0cd80000ce077fae */ /* 0x000fe20008921860 */
[-C--:B------:R-:W-:Y:S01]  /*740c0*/  IADD3 R194, P0, R98, R3.reuse, RZ ;  /* 0x0000000362c27210 */ /* 0x080fe20007f1e0ff */
[----:B------:R-:W-:Y:S02]  /*740d0*/  USEL UR12, URZ, 0x4, !UP3 ;  /* 0x000000043f0c7887 */ /* 0x000fe4000d800000 */
[----:B------:R-:W-:Y:S02]  /*740e0*/  LDGSTS.E [R7+0xce00], desc[UR32][R204.64], P1 ;  /* 0x0ce00000cc077fae */ /* 0x000fe40008921860 */
[----:B------:R-:W-:Y:S02]  /*740f0*/  IMAD.X R193, R99, 0x1, R2, P0 ;  /* 0x0000000163c17824 */ /* 0x000fe400000e0602 */
[----:B------:R-:W-:Y:S02]  /*74100*/  IMAD.MOV.U32 R98, RZ, RZ, R178 ;  /* 0x000000ffff627224 */ /* 0x000fe400078e00b2 */
[----:B------:R-:W-:Y:S01]  /*74110*/  IMAD.MOV.U32 R108, RZ, RZ, R194 ;  /* 0x000000ffff6c7224 */ /* 0x000fe200078e00c2 */
[----:B------:R-:W-:Y:S01]  /*74120*/  USEL UR12, UR12, URZ, !UP0 ;  /* 0x0000003f0c0c7287 */ /* 0x000fe2000c000000 */
[----:B------:R-:W-:Y:S01]  /*74130*/  LDGSTS.E [R7+0xce80], desc[UR32][R202.64], P1 ;  /* 0x0ce80000ca077fae */ /* 0x000fe20008921860 */
[----:B---3--:R-:W-:Y:S01]  /*74140*/  IADD3 R170, P0, R4, R3, RZ ;  /* 0x0000000304aa7210 */ /* 0x008fe20007f1e0ff */
[----:B------:R-:W-:-:S02]  /*74150*/  IMAD.MOV.U32 R4, RZ, RZ, R162 ;  /* 0x000000ffff047224 */ /* 0x000fc400078e00a2 */
[----:B------:R-:W-:Y:S02]  /*74160*/  IMAD.MOV.U32 R99, RZ, RZ, R177 ;  /* 0x000000ffff637224 */ /* 0x000fe400078e00b1 */
[----:B------:R-:W-:Y:S01]  /*74170*/  IMAD.MOV.U32 R109, RZ, RZ, R193 ;  /* 0x000000ffff6d7224 */ /* 0x000fe200078e00c1 */
[----:B------:R-:W-:Y:S01]  /*74180*/  ISETP.NE.U32.AND P2, PT, RZ, UR12, PT ;  /* 0x0000000cff007c0c */ /* 0x000fe2000bf45070 */
[----:B------:R-:W-:Y:S01]  /*74190*/  IMAD.X R169, R5, 0x1, R2, P0 ;  /* 0x0000000105a97824 */ /* 0x000fe200000e0602 */
[----:B------:R3:W-:Y:S01]  /*741a0*/  LDGSTS.E [R7+0xcf00], desc[UR32][R106.64], P1 ;  /* 0x0cf000006a077fae */ /* 0x0007e20008921860 */
[----:B------:R-:W-:-:S05]  /*741b0*/  IMAD.MOV.U32 R5, RZ, RZ, R161 ;  /* 0x000000ffff057224 */ /* 0x000fca00078e00a1 */
[----:B------:R4:W-:Y:S04]  /*741c0*/  STL.64 [R1+0x3498], R4 ;  /* 0x0034980401007387 */ /* 0x0009e80000100a00 */
[----:B------:R-:W-:Y:S04]  /*741d0*/  STL.64 [R1+0x3310], R200 ;  /* 0x003310c801007387 */ /* 0x000fe80000100a00 */
[----:B------:R3:W-:Y:S04]  /*741e0*/  STL.64 [R1+0x3308], R104 ;  /* 0x0033086801007387 */ /* 0x0007e80000100a00 */
[----:B------:R-:W-:Y:S04]  /*741f0*/  STL.64 [R1+0x3300], R198 ;  /* 0x003300c601007387 */ /* 0x000fe80000100a00 */
[----:B------:R-:W-:Y:S04]  /*74200*/  STL.64 [R1+0x32f0], R130 ;  /* 0x0032f08201007387 */ /* 0x000fe80000100a00 */
[----:B------:R-:W-:Y:S04]  /*74210*/  STL.64 [R1+0x32e8], R128 ;  /* 0x0032e88001007387 */ /* 0x000fe80000100a00 */
        /* <DEDUP_REMOVED lines=13> */
[----:B-1----:R-:W3:Y:S04]  /*742f0*/  LDL.LU R103, [R1+0x37d8] ;  /* 0x0037d80001677983 */ /* 0x002ee80000300800 */
[----:B--2---:R-:W2:Y:S04]  /*74300*/  LDL.LU R106, [R1+0x37e4] ;  /* 0x0037e400016a7983 */ /* 0x004ea80000300800 */
[----:B------:R1:W-:Y:S04]  /*74310*/  LDGSTS.E [R7+0xcf80], desc[UR32][R4.64], P1 ;  /* 0x0cf8000004077fae */ /* 0x0003e80008921860 */
[----:B------:R-:W-:Y:S04]  /*74320*/  LDGSTS.E [R7+0xe800], desc[UR32][R200.64], P2 ;  /* 0x0e800000c8077fae */ /* 0x000fe80009121860 */
[----:B------:R1:W-:Y:S04]  /*74330*/  LDGSTS.E [R7+0xe880], desc[UR32][R104.64], P2 ;  /* 0x0e88000068077fae */ /* 0x0003e80009121860 */
[----:B----4-:R-:W1:Y:S04]  /*74340*/  LDL.LU R4, [R1+0x37ec] ;  /* 0x0037ec0001047983 */ /* 0x010e680000300800 */
[----:B------:R-:W4:Y:S04]  /*74350*/  LDL.LU R107, [R1+0x37e0] ;  /* 0x0037e000016b7983 */ /* 0x000f280000300800 */
[----:B---3--:R-:W3:Y:S04]  /*74360*/  LDL.LU R105, [R1+0x37e8] ;  /* 0x0037e80001697983 */ /* 0x008ee80000300800 */
[----:B------:R-:W-:Y:S04]  /*74370*/  LDGSTS.E [R7+0xe900], desc[UR32][R198.64], P2 ;  /* 0x0e900000c6077fae */ /* 0x000fe80009121860 */
[----:B------:R-:W-:Y:S04]  /*74380*/  LDGSTS.E [R7+0xe980], desc[UR32][R196.64], P2 ;  /* 0x0e980000c4077fae */ /* 0x000fe80009121860 */
[----:B------:R-:W-:Y:S04]  /*74390*/  LDGSTS.E [R7+0xea00], desc[UR32][R130.64], P2 ;  /* 0x0ea0000082077fae */ /* 0x000fe80009121860 */
[----:B------:R-:W3:Y:S04]  /*743a0*/  LDL.LU R5, [R1+0x37f4] ;  /* 0x0037f40001057983 */ /* 0x000ee80000300800 */
[----:B------:R-:W-:Y:S04]  /*743b0*/  LDGSTS.E [R7+0xea80], desc[UR32][R128.64], P2 ;  /* 0x0ea8000080077fae */ /* 0x000fe80009121860 */
[----:B------:R-:W-:Y:S04]  /*743c0*/  LDGSTS.E [R7+0xeb00], desc[UR32][R126.64], P2 ;  /* 0x0eb000007e077fae */ /* 0x000fe80009121860 */
[----:B------:R-:W-:Y:S01]  /*743d0*/  LDGSTS.E [R7+0xeb80], desc[UR32][R98.64], P2 ;  /* 0x0eb8000062077fae */ /* 0x000fe20009121860 */
[----:B------:R-:W-:Y:S01]  /*743e0*/  IMAD.MOV.U32 R132, RZ, RZ, R100 ;  /* 0x000000ffff847224 */ /* 0x000fe200078e0064 */
[----:B------:R-:W-:Y:S01]  /*743f0*/  UISETP.GT.AND UP2, UPT, UR14, 0x2, UPT ;  /* 0x000000020e00788c */ /* 0x000fe2000bf44270 */
[----:B------:R-:W-:Y:S01]  /*74400*/  IMAD.SHL.U32 R252, R252, 0x4, RZ ;  /* 0x00000004fcfc7824 */ /* 0x000fe200078e00ff */
[----:B------:R-:W-:Y:S04]  /*74410*/  LDGSTS.E [R7+0xec00], desc[UR32][R124.64], P2 ;  /* 0x0ec000007c077fae */ /* 0x000fe80009121860 */
[----:B------:R-:W3:Y:S04]  /*74420*/  LDL.LU R99, [R1+0x37fc] ;  /* 0x0037fc0001637983 */ /* 0x000ee80000300800 */
[----:B------:R-:W3:Y:S04]  /*74430*/  LDL.LU R102, [R1+0x37f0] ;  /* 0x0037f00001667983 */ /* 0x000ee80000300800 */
[----:B------:R-:W3:Y:S04]  /*74440*/  LDL.LU R104, [R1+0x37f8] ;  /* 0x0037f80001687983 */ /* 0x000ee80000300800 */
[----:B------:R-:W3:Y:S04]  /*74450*/  LDL.LU R101, [R1+0x3804] ;  /* 0x0038040001657983 */ /* 0x000ee80000300800 */
[----:B------:R-:W3:Y:S01]  /*74460*/  LDL.LU R98, [R1+0x380c] ;  /* 0x00380c0001627983 */ /* 0x000ee20000300800 */
[----:B------:R-:W-:Y:S01]  /*74470*/  IMAD.X R103, R103, 0x1, R2, P3 ;  /* 0x0000000167677824 */ /* 0x000fe200018e0602 */
[----:B------:R-:W-:-:S02]  /*74480*/  USEL UR11, URZ, 0x4, !UP2 ;  /* 0x000000043f0b7887 */ /* 0x000fc4000d000000 */
[----:B------:R-:W-:Y:S01]  /*74490*/  LDGSTS.E [R7+0xec80], desc[UR32][R122.64], P2 ;  /* 0x0ec800007a077fae */ /* 0x000fe20009121860 */
[----:B------:R-:W-:-:S03]  /*744a0*/  IMAD.MOV.U32 R133, RZ, RZ, R103 ;  /* 0x000000ffff857224 */ /* 0x000fc600078e0067 */
[----:B------:R2:W-:Y:S01]  /*744b0*/  STL [R1+0x37d8], R103 ;  /* 0x0037d86701007387 */ /* 0x0005e20000100800 */
[----:B------:R-:W-:-:S03]  /*744c0*/  USEL UR11, UR11, URZ, !UP0 ;  /* 0x0000003f0b0b7287 */ /* 0x000fc6000c000000 */
[----:B------:R-:W-:Y:S04]  /*744d0*/  LDGSTS.E [R7+0xed00], desc[UR32][R118.64], P2 ;  /* 0x0ed0000076077fae */ /* 0x000fe80009121860 */
[----:B--2---:R-:W2:Y:S04]  /*744e0*/  LDL.LU R103, [R1+0x3800] ;  /* 0x0038000001677983 */ /* 0x004ea80000300800 */
[----:B------:R-:W2:Y:S01]  /*744f0*/  LDL.LU R100, [R1+0x3808] ;  /* 0x0038080001647983 */ /* 0x000ea20000300800 */
[----:B------:R-:W-:-:S03]  /*74500*/  ISETP.NE.U32.AND P0, PT, RZ, UR11, PT ;  /* 0x0000000bff007c0c */ /* 0x000fc6000bf05070 */
[----:B------:R-:W-:Y:S01]  /*74510*/  LDGSTS.E [R7+0xed80], desc[UR32][R116.64], P2 ;  /* 0x0ed8000074077fae */ /* 0x000fe20009121860 */
[----:B------:R-:W-:-:S03]  /*74520*/  LOP3.LUT R6, R252, 0x40, RZ, 0x3c, !PT ;  /* 0x00000040fc067812 */ /* 0x000fc600078e3cff */
[----:B------:R-:W-:Y:S01]  /*74530*/  LDGSTS.E [R7+0xee00], desc[UR32][R114.64], P2 ;  /* 0x0ee0000072077fae */ /* 0x000fe20009121860 */
[----:B------:R-:W-:-:S03]  /*74540*/  IADD3 R106, P1, R106, R3, RZ ;  /* 0x000000036a6a7210 */ /* 0x000fc60007f3e0ff */
[----:B------:R-:W-:Y:S04]  /*74550*/  LDGSTS.E [R7+0xee80], desc[UR32][R112.64], P2 ;  /* 0x0ee8000070077fae */ /* 0x000fe80009121860 */
[----:B------:R-:W-:Y:S04]  /*74560*/  LDGSTS.E [R7+0xef00], desc[UR32][R110.64], P2 ;  /* 0x0ef000006e077fae */ /* 0x000fe80009121860 */
[----:B------:R-:W-:Y:S01]  /*74570*/  LDGSTS.E [R7+0xef80], desc[UR32][R108.64], P2 ;  /* 0x0ef800006c077fae */ /* 0x000fe20009121860 */
[----:B-1----:R-:W-:Y:S01]  /*74580*/  IADD3 R4, P2, R4, R3, RZ ;  /* 0x0000000304047210 */ /* 0x002fe20007f5e0ff */
[----:B------:R-:W-:-:S02]  /*74590*/  VIADD R6, R6, UR15 ;  /* 0x0000000f06067c36 */ /* 0x000fc40008000000 */
[--C-:B----4-:R-:W-:Y:S02]  /*745a0*/  IMAD.X R107, R107, 0x1, R2.reuse, P1 ;  /* 0x000000016b6b7824 */ /* 0x110fe400008e0602 */
[----:B---3--:R-:W-:Y:S01]  /*745b0*/  IMAD.X R105, R105, 0x1, R2, P2 ;  /* 0x0000000169697824 */ /* 0x008fe200010e0602 */
[----:B------:R-:W-:Y:S01]  /*745c0*/  STL [R1+0x37e4], R106 ;  /* 0x0037e46a01007387 */ /* 0x000fe20000100800 */
[----:B------:R-:W-:-:S03]  /*745d0*/  IADD3 R5, P1, R5, R3, RZ ;  /* 0x0000000305057210 */ /* 0x000fc60007f3e0ff */
[----:B------:R1:W-:Y:S04]  /*745e0*/  LDGSTS.E [R6+0x1000], desc[UR32][R132.64], P0 ;  /* 0x0100000084067fae */ /* 0x0003e80008121860 */
[----:B------:R-:W-:Y:S04]  /*745f0*/  STL [R1+0x37e0], R107 ;  /* 0x0037e06b01007387 */ /* 0x000fe80000100800 */
[----:B------:R3:W-:Y:S01]  /*74600*/  STL [R1+0x37ec], R4 ;  /* 0x0037ec0401007387 */ /* 0x0007e20000100800 */
[----:B-1----:R-:W-:-:S03]  /*74610*/  IMAD.MOV.U32 R132, RZ, RZ, R106 ;  /* 0x000000ffff847224 */ /* 0x002fc600078e006a */
[----:B------:R-:W-:Y:S01]  /*74620*/  STL [R1+0x37e8], R105 ;  /* 0x0037e86901007387 */ /* 0x000fe20000100800 */
[----:B------:R-:W-:-:S03]  /*74630*/  IMAD.MOV.U32 R133, RZ, RZ, R107 ;  /* 0x000000ffff857224 */ /* 0x000fc600078e006b */
[----:B------:R-:W4:Y:S01]  /*74640*/  LDL.LU R110, [R1+0x3810] ;  /* 0x00381000016e7983 */ /* 0x000f220000300800 */
[----:B------:R-:W-:-:S03]  /*74650*/  IADD3 R99, P2, R99, R3, RZ ;  /* 0x0000000363637210 */ /* 0x000fc60007f5e0ff */
[----:B------:R-:W4:Y:S01]  /*74660*/  LDL.LU R109, [R1+0x3814] ;  /* 0x00381400016d7983 */ /* 0x000f220000300800 */
[----:B------:R-:W-:-:S03]  /*74670*/  IMAD.X R102, R102, 0x1, R2, P1 ;  /* 0x0000000166667824 */ /* 0x000fc600008e0602 */
[----:B------:R1:W-:Y:S01]  /*74680*/  LDGSTS.E [R6+0x1080], desc[UR32][R132.64], P0 ;  /* 0x0108000084067fae */ /* 0x0003e20008121860 */
[----:B------:R-:W-:-:S03]  /*74690*/  IMAD.X R104, R104, 0x1, R2, P2 ;  /* 0x0000000168687824 */ /* 0x000fc600010e0602 */
[----:B------:R-:W4:Y:S01]  /*746a0*/  LDL.LU R108, [R1+0x3818] ;  /* 0x00381800016c7983 */ /* 0x000f220000300800 */
[----:B-1----:R-:W-:Y:S02]  /*746b0*/  IMAD.MOV.U32 R132, RZ, RZ, R4 ;  /* 0x000000ffff847224 */ /* 0x002fe400078e0004 */
[----:B------:R-:W-:Y:S01]  /*746c0*/  IMAD.MOV.U32 R133, RZ, RZ, R105 ;  /* 0x000000ffff857224 */ /* 0x000fe200078e0069 */
[----:B---3--:R-:W3:Y:S04]  /*746d0*/  LDL.LU R4, [R1+0x381c] ;  /* 0x00381c0001047983 */ /* 0x008ee80000300800 */
[----:B------:R-:W-:Y:S04]  /*746e0*/  STL [R1+0x37f4], R5 ;  /* 0x0037f40501007387 */ /* 0x000fe80000100800 */
[----:B------:R1:W-:Y:S04]  /*746f0*/  LDGSTS.E [R6+0x1100], desc[UR32][R132.64], P0 ;  /* 0x0110000084067fae */ /* 0x0003e80008121860 */
[----:B------:R1:W-:Y:S04]  /*74700*/  STL [R1+0x37f0], R102 ;  /* 0x0037f06601007387 */ /* 0x0003e80000100800 */
[----:B------:R1:W-:Y:S02]  /*74710*/  STL [R1+0x37fc], R99 ;  /* 0x0037fc6301007387 */ /* 0x0003e40000100800 */
[----:B-1----:R-:W-:-:S02]  /*74720*/  IMAD.MOV.U32 R133, RZ, RZ, R102 ;  /* 0x000000ffff857224 */ /* 0x002fc400078e0066 */
[----:B------:R-:W3:Y:S01]  /*74730*/  LDL.LU R102, [R1+0x3824] ;  /* 0x0038240001667983 */ /* 0x000ee20000300800 */
[----:B------:R-:W-:-:S03]  /*74740*/  IMAD.MOV.U32 R132, RZ, RZ, R5 ;  /* 0x000000ffff847224 */ /* 0x000fc600078e0005 */
[----:B------:R1:W-:Y:S04]  /*74750*/  STL [R1+0x37f8], R104 ;  /* 0x0037f86801007387 */ /* 0x0003e80000100800 */
[----:B------:R-:W3:Y:S04]  /*74760*/  LDL.LU R5, [R1+0x382c] ;  /* 0x00382c0001057983 */ /* 0x000ee80000300800 */
[----:B------:R-:W3:Y:S01]  /*74770*/  LDL.LU R107, [R1+0x3820] ;  /* 0x00382000016b7983 */ /* 0x000ee20000300800 */
[-C--:B------:R-:W-:Y:S02]  /*74780*/  IADD3 R101, P1, R101, R3.reuse, RZ ;  /* 0x0000000365657210 */ /* 0x080fe40007f3e0ff */
[----:B------:R-:W-:Y:S01]  /*74790*/  IADD3 R98, P2, R98, R3, RZ ;  /* 0x0000000362627210 */ /* 0x000fe20007f5e0ff */
[----:B------:R1:W-:Y:S04]  /*747a0*/  LDGSTS.E [R6+0x1180], desc[UR32][R132.64], P0 ;  /* 0x0118000084067fae */ /* 0x0003e80008121860 */
[----:B------:R-:W3:Y:S01]  /*747b0*/  LDL.LU R7, [R1+0x3828] ;  /* 0x0038280001077983 */ /* 0x000ee20000300800 */
[----:B-1----:R-:W-:-:S02]  /*747c0*/  IMAD.MOV.U32 R132, RZ, RZ, R99 ;  /* 0x000000ffff847224 */ /* 0x002fc400078e0063 */
[----:B------:R-:W-:Y:S01]  /*747d0*/  IMAD.MOV.U32 R133, RZ, RZ, R104 ;  /* 0x000000ffff857224 */ /* 0x000fe200078e0068 */
[----:B------:R-:W3:Y:S04]  /*747e0*/  LDL.LU R99, [R1+0x3834] ;  /* 0x0038340001637983 */ /* 0x000ee80000300800 */
[----:B------:R-:W3:Y:S04]  /*747f0*/  LDL.LU R104, [R1+0x383c] ;  /* 0x00383c0001687983 */ /* 0x000ee80000300800 */
[----:B------:R1:W-:Y:S04]  /*74800*/  STL [R1+0x3804], R101 ;  /* 0x0038046501007387 */ /* 0x0003e80000100800 */
[----:B------:R1:W-:Y:S02]  /*74810*/  LDGSTS.E [R6+0x1200], desc[UR32][R132.64], P0 ;  /* 0x0120000084067fae */ /* 0x0003e40008121860 */
[----:B-1----:R-:W-:-:S02]  /*74820*/  IMAD.MOV.U32 R132, RZ, RZ, R101 ;  /* 0x000000ffff847224 */ /* 0x002fc400078e0065 */
[----:B--2---:R-:W-:-:S05]  /*74830*/  IMAD.X R103, R103, 0x1, R2, P1 ;  /* 0x0000000167677824 */ /* 0x004fca00008e0602 */
[----:B------:R-:W-:Y:S04]  /*74840*/  STL [R1+0x3800], R103 ;  /* 0x0038006701007387 */ /* 0x000fe80000100800 */
[----:B------:R1:W-:Y:S01]  /*74850*/  STL [R1+0x380c], R98 ;  /* 0x00380c6201007387 */ /* 0x0003e20000100800 */
[----:B------:R-:W-:-:S03]  /*74860*/  IMAD.X R100, R100, 0x1, R2, P2 ;  /* 0x0000000164647824 */ /* 0x000fc600010e0602 */
[----:B------:R-:W2:Y:S04]  /*74870*/  LDL.LU R106, [R1+0x3830] ;  /* 0x00383000016a7983 */ /* 0x000ea80000300800 */
[----:B------:R1:W-:Y:S04]  /*74880*/  STL [R1+0x3808], R100 ;  /* 0x0038086401007387 */ /* 0x0003e80000100800 */
[----:B------:R-:W2:Y:S01]  /*74890*/  LDL.LU R105, [R1+0x3838] ;  /* 0x0038380001697983 */ /* 0x000ea20000300800 */
[----:B------:R-:W-:-:S03]  /*748a0*/  IMAD.MOV.U32 R133, RZ, RZ, R103 ;  /* 0x000000ffff857224 */ /* 0x000fc600078e0067 */
[----:B------:R-:W2:Y:S04]  /*748b0*/  LDL.LU R101, [R1+0x3840] ;  /* 0x0038400001657983 */ /* 0x000ea80000300800 */
[----:B------:R1:W-:Y:S02]  /*748c0*/  LDGSTS.E [R6+0x1280], desc[UR32][R132.64], P0 ;  /* 0x0128000084067fae */ /* 0x0003e40008121860 */
[----:B-1----:R-:W-:Y:S02]  /*748d0*/  IMAD.MOV.U32 R132, RZ, RZ, R98 ;  /* 0x000000ffff847224 */ /* 0x002fe400078e0062 */
[----:B------:R-:W2:Y:S01]  /*748e0*/  LDL.LU R98, [R1+0x3844] ;  /* 0x0038440001627983 */ /* 0x000ea20000300800 */
[----:B------:R-:W-:-:S03]  /*748f0*/  IMAD.MOV.U32 R133, RZ, RZ, R100 ;  /* 0x000000ffff857224 */ /* 0x000fc600078e0064 */
[----:B------:R-:W2:Y:S04]  /*74900*/  LDL.LU R103, [R1+0x3848] ;  /* 0x0038480001677983 */ /* 0x000ea80000300800 */
[----:B------:R-:W2:Y:S04]  /*74910*/  LDL.LU R100, [R1+0x384c] ;  /* 0x00384c0001647983 */ /* 0x000ea80000300800 */
[----:B------:R1:W-:Y:S01]  /*74920*/  LDGSTS.E [R6+0x1300], desc[UR32][R132.64], P0 ;  /* 0x0130000084067fae */ /* 0x0003e20008121860 */
[----:B----4-:R-:W-:-:S05]  /*74930*/  IADD3 R109, P1, R109, R3, RZ ;  /* 0x000000036d6d7210 */ /* 0x010fca0007f3e0ff */
[----:B------:R-:W-:Y:S02]  /*74940*/  IMAD.X R110, R110, 0x1, R2, P1 ;  /* 0x000000016e6e7824 */ /* 0x000fe400008e0602 */
[----:B-1----:R-:W-:Y:S02]  /*74950*/  IMAD.MOV.U32 R132, RZ, RZ, R109 ;  /* 0x000000ffff847224 */ /* 0x002fe400078e006d */
[----:B------:R-:W-:Y:S01]  /*74960*/  IMAD.MOV.U32 R133, RZ, RZ, R110 ;  /* 0x000000ffff857224 */ /* 0x000fe200078e006e */
[----:B------:R-:W-:Y:S04]  /*74970*/  STL [R1+0x3814], R109 ;  /* 0x0038146d01007387 */ /* 0x000fe80000100800 */
[----:B------:R-:W-:Y:S04]  /*74980*/  STL [R1+0x3810], R110 ;  /* 0x0038106e01007387 */ /* 0x000fe80000100800 */
[----:B------:R1:W-:Y:S01]  /*74990*/  LDGSTS.E [R6+0x1380], desc[UR32][R132.64], P0 ;  /* 0x0138000084067fae */ /* 0x0003e20008121860 */
[----:B---3--:R-:W-:-:S05]  /*749a0*/  IADD3 R4, P2, R4, R3, RZ ;  /* 0x0000000304047210 */ /* 0x008fca0007f5e0ff */
[----:B------:R-:W-:Y:S01]  /*749b0*/  IMAD.X R108, R108, 0x1, R2, P2 ;  /* 0x000000016c6c7824 */ /* 0x000fe200010e0602 */
[----:B------:R3:W-:Y:S01]  /*749c0*/  STL [R1+0x381c], R4 ;  /* 0x00381c0401007387 */ /* 0x0007e20000100800 */
[----:B-1----:R-:W-:Y:S02]  /*749d0*/  IMAD.MOV.U32 R132, RZ, RZ, R4 ;  /* 0x000000ffff847224 */ /* 0x002fe400078e0004 */
[----:B------:R-:W-:Y:S01]  /*749e0*/  IMAD.MOV.U32 R133, RZ, RZ, R108 ;  /* 0x000000ffff857224 */ /* 0x000fe200078e006c */
[----:B------:R-:W-:Y:S04]  /*749f0*/  STL [R1+0x3818], R108 ;  /* 0x0038186c01007387 */ /* 0x000fe80000100800 */
[----:B------:R1:W-:Y:S04]  /*74a00*/  LDGSTS.E [R6+0x1400], desc[UR32][R132.64], P0 ;  /* 0x0140000084067fae */ /* 0x0003e80008121860 */
[----:B---3--:R-:W3:Y:S01]  /*74a10*/  LDL.LU R4, [R1+0x3854] ;  /* 0x0038540001047983 */ /* 0x008ee20000300800 */
        /* <DEDUP_REMOVED lines=17> */
[----:B------:R-:W4:Y:S04]  /*74b30*/  LDL.LU R7, [R1+0x39e4] ;  /* 0x0039e40001077983 */ /* 0x000f280000300800 */
[----:B------:R-:W-:Y:S04]  /*74b40*/  STL [R1+0x3834], R99 ;  /* 0x0038346301007387 */ /* 0x000fe80000100800 */
[----:B------:R1:W-:Y:S02]  /*74b50*/  LDGSTS.E [R6+0x1500], desc[UR32][R132.64], P0 ;  /* 0x0150000084067fae */ /* 0x0003e40008121860 */
[----:B-1----:R-:W-:-:S02]  /*74b60*/  IMAD.MOV.U32 R132, RZ, RZ, R99 ;  /* 0x000000ffff847224 */ /* 0x002fc400078e0063 */
[----:B--2---:R-:W-:-:S04]  /*74b70*/  IMAD.X R106, R106, 0x1, R2, P1 ;  /* 0x000000016a6a7824 */ /* 0x004fc800008e0602 */
        /* <DEDUP_REMOVED lines=8> */
[----:B--2---:R-:W-:Y:S01]  /*74c00*/  IMAD.MOV.U32 R132, RZ, RZ, R104 ;  /* 0x000000ffff847224 */ /* 0x004fe200078e0068 */
[-C--:B------:R-:W-:Y:S01]  /*74c10*/  IADD3 R98, P1, R98, R3.reuse, RZ ;  /* 0x0000000362627210 */ /* 0x080fe20007f3e0ff */
[----:B------:R-:W-:Y:S01]  /*74c20*/  IMAD.MOV.U32 R133, RZ, RZ, R105 ;  /* 0x000000ffff857224 */ /* 0x000fe200078e0069 */
[----:B------:R-:W-:-:S03]  /*74c30*/  IADD3 R100, P2, R100, R3, RZ ;  /* 0x0000000364647210 */ /* 0x000fc60007f5e0ff */
[--C-:B------:R-:W-:Y:S01]  /*74c40*/  IMAD.X R101, R101, 0x1, R2.reuse, P1 ;  /* 0x0000000165657824 */ /* 0x100fe200008e0602 */
[----:B------:R1:W-:Y:S04]  /*74c50*/  LDGSTS.E [R6+0x1600], desc[UR32][R132.64], P0 ;  /* 0x0160000084067fae */ /* 0x0003e80008121860 */
[----:B------:R-:W-:Y:S01]  /*74c60*/  STL [R1+0x3844], R98 ;  /* 0x0038446201007387 */ /* 0x000fe20000100800 */
[----:B------:R-:W-:-:S03]  /*74c70*/  IMAD.X R103, R103, 0x1, R2, P2 ;  /* 0x0000000167677824 */ /* 0x000fc600010e0602 */
[----:B------:R2:W-:Y:S04]  /*74c80*/  STL [R1+0x3840], R101 ;  /* 0x0038406501007387 */ /* 0x0005e80000100800 */
[----:B------:R-:W-:Y:S01]  /*74c90*/  STL [R1+0x384c], R100 ;  /* 0x00384c6401007387 */ /* 0x000fe20000100800 */
[----:B-1----:R-:W-:Y:S02]  /*74ca0*/  IMAD.MOV.U32 R132, RZ, RZ, R98 ;  /* 0x000000ffff847224 */ /* 0x002fe400078e0062 */
[----:B------:R-:W-:Y:S02]  /*74cb0*/  IMAD.MOV.U32 R133, RZ, RZ, R101 ;  /* 0x000000ffff857224 */ /* 0x000fe400078e0065 */
[----:B--2---:R-:W2:Y:S04]  /*74cc0*/  LDL.LU R101, [R1+0x39ec] ;  /* 0x0039ec0001657983 */ /* 0x004ea80000300800 */
        /* <DEDUP_REMOVED lines=11> */
[----:B----4-:R-:W-:-:S05]  /*74d80*/  IMAD.X R102, R102, 0x1, R2, P1 ;  /* 0x0000000166667824 */ /* 0x010fca00008e0602 */
[----:B------:R1:W-:Y:S04]  /*74d90*/  STL [R1+0x3850], R102 ;  /* 0x0038506601007387 */ /* 0x0003e80000100800 */
[----:B------:R-:W3:Y:S04]  /*74da0*/  LDL.LU R105, [R1+0x39f8] ;  /* 0x0039f80001697983 */ /* 0x000ee80000300800 */
[----:B------:R-:W4:Y:S01]  /*74db0*/  LDL.LU R104, [R1+0x39fc] ;  /* 0x0039fc0001687983 */ /* 0x000f220000300800 */
[----:B------:R-:W-:-:S05]  /*74dc0*/  IMAD.MOV.U32 R133, RZ, RZ, R102 ;  /* 0x000000ffff857224 */ /* 0x000fca00078e0066 */
[----:B------:R1:W-:Y:S04]  /*74dd0*/  LDGSTS.E [R6+0x1780], desc[UR32][R132.64], P0 ;  /* 0x0178000084067fae */ /* 0x0003e80008121860 */
[----:B-1----:R-:W3:Y:S04]  /*74de0*/  LDL.LU R102, [R1+0x3a00] ;  /* 0x003a000001667983 */ /* 0x002ee80000300800 */
[----:B------:R-:W3:Y:S01]  /*74df0*/  LDL.LU R4, [R1+0x3a04] ;  /* 0x003a040001047983 */ /* 0x000ee20000300800 */
[-C--:B------:R-:W-:Y:S02]  /*74e00*/  IADD3 R5, P1, R5, R3.reuse, RZ ;  /* 0x0000000305057210 */ /* 0x080fe40007f3e0ff */
[----:B------:R-:W-:-:S03]  /*74e10*/  IADD3 R7, P2, R7, R3, RZ ;  /* 0x0000000307077210 */ /* 0x000fc60007f5e0ff */
[----:B------:R1:W-:Y:S01]  /*74e20*/  STL [R1+0x39dc], R5 ;  /* 0x0039dc0501007387 */ /* 0x0003e20000100800 */
[----:B------:R-:W-:Y:S01]  /*74e30*/  IMAD.MOV.U32 R132, RZ, RZ, R5 ;  /* 0x000000ffff847224 */ /* 0x000fe200078e0005 */
[----:B------:R-:W-:-:S04]  /*74e40*/  UISETP.GT.AND UP1, UPT, UR14, 0x6, UPT ;  /* 0x000000060e00788c */ /* 0x000fc8000bf24270 */
[----:B------:R-:W-:-:S04]  /*74e50*/  USEL UR10, URZ, 0x4, !UP1 ;  /* 0x000000043f0a7887 */ /* 0x000fc8000c800000 */
[----:B------:R-:W-:-:S06]  /*74e60*/  USEL UR10, UR10, URZ, !UP0 ;  /* 0x0000003f0a0a7287 */ /* 0x000fcc000c000000 */
[----:B------:R-:W-:Y:S01]  /*74e70*/  ISETP.NE.U32.AND P0, PT, RZ, UR10, PT ;  /* 0x0000000aff007c0c */ /* 0x000fe2000bf05070 */
[--C-:B------:R-:W-:Y:S02]  /*74e80*/  IMAD.X R106, R106, 0x1, R2.reuse, P1 ;  /* 0x000000016a6a7824 */ /* 0x100fe400008e0602 */
[----:B------:R-:W-:-:S03]  /*74e90*/  IMAD.X R99, R99, 0x1, R2, P2 ;  /* 0x0000000163637824 */ /* 0x000fc600010e0602 */
[----:B------:R1:W-:Y:S04]  /*74ea0*/  STL [R1+0x39d8], R106 ;  /* 0x0039d86a01007387 */ /* 0x0003e80000100800 */
[----:B------:R-:W-:Y:S04]  /*74eb0*/  STL [R1+0x39e4], R7 ;  /* 0x0039e40701007387 */ /* 0x000fe80000100800 */
[----:B-1----:R-:W3:Y:S04]  /*74ec0*/  LDL.LU R5, [R1+0x3a0c] ;  /* 0x003a0c0001057983 */ /* 0x002ee80000300800 */
[----:B------:R1:W-:Y:S01]  /*74ed0*/  STL [R1+0x39e0], R99 ;  /* 0x0039e06301007387 */ /* 0x0003e20000100800 */
[----:B------:R-:W-:-:S03]  /*74ee0*/  IMAD.MOV.U32 R133, RZ, RZ, R106 ;  /* 0x000000ffff857224 */ /* 0x000fc600078e006a */
[----:B------:R-:W3:Y:S04]  /*74ef0*/  LDL.LU R107, [R1+0x3a14] ;  /* 0x003a1400016b7983 */ /* 0x000ee80000300800 */
[----:B------:R1:W-:Y:S04]  /*74f00*/  LDGSTS.E [R6+0x3000], desc[UR32][R132.64], P0 ;  /* 0x0300000084067fae */ /* 0x0003e80008121860 */
[----:B------:R-:W3:Y:S04]  /*74f10*/  LDL.LU R106, [R1+0x3a08] ;  /* 0x003a0800016a7983 */ /* 0x000ee80000300800 */
[----:B------:R-:W3:Y:S01]  /*74f20*/  LDL.LU R108, [R1+0x3a10] ;  /* 0x003a1000016c7983 */ /* 0x000ee20000300800 */
[----:B-1----:R-:W-:Y:S01]  /*74f30*/  IMAD.MOV.U32 R132, RZ, RZ, R7 ;  /* 0x000000ffff847224 */ /* 0x002fe200078e0007 */
[-C--:B--2---:R-:W-:Y:S01]  /*74f40*/  IADD3 R101, P1, R101, R3.reuse, RZ ;  /* 0x0000000365657210 */ /* 0x084fe20007f3e0ff */
[----:B------:R-:W-:Y:S01]  /*74f50*/  IMAD.MOV.U32 R133, RZ, RZ, R99 ;  /* 0x000000ffff857224 */ /* 0x000fe200078e0063 */
[----:B------:R-:W-:Y:S01]  /*74f60*/  IADD3 R98, P2, R98, R3, RZ ;  /* 0x0000000362627210 */ /* 0x000fe20007f5e0ff */
[----:B------:R-:W2:Y:S04]  /*74f70*/  LDL.LU R99, [R1+0x3a1c] ;  /* 0x003a1c0001637983 */ /* 0x000ea80000300800 */
[----:B------:R-:W2:Y:S04]  /*74f80*/  LDL.LU R7, [R1+0x3a24] ;  /* 0x003a240001077983 */ /* 0x000ea80000300800 */
[----:B------:R-:W-:Y:S04]  /*74f90*/  STL [R1+0x39ec], R101 ;  /* 0x0039ec6501007387 */ /* 0x000fe80000100800 */
[----:B------:R1:W-:Y:S01]  /*74fa0*/  LDGSTS.E [R6+0x3080], desc[UR32][R132.64], P0 ;  /* 0x0308000084067fae */ /* 0x0003e20008121860 */
[----:B------:R-:W-:-:S02]  /*74fb0*/  IMAD.X R103, R103, 0x1, R2, P1 ;  /* 0x0000000167677824 */ /* 0x000fc400008e0602 */
[----:B------:R-:W-:Y:S02]  /*74fc0*/  IMAD.X R100, R100, 0x1, R2, P2 ;  /* 0x0000000164647824 */ /* 0x000fe400010e0602 */
[----:B-1----:R-:W-:Y:S01]  /*74fd0*/  IMAD.MOV.U32 R133, RZ, RZ, R103 ;  /* 0x000000ffff857224 */ /* 0x002fe200078e0067 */
[----:B------:R1:W-:Y:S04]  /*74fe0*/  STL [R1+0x39e8], R103 ;  /* 0x0039e86701007387 */ /* 0x0003e80000100800 */
[----:B------:R-:W-:Y:S01]  /*74ff0*/  STL [R1+0x39f4], R98 ;  /* 0x0039f46201007387 */ /* 0x000fe20000100800 */
[----:B------:R-:W-:-:S05]  /*75000*/  IMAD.MOV.U32 R132, RZ, RZ, R101 ;  /* 0x000000ffff847224 */ /* 0x000fca00078e0065 */
[----:B------:R4:W-:Y:S04]  /*75010*/  LDGSTS.E [R6+0x3100], desc[UR32][R132.64], P0 ;  /* 0x0310000084067fae */ /* 0x0009e80008121860 */
[----:B-1----:R-:W2:Y:S04]  /*75020*/  LDL.LU R103, [R1+0x3a18] ;  /* 0x003a180001677983 */ /* 0x002ea80000300800 */
[----:B------:R1:W-:Y:S04]  /*75030*/  STL [R1+0x39f0], R100 ;  /* 0x0039f06401007387 */ /* 0x0003e80000100800 */
[----:B------:R-:W2:Y:S01]  /*75040*/  LDL.LU R101, [R1+0x3a20] ;  /* 0x003a200001657983 */ /* 0x000ea20000300800 */
[----:B----4-:R-:W-:-:S02]  /*75050*/  IMAD.MOV.U32 R132, RZ, RZ, R98 ;  /* 0x000000ffff847224 */ /* 0x010fc400078e0062 */
[----:B------:R-:W-:Y:S02]  /*75060*/  IMAD.MOV.U32 R133, RZ, RZ, R100 ;  /* 0x000000ffff857224 */ /* 0x000fe400078e0064 */
[----:B-1----:R-:W4:Y:S04]  /*75070*/  LDL.LU R100, [R1+0x3a2c] ;  /* 0x003a2c0001647983 */ /* 0x002f280000300800 */
[----:B------:R-:W4:Y:S04]  /*75080*/  LDL.LU R98, [R1+0x3a34] ;  /* 0x003a340001627983 */ /* 0x000f280000300800 */
[----:B------:R1:W-:Y:S01]  /*75090*/  LDGSTS.E [R6+0x3180], desc[UR32][R132.64], P0 ;  /* 0x0318000084067fae */ /* 0x0003e20008121860 */
[----:B------:R-:W-:-:S05]  /*750a0*/  IADD3 R104, P1, R104, R3, RZ ;  /* 0x0000000368687210 */ /* 0x000fca0007f3e0ff */
[----:B---3--:R-:W-:Y:S01]  /*750b0*/  IMAD.X R105, R105, 0x1, R2, P1 ;  /* 0x0000000169697824 */ /* 0x008fe200008e0602 */
[----:B------:R-:W-:Y:S01]  /*750c0*/  IADD3 R4, P2, R4, R3, RZ ;  /* 0x0000000304047210 */ /* 0x000fe20007f5e0ff */
[----:B------:R-:W-:Y:S04]  /*750d0*/  STL [R1+0x39fc], R104 ;  /* 0x0039fc6801007387 */ /* 0x000fe80000100800 */
[----:B------:R3:W-:Y:S01]  /*750e0*/  STL [R1+0x39f8], R105 ;  /* 0x0039f86901007387 */ /* 0x0007e20000100800 */
[----:B-1----:R-:W-:-:S03]  /*750f0*/  IMAD.MOV.U32 R133, RZ, RZ, R105 ;  /* 0x000000ffff857224 */ /* 0x002fc600078e0069 */
[----:B------:R-:W-:Y:S01]  /*75100*/  STL [R1+0x3a04], R4 ;  /* 0x003a040401007387 */ /* 0x000fe20000100800 */
[----:B------:R-:W-:Y:S02]  /*75110*/  IMAD.X R102, R102, 0x1, R2, P2 ;  /* 0x0000000166667824 */ /* 0x000fe400010e0602 */
[----:B------:R-:W-:Y:S01]  /*75120*/  IMAD.MOV.U32 R132, RZ, RZ, R104 ;  /* 0x000000ffff847224 */ /* 0x000fe200078e0068 */
[----:B---3--:R-:W3:Y:S04]  /*75130*/  LDL.LU R105, [R1+0x3a28] ;  /* 0x003a280001697983 */ /* 0x008ee80000300800 */
        /* <DEDUP_REMOVED lines=8> */
[----:B------:R-:W-:-:S02]  /*751c0*/  IADD3 R5, P1, R5, R3, RZ ;  /* 0x0000000305057210 */ /* 0x000fc40007f3e0ff */
[----:B------:R-:W-:-:S03]  /*751d0*/  IADD3 R107, P2, R107, R3, RZ ;  /* 0x000000036b6b7210 */ /* 0x000fc60007f5e0ff */
[--C-:B------:R-:W-:Y:S01]  /*751e0*/  IMAD.X R106, R106, 0x1, R2.reuse, P1 ;  /* 0x000000016a6a7824 */ /* 0x100fe200008e0602 */
[----:B------:R-:W-:Y:S01]  /*751f0*/  STL [R1+0x3a0c], R5 ;  /* 0x003a0c0501007387 */ /* 0x000fe20000100800 */
[----:B------:R-:W-:Y:S02]  /*75200*/  IMAD.X R108, R108, 0x1, R2, P2 ;  /* 0x000000016c6c7824 */ /* 0x000fe400010e0602 */
[----:B-1----:R-:W-:Y:S01]  /*75210*/  IMAD.MOV.U32 R133, RZ, RZ, R106 ;  /* 0x000000ffff857224 */ /* 0x002fe200078e006a */
[----:B------:R1:W-:Y:S04]  /*75220*/  STL [R1+0x3a08], R106 ;  /* 0x003a086a01007387 */ /* 0x0003e80000100800 */
[----:B------:R-:W-:Y:S01]  /*75230*/  STL [R1+0x3a14], R107 ;  /* 0x003a146b01007387 */ /* 0x000fe20000100800 */
[----:B------:R-:W-:-:S05]  /*75240*/  IMAD.MOV.U32 R132, RZ, RZ, R5 ;  /* 0x000000ffff847224 */ /* 0x000fca00078e0005 */
[----:B------:R2:W-:Y:S04]  /*75250*/  LDGSTS.E [R6+0x3300], desc[UR32][R132.64], P0 ;  /* 0x0330000084067fae */ /* 0x0005e80008121860 */
[----:B-1----:R-:W3:Y:S04]  /*75260*/  LDL.LU R106, [R1+0x3a38] ;  /* 0x003a3800016a7983 */ /* 0x002ee80000300800 */
[----:B------:R-:W-:Y:S04]  /*75270*/  STL [R1+0x3a10], R108 ;  /* 0x003a106c01007387 */ /* 0x000fe80000100800 */
[----:B------:R-:W3:Y:S01]  /*75280*/  LDL.LU R5, [R1+0x3a40] ;  /* 0x003a400001057983 */ /* 0x000ee20000300800 */
[----:B--2---:R-:W-:-:S02]  /*75290*/  IADD3 R99, P1, R99, R3, RZ ;  /* 0x0000000363637210 */ /* 0x004fc40007f3e0ff */
[----:B------:R-:W-:Y:S01]  /*752a0*/  IADD3 R7, P2, R7, R3, RZ ;  /* 0x0000000307077210 */ /* 0x000fe20007f5e0ff */
[----:B------:R-:W-:Y:S02]  /*752b0*/  IMAD.MOV.U32 R132, RZ, RZ, R107 ;  /* 0x000000ffff847224 */ /* 0x000fe400078e006b */
[----:B------:R-:W-:Y:S01]  /*752c0*/  IMAD.MOV.U32 R133, RZ, RZ, R108 ;  /* 0x000000ffff857224 */ /* 0x000fe200078e006c */
[----:B------:R1:W-:Y:S04]  /*752d0*/  STL [R1+0x3a1c], R99 ;  /* 0x003a1c6301007387 */ /* 0x0003e80000100800 */
[----:B------:R2:W-:Y:S01]  /*752e0*/  LDGSTS.E [R6+0x3380], desc[UR32][R132.64], P0 ;  /* 0x0338000084067fae */ /* 0x0005e20008121860 */
[----:B------:R-:W-:Y:S02]  /*752f0*/  IMAD.X R103, R103, 0x1, R2, P1 ;  /* 0x0000000167677824 */ /* 0x000fe400008e0602 */
[----:B--2---:R-:W-:-:S02]  /*75300*/  IMAD.MOV.U32 R132, RZ, RZ, R99 ;  /* 0x000000ffff847224 */ /* 0x004fc400078e0063 */
[----:B------:R-:W-:Y:S01]  /*75310*/  IMAD.X R101, R101, 0x1, R2, P2 ;  /* 0x0000000165657824 */ /* 0x000fe200010e0602 */
[----:B------:R2:W-:Y:S04]  /*75320*/  STL [R1+0x3a18], R103 ;  /* 0x003a186701007387 */ /* 0x0005e80000100800 */
[----:B------:R4:W-:Y:S04]  /*75330*/  STL [R1+0x3a24], R7 ;  /* 0x003a240701007387 */ /* 0x0009e80000100800 */
[----:B-1----:R-:W3:Y:S01]  /*75340*/  LDL.LU R99, [R1+0x3a4c] ;  /* 0x003a4c0001637983 */ /* 0x002ee20000300800 */
[----:B------:R-:W-:-:S03]  /*75350*/  IMAD.MOV.U32 R133, RZ, RZ, R103 ;  /* 0x000000ffff857224 */ /* 0x000fc600078e0067 */
[----:B------:R1:W-:Y:S04]  /*75360*/  STL [R1+0x3a20], R101 ;  /* 0x003a206501007387 */ /* 0x0003e80000100800 */
[----:B------:R1:W-:Y:S04]  /*75370*/  LDGSTS.E [R6+0x3400], desc[UR32][R132.64], P0 ;  /* 0x0340000084067fae */ /* 0x0003e80008121860 */
[----:B--2---:R-:W2:Y:S01]  /*75380*/  LDL.LU R103, [R1+0x3a48] ;  /* 0x003a480001677983 */ /* 0x004ea20000300800 */
[-C--:B----4-:R-:W-:Y:S02]  /*75390*/  IADD3 R100, P1, R100, R3.reuse, RZ ;  /* 0x0000000364647210 */ /* 0x090fe40007f3e0ff */
        /* <DEDUP_REMOVED lines=8> */
[--C-:B---3--:R-:W-:Y:S02]  /*75420*/  IMAD.X R105, R105, 0x1, R2.reuse, P1 ;  /* 0x0000000169697824 */ /* 0x108fe400008e0602 */
[----:B------:R-:W-:-:S03]  /*75430*/  IMAD.X R104, R104, 0x1, R2, P2 ;  /* 0x0000000168687824 */ /* 0x000fc600010e0602 */
[----:B------:R1:W-:Y:S04]  /*75440*/  STL [R1+0x3a28], R105 ;  /* 0x003a286901007387 */ /* 0x0003e80000100800 */
[----:B------:R3:W-:Y:S04]  /*75450*/  STL [R1+0x3a34], R98 ;  /* 0x003a346201007387 */ /* 0x0007e80000100800 */
[----:B------:R-:W4:Y:S01]  /*75460*/  LDL.LU R100, [R1+0x3a50] ;  /* 0x003a500001647983 */ /* 0x000f220000300800 */
[----:B------:R-:W-:-:S03]  /*75470*/  IMAD.MOV.U32 R133, RZ, RZ, R105 ;  /* 0x000000ffff857224 */ /* 0x000fc600078e0069 */
[----:B------:R3:W-:Y:S04]  /*75480*/  STL [R1+0x3a30], R104 ;  /* 0x003a306801007387 */ /* 0x0007e80000100800 */
[----:B------:R3:W-:Y:S04]  /*75490*/  LDGSTS.E [R6+0x3500], desc[UR32][R132.64], P0 ;  /* 0x0350000084067fae */ /* 0x0007e80008121860 */
[----:B-1----:R-:W4:Y:S01]  /*754a0*/  LDL.LU R105, [R1+0x3bd8] ;  /* 0x003bd80001697983 */ /* 0x002f220000300800 */
[-C--:B------:R-:W-:Y:S02]  /*754b0*/  IADD3 R102, P1, R102, R3.reuse, RZ ;  /* 0x0000000366667210 */ /* 0x080fe40007f3e0ff */
[----:B------:R-:W-:Y:S01]  /*754c0*/  IADD3 R4, P2, R4, R3, RZ ;  /* 0x0000000304047210 */ /* 0x000fe20007f5e0ff */
[----:B---3--:R-:W-:-:S02]  /*754d0*/  IMAD.MOV.U32 R132, RZ, RZ, R98 ;  /* 0x000000ffff847224 */ /* 0x008fc400078e0062 */
[----:B------:R-:W-:Y:S01]  /*754e0*/  IMAD.MOV.U32 R133, RZ, RZ, R104 ;  /* 0x000000ffff857224 */ /* 0x000fe200078e0068 */
[----:B------:R-:W3:Y:S04]  /*754f0*/  LDL.LU R98, [R1+0x3be4] ;  /* 0x003be40001627983 */ /* 0x000ee80000300800 */
[----:B------:R-:W3:Y:S04]  /*75500*/  LDL.LU R104, [R1+0x3bec] ;  /* 0x003bec0001687983 */ /* 0x000ee80000300800 */
[----:B------:R1:W-:Y:S04]  /*75510*/  STL [R1+0x3a3c], R102 ;  /* 0x003a3c6601007387 */ /* 0x0003e80000100800 */
[----:B------:R1:W-:Y:S02]  /*75520*/  LDGSTS.E [R6+0x3580], desc[UR32][R132.64], P0 ;  /* 0x0358000084067fae */ /* 0x0003e40008121860 */
[----:B-1----:R-:W-:-:S02]  /*75530*/  IMAD.MOV.U32 R132, RZ, RZ, R102 ;  /* 0x000000ffff847224 */ /* 0x002fc400078e0066 */
[--C-:B------:R-:W-:Y:S02]  /*75540*/  IMAD.X R106, R106, 0x1, R2.reuse, P1 ;  /* 0x000000016a6a7824 */ /* 0x100fe400008e0602 */
[----:B------:R-:W-:-:S03]  /*75550*/  IMAD.X R5, R5, 0x1, R2, P2 ;  /* 0x0000000105057824 */ /* 0x000fc600010e0602 */
[----:B------:R1:W-:Y:S04]  /*75560*/  STL [R1+0x3a38], R106 ;  /* 0x003a386a01007387 */ /* 0x0003e80000100800 */
[----:B------:R-:W-:Y:S04]  /*75570*/  STL [R1+0x3a44], R4 ;  /* 0x003a440401007387 */ /* 0x000fe80000100800 */
[----:B------:R-:W3:Y:S01]  /*75580*/  LDL.LU R102, [R1+0x3be0] ;  /* 0x003be00001667983 */ /* 0x000ee20000300800 */
[----:B------:R-:W-:-:S03]  /*75590*/  IMAD.MOV.U32 R133, RZ, RZ, R106 ;  /* 0x000000ffff857224 */ /* 0x000fc600078e006a */
[----:B------:R1:W-:Y:S04]  /*755a0*/  STL [R1+0x3a40], R5 ;  /* 0x003a400501007387 */ /* 0x0003e80000100800 */
[----:B------:R1:W-:Y:S04]  /*755b0*/  LDGSTS.E [R6+0x3600], desc[UR32][R132.64], P0 ;  /* 0x0360000084067fae */ /* 0x0003e80008121860 */
[----:B-1----:R-:W3:Y:S01]  /*755c0*/  LDL.LU R106, [R1+0x3be8] ;  /* 0x003be800016a7983 */ /* 0x002ee20000300800 */
[----:B------:R-:W-:Y:S02]  /*755d0*/  IMAD.MOV.U32 R132, RZ, RZ, R4 ;  /* 0x000000ffff847224 */ /* 0x000fe400078e0004 */
[----:B------:R-:W-:-:S02]  /*755e0*/  IMAD.MOV.U32 R133, RZ, RZ, R5 ;  /* 0x000000ffff857224 */ /* 0x000fc400078e0005 */
[----:B------:R-:W3:Y:S04]  /*755f0*/  LDL.LU R5, [R1+0x3bf4] ;  /* 0x003bf40001057983 */ /* 0x000ee80000300800 */
[----:B------:R-:W3:Y:S04]  /*75600*/  LDL.LU R4, [R1+0x3bfc] ;  /* 0x003bfc0001047983 */ /* 0x000ee80000300800 */
[----:B------:R1:W-:Y:S01]  /*75610*/  LDGSTS.E [R6+0x3680], desc[UR32][R132.64], P0 ;  /* 0x0368000084067fae */ /* 0x0003e20008121860 */
[----:B------:R-:W-:-:S05]  /*75620*/  IADD3 R99, P1, R99, R3, RZ ;  /* 0x0000000363637210 */ /* 0x000fca0007f3e0ff */
[----:B--2---:R-:W-:Y:S01]  /*75630*/  IMAD.X R103, R103, 0x1, R2, P1 ;  /* 0x0000000167677824 */ /* 0x004fe200008e0602 */
[----:B------:R2:W-:Y:S01]  /*75640*/  STL [R1+0x3a4c], R99 ;  /* 0x003a4c6301007387 */ /* 0x0005e20000100800 */
[----:B-1----:R-:W-:-:S03]  /*75650*/  IMAD.MOV.U32 R132, RZ, RZ, R99 ;  /* 0x000000ffff847224 */ /* 0x002fc600078e0063 */
[----:B------:R1:W-:Y:S01]  /*75660*/  STL [R1+0x3a48], R103 ;  /* 0x003a486701007387 */ /* 0x0003e20000100800 */
[----:B------:R-:W-:-:S03]  /*75670*/  IMAD.MOV.U32 R133, RZ, RZ, R103 ;  /* 0x000000ffff857224 */ /* 0x000fc600078e0067 */
[----:B--2---:R-:W2:Y:S01]  /*75680*/  LDL.LU R99, [R1+0x3bf0] ;  /* 0x003bf00001637983 */ /* 0x004ea20000300800 */
[----:B------:R-:W-:Y:S01]  /*75690*/  UISETP.GT.AND UP1, UPT, UR14, 0xa, UPT ;  /* 0x0000000a0e00788c */ /* 0x000fe2000bf24270 */
[-C--:B----4-:R-:W-:Y:S02]  /*756a0*/  IADD3 R7, P2, R7, R3.reuse, RZ ;  /* 0x0000000307077210 */ /* 0x090fe40007f5e0ff */
[----:B------:R-:W-:Y:S01]  /*756b0*/  IADD3 R101, P3, R101, R3, RZ ;  /* 0x0000000365657210 */ /* 0x000fe20007f7e0ff */
[----:B-1----:R-:W4:Y:S04]  /*756c0*/  LDL.LU R103, [R1+0x3bf8] ;  /* 0x003bf80001677983 */ /* 0x002f280000300800 */
[----:B------:R1:W-:Y:S04]  /*756d0*/  LDGSTS.E [R6+0x3700], desc[UR32][R132.64], P0 ;  /* 0x0370000084067fae */ /* 0x0003e80008121860 */
[----:B------:R1:W-:Y:S01]  /*756e0*/  STL [R1+0x3a54], R7 ;  /* 0x003a540701007387 */ /* 0x0003e20000100800 */
[----:B------:R-:W-:-:S04]  /*756f0*/  USEL UR10, URZ, 0x4, !UP1 ;  /* 0x000000043f0a7887 */ /* 0x000fc8000c800000 */
[----:B------:R-:W-:Y:S01]  /*75700*/  USEL UR10, UR10, URZ, !UP0 ;  /* 0x0000003f0a0a7287 */ /* 0x000fe2000c000000 */
[----:B-1----:R-:W-:-:S05]  /*75710*/  IMAD.MOV.U32 R132, RZ, RZ, R7 ;  /* 0x000000ffff847224 */ /* 0x002fca00078e0007 */
[----:B------:R-:W-:Y:S01]  /*75720*/  ISETP.NE.U32.AND P1, PT, RZ, UR10, PT ;  /* 0x0000000aff007c0c */ /* 0x000fe2000bf25070 */
[----:B------:R-:W-:-:S04]  /*75730*/  IMAD.X R100, R100, 0x1, R2, P2 ;  /* 0x0000000164647824 */ /* 0x000fc800010e0602 */
[----:B------:R-:W-:Y:S01]  /*75740*/  IMAD.MOV.U32 R133, RZ, RZ, R100 ;  /* 0x000000ffff857224 */ /* 0x000fe200078e0064 */
[----:B------:R1:W-:Y:S04]  /*75750*/  STL [R1+0x3a50], R100 ;  /* 0x003a506401007387 */ /* 0x0003e80000100800 */
[----:B------:R-:W-:Y:S01]  /*75760*/  STL [R1+0x3bdc], R101 ;  /* 0x003bdc6501007387 */ /* 0x000fe20000100800 */
[----:B------:R-:W-:-:S03]  /*75770*/  IMAD.X R105, R105, 0x1, R2, P3 ;  /* 0x0000000169697824 */ /* 0x000fc600018e0602 */
[----:B------:R-:W4:Y:S04]  /*75780*/  LDL.LU R7, [R1+0x3c04] ;  /* 0x003c040001077983 */ /* 0x000f280000300800 */
[----:B------:R1:W-:Y:S04]  /*75790*/  LDGSTS.E [R6+0x3780], desc[UR32][R132.64], P0 ;  /* 0x0378000084067fae */ /* 0x0003e80008121860 */
[----:B------:R3:W-:Y:S04]  /*757a0*/  STL [R1+0x3bd8], R105 ;  /* 0x003bd86901007387 */ /* 0x0007e80000100800 */
[----:B-1----:R-:W4:Y:S01]  /*757b0*/  LDL.LU R100, [R1+0x3c0c] ;  /* 0x003c0c0001647983 */ /* 0x002f220000300800 */
[----:B------:R-:W-:-:S03]  /*757c0*/  IMAD.MOV.U32 R133, RZ, RZ, R105 ;  /* 0x000000ffff857224 */ /* 0x000fc600078e0069 */
[----:B---3--:R-:W3:Y:S01]  /*757d0*/  LDL.LU R105, [R1+0x3c00] ;  /* 0x003c000001697983 */ /* 0x008ee20000300800 */
[----:B------:R-:W-:-:S03]  /*757e0*/  IMAD.MOV.U32 R132, RZ, RZ, R101 ;  /* 0x000000ffff847224 */ /* 0x000fc600078e0065 */
[----:B------:R-:W3:Y:S01]  /*757f0*/  LDL.LU R101, [R1+0x3c08] ;  /* 0x003c080001657983 */ /* 0x000ee20000300800 */
[-C--:B------:R-:W-:Y:S02]  /*75800*/  IADD3 R98, P0, R98, R3.reuse, RZ ;  /* 0x0000000362627210 */ /* 0x080fe40007f1e0ff */
[----:B------:R-:W-:Y:S01]  /*75810*/  IADD3 R104, P2, R104, R3, RZ ;  /* 0x0000000368687210 */ /* 0x000fe20007f5e0ff */
[----:B------:R1:W-:Y:S04]  /*75820*/  LDGSTS.E [R6+0x5000], desc[UR32][R132.64], P1 ;  /* 0x0500000084067fae */ /* 0x0003e80008921860 */
[----:B------:R-:W-:Y:S01]  /*75830*/  STL [R1+0x3be4], R98 ;  /* 0x003be46201007387 */ /* 0x000fe20000100800 */
[----:B-1----:R-:W-:Y:S02]  /*75840*/  IMAD.MOV.U32 R132, RZ, RZ, R98 ;  /* 0x000000ffff847224 */ /* 0x002fe400078e0062 */
[----:B------:R-:W-:-:S04]  /*75850*/  IMAD.X R102, R102, 0x1, R2, P0 ;  /* 0x0000000166667824 */ /* 0x000fc800000e0602 */
[----:B------:R-:W-:Y:S01]  /*75860*/  IMAD.MOV.U32 R133, RZ, RZ, R102 ;  /* 0x000000ffff857224 */ /* 0x000fe200078e0066 */
[----:B------:R1:W-:Y:S04]  /*75870*/  STL [R1+0x3be0], R102 ;  /* 0x003be06601007387 */ /* 0x0003e80000100800 */
[----:B------:R-:W-:Y:S01]  /*75880*/  STL [R1+0x3bec], R104 ;  /* 0x003bec6801007387 */ /* 0x000fe20000100800 */
[----:B------:R-:W-:-:S03]  /*75890*/  IMAD.X R106, R106, 0x1, R2, P2 ;  /* 0x000000016a6a7824 */ /* 0x000fc600010e0602 */
[----:B------:R1:W-:Y:S04]  /*758a0*/  LDGSTS.E [R6+0x5080], desc[UR32][R132.64], P1 ;  /* 0x0508000084067fae */ /* 0x0003e80008921860 */
[----:B-1----:R-:W3:Y:S04]  /*758b0*/  LDL.LU R102, [R1+0x3c14] ;  /* 0x003c140001667983 */ /* 0x002ee80000300800 */
[----:B------:R1:W-:Y:S04]  /*758c0*/  STL [R1+0x3be8], R106 ;  /* 0x003be86a01007387 */ /* 0x0003e80000100800 */
[----:B------:R-:W3:Y:S01]  /*758d0*/  LDL.LU R98, [R1+0x3c1c] ;  /* 0x003c1c0001627983 */ /* 0x000ee20000300800 */
[----:B------:R-:W-:-:S03]  /*758e0*/  IMAD.MOV.U32 R133, RZ, RZ, R106 ;  /* 0x000000ffff857224 */ /* 0x000fc600078e006a */
[----:B-1----:R-:W3:Y:S04]  /*758f0*/  LDL.LU R106, [R1+0x3c10] ;  /* 0x003c1000016a7983 */ /* 0x002ee80000300800 */
[----:B------:R-:W3:Y:S01]  /*75900*/  LDL.LU R108, [R1+0x3c18] ;  /* 0x003c1800016c7983 */ /* 0x000ee20000300800 */
[-C--:B------:R-:W-:Y:S01]  /*75910*/  IADD3 R5, P0, R5, R3.reuse, RZ ;  /* 0x0000000305057210 */ /* 0x080fe20007f1e0ff */
[----:B------:R-:W-:Y:S01]  /*75920*/  IMAD.MOV.U32 R132, RZ, RZ, R104 ;  /* 0x000000ffff847224 */ /* 0x000fe200078e0068 */
[----:B------:R-:W-:-:S03]  /*75930*/  IADD3 R4, P2, R4, R3, RZ ;  /* 0x0000000304047210 */ /* 0x000fc60007f5e0ff */
[----:B------:R-:W-:Y:S04]  /*75940*/  STL [R1+0x3bf4], R5 ;  /* 0x003bf40501007387 */ /* 0x000fe80000100800 */
[----:B------:R1:W-:Y:S01]  /*75950*/  LDGSTS.E [R6+0x5100], desc[UR32][R132.64], P1 ;  /* 0x0510000084067fae */ /* 0x0003e20008921860 */
[--C-:B--2---:R-:W-:Y:S02]  /*75960*/  IMAD.X R99, R99, 0x1, R2.reuse, P0 ;  /* 0x0000000163637824 */ /* 0x104fe400000e0602 */
[----:B----4-:R-:W-:-:S03]  /*75970*/  IMAD.X R103, R103, 0x1, R2, P2 ;  /* 0x0000000167677824 */ /* 0x010fc600010e0602 */
[----:B------:R2:W-:Y:S01]  /*75980*/  STL [R1+0x3bf0], R99 ;  /* 0x003bf06301007387 */ /* 0x0005e20000100800 */
[----:B-1----:R-:W-:-:S03]  /*75990*/  IMAD.MOV.U32 R133, RZ, RZ, R99 ;  /* 0x000000ffff857224 */ /* 0x002fc600078e0063 */
[----:B------:R-:W-:Y:S01]  /*759a0*/  STL [R1+0x3bfc], R4 ;  /* 0x003bfc0401007387 */ /* 0x000fe20000100800 */
[----:B------:R-:W-:-:S05]  /*759b0*/  IMAD.MOV.U32 R132, RZ, RZ, R5 ;  /* 0x000000ffff847224 */ /* 0x000fca00078e0005 */
[----:B------:R1:W-:Y:S04]  /*759c0*/  LDGSTS.E [R6+0x5180], desc[UR32][R132.64], P1 ;  /* 0x0518000084067fae */ /* 0x0003e80008921860 */
[----:B--2---:R-:W2:Y:S04]  /*759d0*/  LDL.LU R99, [R1+0x3c24] ;  /* 0x003c240001637983 */ /* 0x004ea80000300800 */
[----:B------:R4:W-:Y:S04]  /*759e0*/  STL [R1+0x3bf8], R103 ;  /* 0x003bf86701007387 */ /* 0x0009e80000100800 */
[----:B------:R-:W2:Y:S04]  /*759f0*/  LDL.LU R5, [R1+0x3c2c] ;  /* 0x003c2c0001057983 */ /* 0x000ea80000300800 */
[----:B------:R-:W2:Y:S04]  /*75a00*/  LDL.LU R107, [R1+0x3c20] ;  /* 0x003c2000016b7983 */ /* 0x000ea80000300800 */
[----:B------:R-:W2:Y:S01]  /*75a10*/  LDL.LU R104, [R1+0x3c28] ;  /* 0x003c280001687983 */ /* 0x000ea20000300800 */
[----:B-1----:R-:W-:-:S02]  /*75a20*/  IMAD.MOV.U32 R132, RZ, RZ, R4 ;  /* 0x000000ffff847224 */ /* 0x002fc400078e0004 */
[----:B------:R-:W-:Y:S02]  /*75a30*/  IMAD.MOV.U32 R133, RZ, RZ, R103 ;  /* 0x000000ffff857224 */ /* 0x000fe400078e0067 */
[----:B----4-:R-:W4:Y:S04]  /*75a40*/  LDL.LU R103, [R1+0x3c34] ;  /* 0x003c340001677983 */ /* 0x010f280000300800 */
[----:B------:R-:W4:Y:S04]  /*75a50*/  LDL.LU R4, [R1+0x3c3c] ;  /* 0x003c3c0001047983 */ /* 0x000f280000300800 */
[----:B------:R1:W-:Y:S01]  /*75a60*/  LDGSTS.E [R6+0x5200], desc[UR32][R132.64], P1 ;  /* 0x0520000084067fae */ /* 0x0003e20008921860 */
[----:B------:R-:W-:-:S02]  /*75a70*/  IADD3 R7, P0, R7, R3, RZ ;  /* 0x0000000307077210 */ /* 0x000fc40007f1e0ff */
[----:B------:R-:W-:-:S03]  /*75a80*/  IADD3 R100, P2, R100, R3, RZ ;  /* 0x0000000364647210 */ /* 0x000fc60007f5e0ff */
[----:B------:R-:W-:Y:S01]  /*75a90*/  STL [R1+0x3c04], R7 ;  /* 0x003c040701007387 */ /* 0x000fe20000100800 */
[--C-:B---3--:R-:W-:Y:S02]  /*75aa0*/  IMAD.X R105, R105, 0x1, R2.reuse, P0 ;  /* 0x0000000169697824 */ /* 0x108fe400000e0602 */
[----:B------:R-:W-:Y:S02]  /*75ab0*/  IMAD.X R101, R101, 0x1, R2, P2 ;  /* 0x0000000165657824 */ /* 0x000fe400010e0602 */
[----:B-1----:R-:W-:Y:S01]  /*75ac0*/  IMAD.MOV.U32 R133, RZ, RZ, R105 ;  /* 0x000000ffff857224 */ /* 0x002fe200078e0069 */
[----:B------:R1:W-:Y:S04]  /*75ad0*/  STL [R1+0x3c00], R105 ;  /* 0x003c006901007387 */ /* 0x0003e80000100800 */
[----:B------:R3:W-:Y:S01]  /*75ae0*/  STL [R1+0x3c0c], R100 ;  /* 0x003c0c6401007387 */ /* 0x0007e20000100800 */
[----:B------:R-:W-:-:S05]  /*75af0*/  IMAD.MOV.U32 R132, RZ, RZ, R7 ;  /* 0x000000ffff847224 */ /* 0x000fca00078e0007 */
[----:B------:R3:W-:Y:S04]  /*75b00*/  LDGSTS.E [R6+0x5280], desc[UR32][R132.64], P1 ;  /* 0x0528000084067fae */ /* 0x0007e80008921860 */
[----:B-1----:R-:W4:Y:S04]  /*75b10*/  LDL.LU R105, [R1+0x3c30] ;  /* 0x003c300001697983 */ /* 0x002f280000300800 */
[----:B------:R1:W-:Y:S04]  /*75b20*/  STL [R1+0x3c08], R101 ;  /* 0x003c086501007387 */ /* 0x0003e80000100800 */
[----:B------:R-:W4:Y:S01]  /*75b30*/  LDL.LU R7, [R1+0x3c38] ;  /* 0x003c380001077983 */ /* 0x000f220000300800 */
[----:B---3--:R-:W-:-:S02]  /*75b40*/  IMAD.MOV.U32 R132, RZ, RZ, R100 ;  /* 0x000000ffff847224 */ /* 0x008fc400078e0064 */
[----:B------:R-:W-:Y:S01]  /*75b50*/  IMAD.MOV.U32 R133, RZ, RZ, R101 ;  /* 0x000000ffff857224 */ /* 0x000fe200078e0065 */
[----:B------:R-:W3:Y:S04]  /*75b60*/  LDL.LU R100, [R1+0x3c44] ;  /* 0x003c440001647983 */ /* 0x000ee80000300800 */
[----:B-1----:R-:W3:Y:S04]  /*75b70*/  LDL.LU R101, [R1+0x3c4c] ;  /* 0x003c4c0001657983 */ /* 0x002ee80000300800 */
[----:B------:R1:W-:Y:S01]  /*75b80*/  LDGSTS.E [R6+0x5300], desc[UR32][R132.64], P1 ;  /* 0x0530000084067fae */ /* 0x0003e20008921860 */
[----:B------:R-:W-:-:S02]  /*75b90*/  IADD3 R102, P0, R102, R3, RZ ;  /* 0x0000000366667210 */ /* 0x000fc40007f1e0ff */
[----:B------:R-:W-:-:S03]  /*75ba0*/  IADD3 R98, P2, R98, R3, RZ ;  /* 0x0000000362627210 */ /* 0x000fc60007f5e0ff */
[----:B------:R1:W-:Y:S01]  /*75bb0*/  STL [R1+0x3c14], R102 ;  /* 0x003c146601007387 */ /* 0x0003e20000100800 */
[----:B------:R-:W-:Y:S02]  /*75bc0*/  IMAD.X R106, R106, 0x1, R2, P0 ;  /* 0x000000016a6a7824 */ /* 0x000fe400000e0602 */
[----:B-1----:R-:W-:Y:S02]  /*75bd0*/  IMAD.MOV.U32 R132, RZ, RZ, R102 ;  /* 0x000000ffff847224 */ /* 0x002fe400078e0066 */
[----:B------:R-:W-:Y:S01]  /*75be0*/  IMAD.X R108, R108, 0x1, R2, P2 ;  /* 0x000000016c6c7824 */ /* 0x000fe200010e0602 */
[----:B------:R1:W-:Y:S04]  /*75bf0*/  STL [R1+0x3c10], R106 ;  /* 0x003c106a01007387 */ /* 0x0003e80000100800 */
[----:B------:R1:W-:Y:S04]  /*75c00*/  STL [R1+0x3c1c], R98 ;  /* 0x003c1c6201007387 */ /* 0x0003e80000100800 */
[----:B------:R-:W3:Y:S01]  /*75c10*/  LDL.LU R102, [R1+0x3c40] ;  /* 0x003c400001667983 */ /* 0x000ee20000300800 */
[----:B------:R-:W-:-:S03]  /*75c20*/  IMAD.MOV.U32 R133, RZ, RZ, R106 ;  /* 0x000000ffff857224 */ /* 0x000fc600078e006a */
[----:B------:R-:W-:Y:S04]  /*75c30*/  STL [R1+0x3c18], R108 ;  /* 0x003c186c01007387 */ /* 0x000fe80000100800 */
[----:B------:R1:W-:Y:S04]  /*75c40*/  LDGSTS.E [R6+0x5380], desc[UR32][R132.64], P1 ;  /* 0x0538000084067fae */ /* 0x0003e80008921860 */
[----:B-1----:R-:W3:Y:S01]  /*75c50*/  LDL.LU R106, [R1+0x3c48] ;  /* 0x003c4800016a7983 */ /* 0x002ee20000300800 */
[----:B------:R-:W-:Y:S02]  /*75c60*/  IMAD.MOV.U32 R132, RZ, RZ, R98 ;  /* 0x000000ffff847224 */ /* 0x000fe400078e0062 */
[----:B------:R-:W-:Y:S01]  /*75c70*/  IMAD.MOV.U32 R133, RZ, RZ, R108 ;  /* 0x000000ffff857224 */ /* 0x000fe200078e006c */
[----:B------:R-:W3:Y:S04]  /*75c80*/  LDL.LU R98, [R1+0x3c54] ;  /* 0x003c540001627983 */ /* 0x000ee80000300800 */
[----:B------:R1:W-:Y:S01]  /*75c90*/  LDGSTS.E [R6+0x5400], desc[UR32][R132.64], P1 ;  /* 0x0540000084067fae */ /* 0x0003e20008921860 */
[----:B--2---:R-:W-:-:S02]  /*75ca0*/  IADD3 R99, P0, R99, R3, RZ ;  /* 0x0000000363637210 */ /* 0x004fc40007f1e0ff */
[----:B------:R-:W-:-:S03]  /*75cb0*/  IADD3 R5, P2, R5, R3, RZ ;  /* 0x0000000305057210 */ /* 0x000fc60007f5e0ff */
[----:B------:R-:W-:Y:S01]  /*75cc0*/  IMAD.X R107, R107, 0x1, R2, P0 ;  /* 0x000000016b6b7824 */ /* 0x000fe200000e0602 */
[----:B------:R2:W-:Y:S01]  /*75cd0*/  STL [R1+0x3c24], R99 ;  /* 0x003c246301007387 */ /* 0x0005e20000100800 */
[----:B-1----:R-:W-:-:S03]  /*75ce0*/  IMAD.MOV.U32 R132, RZ, RZ, R99 ;  /* 0x000000ffff847224 */ /* 0x002fc600078e0063 */
[----:B------:R-:W-:Y:S04]  /*75cf0*/  STL [R1+0x3c20], R107 ;  /* 0x003c206b01007387 */ /* 0x000fe80000100800 */
[----:B------:R1:W-:Y:S04]  /*75d00*/  STL [R1+0x3c2c], R5 ;  /* 0x003c2c0501007387 */ /* 0x0003e80000100800 */
[----:B--2---:R-:W2:Y:S01]  /*75d10*/  LDL.LU R99, [R1+0x3c50] ;  /* 0x003c500001637983 */ /* 0x004ea20000300800 */
[----:B------:R-:W-:Y:S01]  /*75d20*/  IMAD.MOV.U32 R133, RZ, RZ, R107 ;  /* 0x000000ffff857224 */ /* 0x000fe200078e006b */
[-C--:B----4-:R-:W-:Y:S01]  /*75d30*/  IADD3 R103, P0, R103, R3.reuse, RZ ;  /* 0x0000000367677210 */ /* 0x090fe20007f1e0ff */
[----:B------:R-:W-:Y:S01]  /*75d40*/  IMAD.X R104, R104, 0x1, R2, P2 ;  /* 0x0000000168687824 */ /* 0x000fe200010e0602 */
[----:B------:R-:W-:-:S02]  /*75d50*/  IADD3 R4, P2, R4, R3, RZ ;  /* 0x0000000304047210 */ /* 0x000fc40007f5e0ff */
[----:B------:R4:W-:Y:S04]  /*75d60*/  LDGSTS.E [R6+0x5480], desc[UR32][R132.64], P1 ;  /* 0x0548000084067fae */ /* 0x0009e80008921860 */
[----:B------:R1:W-:Y:S01]  /*75d70*/  STL [R1+0x3c28], R104 ;  /* 0x003c286801007387 */ /* 0x0003e20000100800 */
[----:B----4-:R-:W-:Y:S02]  /*75d80*/  IMAD.MOV.U32 R132, RZ, RZ, R5 ;  /* 0x000000ffff847224 */ /* 0x010fe400078e0005 */
[----:B------:R-:W-:Y:S01]  /*75d90*/  IMAD.MOV.U32 R133, RZ, RZ, R104 ;  /* 0x000000ffff857224 */ /* 0x000fe200078e0068 */
[----:B-1----:R-:W4:Y:S04]  /*75da0*/  LDL.LU R5, [R1+0x3ddc] ;  /* 0x003ddc0001057983 */ /* 0x002f280000300800 */
[----:B------:R-:W4:Y:S04]  /*75db0*/  LDL.LU R104, [R1+0x3de4] ;  /* 0x003de40001687983 */ /* 0x000f280000300800 */
[----:B------:R1:W-:Y:S04]  /*75dc0*/  STL [R1+0x3c34], R103 ;  /* 0x003c346701007387 */ /* 0x0003e80000100800 */
[----:B------:R1:W-:Y:S02]  /*75dd0*/  LDGSTS.E [R6+0x5500], desc[UR32][R132.64], P1 ;  /* 0x0550000084067fae */ /* 0x0003e40008921860 */
[----:B-1----:R-:W-:-:S02]  /*75de0*/  IMAD.MOV.U32 R132, RZ, RZ, R103 ;  /* 0x000000ffff847224 */ /* 0x002fc400078e0067 */
[--C-:B------:R-:W-:Y:S02]  /*75df0*/  IMAD.X R105, R105, 0x1, R2.reuse, P0 ;  /* 0x0000000169697824 */ /* 0x100fe400000e0602 */
[----:B------:R-:W-:-:S03]  /*75e00*/  IMAD.X R7, R7, 0x1, R2, P2 ;  /* 0x0000000107077824 */ /* 0x000fc600010e0602 */
[----:B------:R1:W-:Y:S04]  /*75e10*/  STL [R1+0x3c30], R105 ;  /* 0x003c306901007387 */ /* 0x0003e80000100800 */
[----:B------:R-:W-:Y:S04]  /*75e20*/  STL [R1+0x3c3c], R4 ;  /* 0x003c3c0401007387 */ /* 0x000fe80000100800 */
[----:B------:R-:W4:Y:S01]  /*75e30*/  LDL.LU R103, [R1+0x3dd8] ;  /* 0x003dd80001677983 */ /* 0x000f220000300800 */
[----:B------:R-:W-:-:S03]  /*75e40*/  IMAD.MOV.U32 R133, RZ, RZ, R105 ;  /* 0x000000ffff857224 */ /* 0x000fc600078e0069 */
[----:B------:R1:W-:Y:S01]  /*75e50*/  STL [R1+0x3c38], R7 ;  /* 0x003c380701007387 */ /* 0x0003e20000100800 */
[----:B---3--:R-:W-:-:S03]  /*75e60*/  IADD3 R100, P0, R100, R3, RZ ;  /* 0x0000000364647210 */ /* 0x008fc60007f1e0ff */
[----:B------:R3:W-:Y:S04]  /*75e70*/  LDGSTS.E [R6+0x5580], desc[UR32][R132.64], P1 ;  /* 0x0558000084067fae */ /* 0x0007e80008921860 */
[----:B-1----:R-:W4:Y:S01]  /*75e80*/  LDL.LU R105, [R1+0x3de0] ;  /* 0x003de00001697983 */ /* 0x002f220000300800 */
[----:B------:R-:W-:Y:S01]  /*75e90*/  IADD3 R101, P2, R101, R3, RZ ;  /* 0x0000000365657210 */ /* 0x000fe20007f5e0ff */
[----:B---3--:R-:W-:Y:S02]  /*75ea0*/  IMAD.MOV.U32 R132, RZ, RZ, R4 ;  /* 0x000000ffff847224 */ /* 0x008fe400078e0004 */
[----:B------:R-:W-:Y:S02]  /*75eb0*/  IMAD.MOV.U32 R133, RZ, RZ, R7 ;  /* 0x000000ffff857224 */ /* 0x000fe400078e0007 */
[----:B------:R-:W3:Y:S04]  /*75ec0*/  LDL.LU R7, [R1+0x3dec] ;  /* 0x003dec0001077983 */ /* 0x000ee80000300800 */
[----:B------:R-:W3:Y:S04]  /*75ed0*/  LDL.LU R4, [R1+0x3df4] ;  /* 0x003df40001047983 */ /* 0x000ee80000300800 */
[----:B------:R1:W-:Y:S04]  /*75ee0*/  STL [R1+0x3c44], R100 ;  /* 0x003c446401007387 */ /* 0x0003e80000100800 */
[----:B------:R1:W-:Y:S02]  /*75ef0*/  LDGSTS.E [R6+0x5600], desc[UR32][R132.64], P1 ;  /* 0x0560000084067fae */ /* 0x0003e40008921860 */
[----:B-1----:R-:W-:-:S02]  /*75f00*/  IMAD.MOV.U32 R132, RZ, RZ, R100 ;  /* 0x000000ffff847224 */ /* 0x002fc400078e0064 */
[----:B------:R-:W-:-:S05]  /*75f10*/  IMAD.X R102, R102, 0x1, R2, P0 ;  /* 0x0000000166667824 */ /* 0x000fca00000e0602 */
[----:B------:R1:W-:Y:S04]  /*75f20*/  STL [R1+0x3c40], R102 ;  /* 0x003c406601007387 */ /* 0x0003e80000100800 */
[----:B------:R-:W-:Y:S01]  /*75f30*/  STL [R1+0x3c4c], R101 ;  /* 0x003c4c6501007387 */ /* 0x000fe20000100800 */
[----:B------:R-:W-:-:S03]  /*75f40*/  IMAD.X R106, R106, 0x1, R2, P2 ;  /* 0x000000016a6a7824 */ /* 0x000fc600010e0602 */
[----:B------:R-:W3:Y:S01]  /*75f50*/  LDL.LU R100, [R1+0x3de8] ;  /* 0x003de80001647983 */ /* 0x000ee20000300800 */
[----:B------:R-:W-:-:S03]  /*75f60*/  IMAD.MOV.U32 R133, RZ, RZ, R102 ;  /* 0x000000ffff857224 */ /* 0x000fc600078e0066 */
[----:B------:R2:W-:Y:S04]  /*75f70*/  STL [R1+0x3c48], R106 ;  /* 0x003c486a01007387 */ /* 0x0005e80000100800 */
[----:B-1----:R-:W3:Y:S04]  /*75f80*/  LDL.LU R102, [R1+0x3df0] ;  /* 0x003df00001667983 */ /* 0x002ee80000300800 */
[----:B------:R1:W-:Y:S01]  /*75f90*/  LDGSTS.E [R6+0x5680], desc[UR32][R132.64], P1 ;  /* 0x0568000084067fae */ /* 0x0003e20008921860 */
[----:B------:R-:W-:-:S05]  /*75fa0*/  IADD3 R98, P0, R98, R3, RZ ;  /* 0x0000000362627210 */ /* 0x000fca0007f1e0ff */
[----:B------:R-:W-:Y:S01]  /*75fb0*/  STL [R1+0x3c54], R98 ;  /* 0x003c546201007387 */ /* 0x000fe20000100800 */
[----:B-1----:R-:W-:Y:S02]  /*75fc0*/  IMAD.MOV.U32 R132, RZ, RZ, R101 ;  /* 0x000000ffff847224 */ /* 0x002fe400078e0065 */
[----:B------:R-:W-:-:S05]  /*75fd0*/  IMAD.MOV.U32 R133, RZ, RZ, R106 ;  /* 0x000000ffff857224 */ /* 0x000fca00078e006a */
[----:B------:R1:W-:Y:S01]  /*75fe0*/  LDGSTS.E [R6+0x5700], desc[UR32][R132.64], P1 ;  /* 0x0570000084067fae */ /* 0x0003e20008921860 */
[----:B--2---:R-:W-:-:S05]  /*75ff0*/  IMAD.X R99, R99, 0x1, R2, P0 ;  /* 0x0000000163637824 */ /* 0x004fca00000e0602 */
[----:B------:R2:W-:Y:S04]  /*76000*/  STL [R1+0x3c50], R99 ;  /* 0x003c506301007387 */ /* 0x0005e80000100800 */
[----:B------:R-:W3:Y:S04]  /*76010*/  LDL.LU R106, [R1+0x3df8] ;  /* 0x003df800016a7983 */ /* 0x000ee80000300800 */
[----:B------:R-:W3:Y:S01]  /*76020*/  LDL.LU R101, [R1+0x3dfc] ;  /* 0x003dfc0001657983 */ /* 0x000ee20000300800 */
[----:B-1----:R-:W-:Y:S02]  /*76030*/  IMAD.MOV.U32 R133, RZ, RZ, R99 ;  /* 0x000000ffff857224 */ /* 0x002fe400078e0063 */
[----:B------:R-:W-:Y:S01]  /*76040*/  IMAD.MOV.U32 R132, RZ, RZ, R98 ;  /* 0x000000ffff847224 */ /* 0x000fe200078e0062 */
[----:B------:R-:W-:Y:S01]  /*76050*/  UISETP.GT.AND UP1, UPT, UR14, 0xe, UPT ;  /* 0x0000000e0e00788c */ /* 0x000fe2000bf24270 */
[----:B--2---:R-:W2:Y:S04]  /*76060*/  LDL.LU R99, [R1+0x3e00] ;  /* 0x003e000001637983 */ /* 0x004ea80000300800 */
[----:B------:R-:W2:Y:S01]  /*76070*/  LDL.LU R98, [R1+0x3e04] ;  /* 0x003e040001627983 */ /* 0x000ea20000300800 */
[----:B------:R-:W-:-:S03]  /*76080*/  USEL UR10, URZ, 0x4, !UP1 ;  /* 0x000000043f0a7887 */ /* 0x000fc6000c800000 */
[----:B------:R1:W-:Y:S01]  /*76090*/  LDGSTS.E [R6+0x5780], desc[UR32][R132.64], P1 ;  /* 0x0578000084067fae */ /* 0x0003e20008921860 */
[----:B------:R-:W-:Y:S01]  /*760a0*/  USEL UR10, UR10, URZ, !UP0 ;  /* 0x0000003f0a0a7287 */ /* 0x000fe2000c000000 */
[-C--:B----4-:R-:W-:Y:S02]  /*760b0*/  IADD3 R5, P1, R5, R3.reuse, RZ ;  /* 0x0000000305057210 */ /* 0x090fe40007f3e0ff */
[----:B------:R-:W-:-:S03]  /*760c0*/  IADD3 R104, P2, R104, R3, RZ ;  /* 0x0000000368687210 */ /* 0x000fc60007f5e0ff */
[----:B------:R-:W-:Y:S01]  /*760d0*/  ISETP.NE.U32.AND P0, PT, RZ, UR10, PT ;  /* 0x0000000aff007c0c */ /* 0x000fe2000bf05070 */
[----:B------:R-:W-:Y:S01]  /*760e0*/  STL [R1+0x3ddc], R5 ;  /* 0x003ddc0501007387 */ /* 0x000fe20000100800 */
[----:B-1----:R-:W-:Y:S02]  /*760f0*/  IMAD.MOV.U32 R132, RZ, RZ, R5 ;  /* 0x000000ffff847224 */ /* 0x002fe400078e0005 */
[----:B------:R-:W-:-:S04]  /*76100*/  IMAD.X R103, R103, 0x1, R2, P1 ;  /* 0x0000000167677824 */ /* 0x000fc800008e0602 */
[----:B------:R-:W-:Y:S01]  /*76110*/  IMAD.MOV.U32 R133, RZ, RZ, R103 ;  /* 0x000000ffff857224 */ /* 0x000fe200078e0067 */
[----:B------:R1:W-:Y:S04]  /*76120*/  STL [R1+0x3dd8], R103 ;  /* 0x003dd86701007387 */ /* 0x0003e80000100800 */
[----:B------:R4:W-:Y:S01]  /*76130*/  STL [R1+0x3de4], R104 ;  /* 0x003de46801007387 */ /* 0x0009e20000100800 */
[----:B------:R-:W-:-:S03]  /*76140*/  IMAD.X R105, R105, 0x1, R2, P2 ;  /* 0x0000000169697824 */ /* 0x000fc600010e0602 */
[----:B------:R4:W-:Y:S04]  /*76150*/  LDGSTS.E [R6+0x7000], desc[UR32][R132.64], P0 ;  /* 0x0700000084067fae */ /* 0x0009e80008121860 */
[----:B-1----:R-:W2:Y:S04]  /*76160*/  LDL.LU R103, [R1+0x3e0c] ;  /* 0x003e0c0001677983 */ /* 0x002ea80000300800 */
[----:B------:R-:W-:Y:S04]  /*76170*/  STL [R1+0x3de0], R105 ;  /* 0x003de06901007387 */ /* 0x000fe80000100800 */
[----:B------:R-:W2:Y:S01]  /*76180*/  LDL.LU R5, [R1+0x3e14] ;  /* 0x003e140001057983 */ /* 0x000ea20000300800 */
[----:B----4-:R-:W-:-:S03]  /*76190*/  IMAD.MOV.U32 R132, RZ, RZ, R104 ;  /* 0x000000ffff847224 */ /* 0x010fc600078e0068 */
[----:B------:R-:W4:Y:S04]  /*761a0*/  LDL.LU R104, [R1+0x3e08] ;  /* 0x003e080001687983 */ /* 0x000f280000300800 */
[----:B------:R-:W4:Y:S01]  /*761b0*/  LDL.LU R108, [R1+0x3e10] ;  /* 0x003e1000016c7983 */ /* 0x000f220000300800 */
[-C--:B---3--:R-:W-:Y:S01]  /*761c0*/  IADD3 R7, P1, R7, R3.reuse, RZ ;  /* 0x0000000307077210 */ /* 0x088fe20007f3e0ff */
[----:B------:R-:W-:Y:S01]  /*761d0*/  IMAD.MOV.U32 R133, RZ, RZ, R105 ;  /* 0x000000ffff857224 */ /* 0x000fe200078e0069 */
[----:B------:R-:W-:-:S03]  /*761e0*/  IADD3 R4, P2, R4, R3, RZ ;  /* 0x0000000304047210 */ /* 0x000fc60007f5e0ff */
[----:B------:R1:W-:Y:S04]  /*761f0*/  STL [R1+0x3dec], R7 ;  /* 0x003dec0701007387 */ /* 0x0003e80000100800 */
[----:B------:R3:W-:Y:S02]  /*76200*/  LDGSTS.E [R6+0x7080], desc[UR32][R132.64], P0 ;  /* 0x0708000084067fae */ /* 0x0007e40008121860 */
[----:B---3--:R-:W-:Y:S02]  /*76210*/  IMAD.MOV.U32 R132, RZ, RZ, R7 ;  /* 0x000000ffff847224 */ /* 0x008fe400078e0007 */
[--C-:B------:R-:W-:Y:S02]  /*76220*/  IMAD.X R100, R100, 0x1, R2.reuse, P1 ;  /* 0x0000000164647824 */ /* 0x100fe400008e0602 */
[----:B------:R-:W-:-:S03]  /*76230*/  IMAD.X R102, R102, 0x1, R2, P2 ;  /* 0x0000000166667824 */ /* 0x000fc600010e0602 */
[----:B------:R3:W-:Y:S04]  /*76240*/  STL [R1+0x3de8], R100 ;  /* 0x003de86401007387 */ /* 0x0007e80000100800 */
[----:B------:R-:W-:Y:S04]  /*76250*/  STL [R1+0x3df4], R4 ;  /* 0x003df40401007387 */ /* 0x000fe80000100800 */
[----:B-1----:R-:W4:Y:S01]  /*76260*/  LDL.LU R7, [R1+0x3e1c] ;  /* 0x003e1c0001077983 */ /* 0x002f220000300800 */
[----:B------:R-:W-:-:S03]  /*76270*/  IMAD.MOV.U32 R133, RZ, RZ, R100 ;  /* 0x000000ffff857224 */ /* 0x000fc600078e0064 */
[----:B------:R1:W-:Y:S04]  /*76280*/  STL [R1+0x3df0], R102 ;  /* 0x003df06601007387 */ /* 0x0003e80000100800 */
[----:B------:R1:W-:Y:S04]  /*76290*/  LDGSTS.E [R6+0x7100], desc[UR32][R132.64], P0 ;  /* 0x0710000084067fae */ /* 0x0003e80008121860 */
[----:B---3--:R-:W3:Y:S04]  /*762a0*/  LDL.LU R100, [R1+0x3e24] ;  /* 0x003e240001647983 */ /* 0x008ee80000300800 */
[----:B------:R-:W3:Y:S01]  /*762b0*/  LDL.LU R107, [R1+0x3e18] ;  /* 0x003e1800016b7983 */ /* 0x000ee20000300800 */
[----:B-1----:R-:W-:-:S02]  /*762c0*/  IMAD.MOV.U32 R132, RZ, RZ, R4 ;  /* 0x000000ffff847224 */ /* 0x002fc400078e0004 */
[----:B------:R-:W-:Y:S02]  /*762d0*/  IMAD.MOV.U32 R133, RZ, RZ, R102 ;  /* 0x000000ffff857224 */ /* 0x000fe400078e0066 */
[----:B------:R-:W3:Y:S04]  /*762e0*/  LDL.LU R102, [R1+0x3e20] ;  /* 0x003e200001667983 */ /* 0x000ee80000300800 */
[----:B------:R-:W3:Y:S04]  /*762f0*/  LDL.LU R105, [R1+0x3e2c] ;  /* 0x003e2c0001697983 */ /* 0x000ee80000300800 */
[----:B------:R-:W3:Y:S04]  /*76300*/  LDL.LU R4, [R1+0x3e34] ;  /* 0x003e340001047983 */ /* 0x000ee80000300800 */
[----:B------:R1:W-:Y:S01]  /*76310*/  LDGSTS.E [R6+0x7180], desc[UR32][R132.64], P0 ;  /* 0x0718000084067fae */ /* 0x0003e20008121860 */
[----:B------:R-:W-:-:S05]  /*76320*/  IADD3 R101, P1, R101, R3, RZ ;  /* 0x0000000365657210 */ /* 0x000fca0007f3e0ff */
[----:B------:R-:W-:Y:S01]  /*76330*/  IMAD.X R106, R106, 0x1, R2, P1 ;  /* 0x000000016a6a7824 */ /* 0x000fe200008e0602 */
[----:B------:R-:W-:Y:S01]  /*76340*/  STL [R1+0x3dfc], R101 ;  /* 0x003dfc6501007387 */ /* 0x000fe20000100800 */
[----:B--2---:R-:W-:-:S03]  /*76350*/  IADD3 R98, P2, R98, R3, RZ ;  /* 0x0000000362627210 */ /* 0x004fc60007f5e0ff */
[----:B------:R2:W-:Y:S01]  /*76360*/  STL [R1+0x3df8], R106 ;  /* 0x003df86a01007387 */ /* 0x0005e20000100800 */
[----:B-1----:R-:W-:-:S03]  /*76370*/  IMAD.MOV.U32 R133, RZ, RZ, R106 ;  /* 0x000000ffff857224 */ /* 0x002fc600078e006a */
[----:B------:R1:W-:Y:S01]  /*76380*/  STL [R1+0x3e04], R98 ;  /* 0x003e046201007387 */ /* 0x0003e20000100800 */
[----:B------:R-:W-:-:S03]  /*76390*/  IMAD.X R99, R99, 0x1, R2, P2 ;  /* 0x0000000163637824 */ /* 0x000fc600010e0602 */
[----:B--2---:R-:W2:Y:S01]  /*763a0*/  LDL.LU R106, [R1+0x3e28] ;  /* 0x003e2800016a7983 */ /* 0x004ea20000300800 */
[----:B------:R-:W-:-:S03]  /*763b0*/  IMAD.MOV.U32 R132, RZ, RZ, R101 ;  /* 0x000000ffff847224 */ /* 0x000fc600078e0065 */
[----:B------:R1:W-:Y:S04]  /*763c0*/  STL [R1+0x3e00], R99 ;  /* 0x003e006301007387 */ /* 0x0003e80000100800 */
[----:B------:R-:W2:Y:S04]  /*763d0*/  LDL.LU R101, [R1+0x3e30] ;  /* 0x003e300001657983 */ /* 0x000ea80000300800 */
[----:B------:R1:W-:Y:S02]  /*763e0*/  LDGSTS.E [R6+0x7200], desc[UR32][R132.64], P0 ;  /* 0x0720000084067fae */ /* 0x0003e40008121860 */
[----:B-1----:R-:W-:-:S02]  /*763f0*/  IMAD.MOV.U32 R132, RZ, RZ, R98 ;  /* 0x000000ffff847224 */ /* 0x002fc400078e0062 */
[----:B------:R-:W-:Y:S01]  /*76400*/  IMAD.MOV.U32 R133, RZ, RZ, R99 ;  /* 0x000000ffff857224 */ /* 0x000fe200078e0063 */
[----:B------:R-:W2:Y:S04]  /*76410*/  LDL.LU R98, [R1+0x3e3c] ;  /* 0x003e3c0001627983 */ /* 0x000ea80000300800 */
[----:B------:R-:W2:Y:S04]  /*76420*/  LDL.LU R99, [R1+0x3e44] ;  /* 0x003e440001637983 */ /* 0x000ea80000300800 */
[----:B------:R1:W-:Y:S01]  /*76430*/  LDGSTS.E [R6+0x7280], desc[UR32][R132.64], P0 ;  /* 0x0728000084067fae */ /* 0x0003e20008121860 */
[----:B------:R-:W-:-:S02]  /*76440*/  IADD3 R103, P1, R103, R3, RZ ;  /* 0x0000000367677210 */ /* 0x000fc40007f3e0ff */
[----:B------:R-:W-:-:S03]  /*76450*/  IADD3 R5, P2, R5, R3, RZ ;  /* 0x0000000305057210 */ /* 0x000fc60007f5e0ff */
[--C-:B----4-:R-:W-:Y:S01]  /*76460*/  IMAD.X R104, R104, 0x1, R2.reuse, P1 ;  /* 0x0000000168687824 */ /* 0x110fe200008e0602 */
[----:B------:R4:W-:Y:S01]  /*76470*/  STL [R1+0x3e0c], R103 ;  /* 0x003e0c6701007387 */ /* 0x0009e20000100800 */
[----:B-1----:R-:W-:Y:S02]  /*76480*/  IMAD.MOV.U32 R132, RZ, RZ, R103 ;  /* 0x000000ffff847224 */ /* 0x002fe400078e0067 */
[----:B------:R-:W-:Y:S01]  /*76490*/  IMAD.X R108, R108, 0x1, R2, P2 ;  /* 0x000000016c6c7824 */ /* 0x000fe200010e0602 */
[----:B------:R1:W-:Y:S04]  /*764a0*/  STL [R1+0x3e08], R104 ;  /* 0x003e086801007387 */ /* 0x0003e80000100800 */
[----:B------:R1:W-:Y:S04]  /*764b0*/  STL [R1+0x3e14], R5 ;  /* 0x003e140501007387 */ /* 0x0003e80000100800 */
[----:B----4-:R-:W4:Y:S01]  /*764c0*/  LDL.LU R103, [R1+0x3e38] ;  /* 0x003e380001677983 */ /* 0x010f220000300800 */
[----:B------:R-:W-:-:S03]  /*764d0*/  IMAD.MOV.U32 R133, RZ, RZ, R104 ;  /* 0x000000ffff857224 */ /* 0x000fc600078e0068 */
[----:B------:R-:W-:Y:S04]  /*764e0*/  STL [R1+0x3e10], R108 ;  /* 0x003e106c01007387 */ /* 0x000fe80000100800 */
[----:B-1----:R-:W4:Y:S04]  /*764f0*/  LDL.LU R104, [R1+0x3e40] ;  /* 0x003e400001687983 */ /* 0x002f280000300800 */
[----:B------:R1:W-:Y:S02]  /*76500*/  LDGSTS.E [R6+0x7300], desc[UR32][R132.64], P0 ;  /* 0x0730000084067fae */ /* 0x0003e40008121860 */
[----:B-1----:R-:W-:-:S02]  /*76510*/  IMAD.MOV.U32 R132, RZ, RZ, R5 ;  /* 0x000000ffff847224 */ /* 0x002fc400078e0005 */
[----:B------:R-:W-:Y:S01]  /*76520*/  IMAD.MOV.U32 R133, RZ, RZ, R108 ;  /* 0x000000ffff857224 */ /* 0x000fe200078e006c */
[----:B------:R-:W4:Y:S04]  /*76530*/  LDL.LU R5, [R1+0x3e4c] ;  /* 0x003e4c0001057983 */ /* 0x000f280000300800 */
[----:B------:R1:W-:Y:S01]  /*76540*/  LDGSTS.E [R6+0x7380], desc[UR32][R132.64], P0 ;  /* 0x0738000084067fae */ /* 0x0003e20008121860 */
[-C--:B------:R-:W-:Y:S02]  /*76550*/  IADD3 R7, P1, R7, R3.reuse, RZ ;  /* 0x0000000307077210 */ /* 0x080fe40007f3e0ff */
[----:B---3--:R-:W-:-:S03]  /*76560*/  IADD3 R100, P2, R100, R3, RZ ;  /* 0x0000000364647210 */ /* 0x008fc60007f5e0ff */
[----:B------:R-:W-:Y:S01]  /*76570*/  IMAD.X R107, R107, 0x1, R2, P1 ;  /* 0x000000016b6b7824 */ /* 0x000fe200008e0602 */
[----:B------:R3:W-:Y:S01]  /*76580*/  STL [R1+0x3e1c], R7 ;  /* 0x003e1c0701007387 */ /* 0x0007e20000100800 */
[----:B-1----:R-:W-:-:S03]  /*76590*/  IMAD.MOV.U32 R132, RZ, RZ, R7 ;  /* 0x000000ffff847224 */ /* 0x002fc600078e0007 */
[----:B------:R-:W-:Y:S04]  /*765a0*/  STL [R1+0x3e18], R107 ;  /* 0x003e186b01007387 */ /* 0x000fe80000100800 */
[----:B------:R1:W-:Y:S04]  /*765b0*/  STL [R1+0x3e24], R100 ;  /* 0x003e246401007387 */ /* 0x0003e80000100800 */
[----:B---3--:R-:W3:Y:S01]  /*765c0*/  LDL.LU R7, [R1+0x3e48] ;  /* 0x003e480001077983 */ /* 0x008ee20000300800 */
[----:B------:R-:W-:Y:S02]  /*765d0*/  IMAD.MOV.U32 R133, RZ, RZ, R107 ;  /* 0x000000ffff857224 */ /* 0x000fe400078e006b */
[----:B------:R-:W-:Y:S01]  /*765e0*/  IMAD.X R102, R102, 0x1, R2, P2 ;  /* 0x0000000166667824 */ /* 0x000fe200010e0602 */
[----:B------:R-:W-:-:S02]  /*765f0*/  IADD3 R105, P1, R105, R3, RZ ;  /* 0x0000000369697210 */ /* 0x000fc40007f3e0ff */
[----:B------:R-:W-:Y:S01]  /*76600*/  IADD3 R4, P2, R4, R3, RZ ;  /* 0x0000000304047210 */ /* 0x000fe20007f5e0ff */
[----:B------:R1:W-:Y:S04]  /*76610*/  LDGSTS.E [R6+0x7400], desc[UR32][R132.64], P0 ;  /* 0x0740000084067fae */ /* 0x0003e80008121860 */
[----:B------:R1:W-:Y:S02]  /*76620*/  STL [R1+0x3e20], R102 ;  /* 0x003e206601007387 */ /* 0x0003e40000100800 */
[----:B-1----:R-:W-:Y:S02]  /*76630*/  IMAD.MOV.U32 R132, RZ, RZ, R100 ;  /* 0x000000ffff847224 */ /* 0x002fe400078e0064 */
[----:B------:R-:W-:Y:S01]  /*76640*/  IMAD.MOV.U32 R133, RZ, RZ, R102 ;  /* 0x000000ffff857224 */ /* 0x000fe200078e0066 */
[----:B------:R-:W3:Y:S04]  /*76650*/  LDL.LU R100, [R1+0x3e54] ;  /* 0x003e540001647983 */ /* 0x000ee80000300800 */
[----:B------:R-:W3:Y:S04]  /*76660*/  LDL.LU R102, [R1+0x3fdc] ;  /* 0x003fdc0001667983 */ /* 0x000ee80000300800 */
[----:B------:R1:W-:Y:S04]  /*76670*/  STL [R1+0x3e2c], R105 ;  /* 0x003e2c6901007387 */ /* 0x0003e80000100800 */
[----:B------:R1:W-:Y:S01]  /*76680*/  LDGSTS.E [R6+0x7480], desc[UR32][R132.64], P0 ;  /* 0x0748000084067fae */ /* 0x0003e20008121860 */
[----:B--2---:R-:W-:-:S02]  /*76690*/  IMAD.X R106, R106, 0x1, R2, P1 ;  /* 0x000000016a6a7824 */ /* 0x004fc400008e0602 */
[----:B-1----:R-:W-:Y:S02]  /*766a0*/  IMAD.MOV.U32 R132, RZ, RZ, R105 ;  /* 0x000000ffff847224 */ /* 0x002fe400078e0069 */
[----:B------:R-:W-:Y:S01]  /*766b0*/  IMAD.X R101, R101, 0x1, R2, P2 ;  /* 0x0000000165657824 */ /* 0x000fe200010e0602 */
[----:B------:R1:W-:Y:S04]  /*766c0*/  STL [R1+0x3e28], R106 ;  /* 0x003e286a01007387 */ /* 0x0003e80000100800 */
[----:B------:R-:W-:Y:S04]  /*766d0*/  STL [R1+0x3e34], R4 ;  /* 0x003e340401007387 */ /* 0x000fe80000100800 */
[----:B------:R-:W2:Y:S01]  /*766e0*/  LDL.LU R105, [R1+0x3e50] ;  /* 0x003e500001697983 */ /* 0x000ea20000300800 */
[----:B------:R-:W-:-:S03]  /*766f0*/  IMAD.MOV.U32 R133, RZ, RZ, R106 ;  /* 0x000000ffff857224 */ /* 0x000fc600078e006a */
[----:B------:R1:W-:Y:S04]  /*76700*/  STL [R1+0x3e30], R101 ;  /* 0x003e306501007387 */ /* 0x0003e80000100800 */
[----:B------:R1:W-:Y:S04]  /*76710*/  LDGSTS.E [R6+0x7500], desc[UR32][R132.64], P0 ;  /* 0x0750000084067fae */ /* 0x0003e80008121860 */
[----:B-1----:R-:W2:Y:S01]  /*76720*/  LDL.LU R106, [R1+0x3fd8] ;  /* 0x003fd800016a7983 */ /* 0x002ea20000300800 */
[-C--:B------:R-:W-:Y:S02]  /*76730*/  IADD3 R98, P1, R98, R3.reuse, RZ ;  /* 0x0000000362627210 */ /* 0x080fe40007f3e0ff */
[----:B------:R-:W-:Y:S01]  /*76740*/  IADD3 R99, P2, R99, R3, RZ ;  /* 0x0000000363637210 */ /* 0x000fe20007f5e0ff */
[----:B------:R-:W-:-:S02]  /*76750*/  IMAD.MOV.U32 R132, RZ, RZ, R4 ;  /* 0x000000ffff847224 */ /* 0x000fc400078e0004 */
[----:B------:R-:W-:Y:S02]  /*76760*/  IMAD.MOV.U32 R133, RZ, RZ, R101 ;  /* 0x000000ffff857224 */ /* 0x000fe400078e0065 */
[----:B------:R-:W2:Y:S04]  /*76770*/  LDL.LU R101, [R1+0x3fe4] ;  /* 0x003fe40001657983 */ /* 0x000ea80000300800 */
[----:B------:R-:W2:Y:S04]  /*76780*/  LDL.LU R4, [R1+0x3fec] ;  /* 0x003fec0001047983 */ /* 0x000ea80000300800 */
[----:B------:R-:W-:Y:S04]  /*76790*/  STL [R1+0x3e3c], R98 ;  /* 0x003e3c6201007387 */ /* 0x000fe80000100800 */
[----:B------:R1:W-:Y:S02]  /*767a0*/  LDGSTS.E [R6+0x7580], desc[UR32][R132.64], P0 ;  /* 0x0758000084067fae */ /* 0x0003e40008121860 */
[----:B-1----:R-:W-:-:S02]  /*767b0*/  IMAD.MOV.U32 R132, RZ, RZ, R98 ;  /* 0x000000ffff847224 */ /* 0x002fc400078e0062 */
[--C-:B----4-:R-:W-:Y:S02]  /*767c0*/  IMAD.X R103, R103, 0x1, R2.reuse, P1 ;  /* 0x0000000167677824 */ /* 0x110fe400008e0602 */
[----:B------:R-:W-:-:S03]  /*767d0*/  IMAD.X R104, R104, 0x1, R2, P2 ;  /* 0x0000000168687824 */ /* 0x000fc600010e0602 */
[----:B------:R1:W-:Y:S01]  /*767e0*/  STL [R1+0x3e38], R103 ;  /* 0x003e386701007387 */ /* 0x0003e20000100800 */
[----:B------:R-:W-:-:S03]  /*767f0*/  IMAD.MOV.U32 R133, RZ, RZ, R103 ;  /* 0x000000ffff857224 */ /* 0x000fc600078e0067 */
[----:B------:R4:W-:Y:S04]  /*76800*/  STL [R1+0x3e44], R99 ;  /* 0x003e446301007387 */ /* 0x0009e80000100800 */
[----:B------:R4:W-:Y:S04]  /*76810*/  LDGSTS.E [R6+0x7600], desc[UR32][R132.64], P0 ;  /* 0x0760000084067fae */ /* 0x0009e80008121860 */
[----:B-1----:R-:W2:Y:S04]  /*76820*/  LDL.LU R103, [R1+0x3fe0] ;  /* 0x003fe00001677983 */ /* 0x002ea80000300800 */
[----:B------:R-:W-:Y:S04]  /*76830*/  STL [R1+0x3e40], R104 ;  /* 0x003e406801007387 */ /* 0x000fe80000100800 */
[----:B------:R-:W2:Y:S01]  /*76840*/  LDL.LU R98, [R1+0x3fe8] ;  /* 0x003fe80001627983 */ /* 0x000ea20000300800 */
[----:B------:R-:W-:Y:S01]  /*76850*/  IADD3 R5, P1, R5, R3, RZ ;  /* 0x0000000305057210 */ /* 0x000fe20007f3e0ff */
[----:B----4-:R-:W-:-:S02]  /*76860*/  IMAD.MOV.U32 R132, RZ, RZ, R99 ;  /* 0x000000ffff847224 */ /* 0x010fc400078e0063 */
[----:B------:R-:W-:Y:S02]  /*76870*/  IMAD.MOV.U32 R133, RZ, RZ, R104 ;  /* 0x000000ffff857224 */ /* 0x000fe400078e0068 */
[----:B------:R-:W-:Y:S04]  /*76880*/  STL [R1+0x3e4c], R5 ;  /* 0x003e4c0501007387 */ /* 0x000fe80000100800 */
[----:B------:R1:W-:Y:S02]  /*76890*/  LDGSTS.E [R6+0x7680], desc[UR32][R132.64], P0 ;  /* 0x0768000084067fae */ /* 0x0003e40008121860 */
[----:B-1----:R-:W-:Y:S02]  /*768a0*/  IMAD.MOV.U32 R132, RZ, RZ, R5 ;  /* 0x000000ffff847224 */ /* 0x002fe400078e0005 */
[----:B---3--:R-:W-:-:S04]  /*768b0*/  IMAD.X R7, R7, 0x1, R2, P1 ;  /* 0x0000000107077824 */ /* 0x008fc800008e0602 */
[----:B------:R-:W-:Y:S01]  /*768c0*/  IMAD.MOV.U32 R133, RZ, RZ, R7 ;  /* 0x000000ffff857224 */ /* 0x000fe200078e0007 */
[----:B------:R1:W-:Y:S04]  /*768d0*/  STL [R1+0x3e48], R7 ;  /* 0x003e480701007387 */ /* 0x0003e80000100800 */
[----:B------:R-:W3:Y:S04]  /*768e0*/  LDL.LU R99, [R1+0x3ff0] ;  /* 0x003ff00001637983 */ /* 0x000ee80000300800 */
[----:B------:R4:W-:Y:S04]  /*768f0*/  LDGSTS.E [R6+0x7700], desc[UR32][R132.64], P0 ;  /* 0x0770000084067fae */ /* 0x0009e80008121860 */
[----:B-1----:R-:W3:Y:S04]  /*76900*/  LDL.LU R7, [R1+0x3ff4] ;  /* 0x003ff40001077983 */ /* 0x002ee80000300800 */
[----:B------:R-:W3:Y:S04]  /*76910*/  LDL.LU R104, [R1+0x3ff8] ;  /* 0x003ff80001687983 */ /* 0x000ee80000300800 */
[----:B------:R-:W3:Y:S01]  /*76920*/  LDL.LU R5, [R1+0x3ffc] ;  /* 0x003ffc0001057983 */ /* 0x000ee20000300800 */
[----:B------:R-:W-:-:S02]  /*76930*/  IADD3 R100, P2, R100, R3, RZ ;  /* 0x0000000364647210 */ /* 0x000fc40007f5e0ff */
[----:B------:R-:W-:-:S03]  /*76940*/  IADD3 R102, P3, R102, R3, RZ ;  /* 0x0000000366667210 */ /* 0x000fc60007f7e0ff */
[----:B------:R-:W-:Y:S01]  /*76950*/  STL [R1+0x3e54], R100 ;  /* 0x003e546401007387 */ /* 0x000fe20000100800 */
[----:B----4-:R-:W-:Y:S02]  /*76960*/  IMAD.MOV.U32 R132, RZ, RZ, R100 ;  /* 0x000000ffff847224 */ /* 0x010fe400078e0064 */
[----:B--2---:R-:W-:-:S04]  /*76970*/  IMAD.X R105, R105, 0x1, R2, P2 ;  /* 0x0000000169697824 */ /* 0x004fc800010e0602 */
[----:B------:R-:W-:Y:S01]  /*76980*/  IMAD.MOV.U32 R133, RZ, RZ, R105 ;  /* 0x000000ffff857224 */ /* 0x000fe200078e0069 */
[----:B------:R1:W-:Y:S04]  /*76990*/  STL [R1+0x3e50], R105 ;  /* 0x003e506901007387 */ /* 0x0003e80000100800 */
[----:B------:R-:W-:Y:S01]  /*769a0*/  STL [R1+0x3fdc], R102 ;  /* 0x003fdc6601007387 */ /* 0x000fe20000100800 */
[----:B------:R-:W-:-:S03]  /*769b0*/  IMAD.X R106, R106, 0x1, R2, P3 ;  /* 0x000000016a6a7824 */ /* 0x000fc600018e0602 */
[----:B------:R2:W-:Y:S04]  /*769c0*/  LDGSTS.E [R6+0x7780], desc[UR32][R132.64], P0 ;  /* 0x0778000084067fae */ /* 0x0005e80008121860 */
[----:B-1----:R-:W4:Y:S04]  /*769d0*/  LDL.LU R105, [R1+0x4004] ;  /* 0x0040040001697983 */ /* 0x002f280000300800 */
[----:B------:R1:W-:Y:S04]  /*769e0*/  STL [R1+0x3fd8], R106 ;  /* 0x003fd86a01007387 */ /* 0x0003e80000100800 */
[----:B------:R-:W4:Y:S01]  /*769f0*/  LDL.LU R100, [R1+0x400c] ;  /* 0x00400c0001647983 */ /* 0x000f220000300800 */
[----:B--2---:R-:W-:-:S03]  /*76a00*/  IMAD.MOV.U32 R133, RZ, RZ, R106 ;  /* 0x000000ffff857224 */ /* 0x004fc600078e006a */
[----:B-1----:R-:W2:Y:S01]  /*76a10*/  LDL.LU R106, [R1+0x4000] ;  /* 0x00400000016a7983 */ /* 0x002ea20000300800 */
[----:B------:R-:W-:-:S04]  /*76a20*/  UISETP.GT.AND UP1, UPT, UR14, 0x12, UPT ;  /* 0x000000120e00788c */ /* 0x000fc8000bf24270 */
[----:B------:R-:W-:-:S04]  /*76a30*/  USEL UR10, URZ, 0x4, !UP1 ;  /* 0x000000043f0a7887 */ /* 0x000fc8000c800000 */
[----:B------:R-:W-:Y:S01]  /*76a40*/  USEL UR10, UR10, URZ, !UP0 ;  /* 0x0000003f0a0a7287 */ /* 0x000fe2000c000000 */
[----:B------:R-:W-:-:S05]  /*76a50*/  IADD3 R101, P0, R101, R3, RZ ;  /* 0x0000000365657210 */ /* 0x000fca0007f1e0ff */
[----:B------:R-:W-:Y:S01]  /*76a60*/  ISETP.NE.U32.AND P1, PT, RZ, UR10, PT ;  /* 0x0000000aff007c0c */ /* 0x000fe2000bf25070 */
[----:B------:R-:W-:Y:S02]  /*76a70*/  IMAD.MOV.U32 R132, RZ, RZ, R102 ;  /* 0x000000ffff847224 */ /* 0x000fe400078e0066 */
[----:B------:R-:W2:Y:S01]  /*76a80*/  LDL.LU R102, [R1+0x4008] ;  /* 0x0040080001667983 */ /* 0x000ea20000300800 */
[----:B------:R-:W-:-:S03]  /*76a90*/  IADD3 R4, P2, R4, R3, RZ ;  /* 0x0000000304047210 */ /* 0x000fc60007f5e0ff */
[----:B------:R1:W-:Y:S06]  /*76aa0*/  STL [R1+0x3fe4], R101 ;  /* 0x003fe46501007387 */ /* 0x0003ec0000100800 */
[----:B------:R1:W-:Y:S01]  /*76ab0*/  LDGSTS.E [R6+0x9000], desc[UR32][R132.64], P1 ;  /* 0x0900000084067fae */ /* 0x0003e20008921860 */
[--C-:B------:R-:W-:Y:S02]  /*76ac0*/  IMAD.X R103, R103, 0x1, R2.reuse, P0 ;  /* 0x0000000167677824 */ /* 0x100fe400000e0602 */
[----:B-1----:R-:W-:Y:S02]  /*76ad0*/  IMAD.MOV.U32 R132, RZ, RZ, R101 ;  /* 0x000000ffff847224 */ /* 0x002fe400078e0065 */
[----:B------:R-:W-:Y:S01]  /*76ae0*/  IMAD.X R98, R98, 0x1, R2, P2 ;  /* 0x0000000162627824 */ /* 0x000fe200010e0602 */
[----:B------:R1:W-:Y:S04]  /*76af0*/  STL [R1+0x3fe0], R103 ;  /* 0x003fe06701007387 */ /* 0x0003e80000100800 */
[----:B------:R-:W-:Y:S04]  /*76b00*/  STL [R1+0x3fec], R4 ;  /* 0x003fec0401007387 */ /* 0x000fe80000100800 */
[----:B------:R-:W2:Y:S04]  /*76b10*/  LDL.LU R101, [R1+0x4014] ;  /* 0x0040140001657983 */ /* 0x000ea80000300800 */
[----:B------:R1:W-:Y:S01]  /*76b20*/  STL [R1+0x3fe8], R98 ;  /* 0x003fe86201007387 */ /* 0x0003e20000100800 */
[----:B------:R-:W-:-:S03]  /*76b30*/  IMAD.MOV.U32 R133, RZ, RZ, R103 ;  /* 0x000000ffff857224 */ /* 0x000fc600078e0067 */
[----:B------:R-:W2:Y:S04]  /*76b40*/  LDL.LU R107, [R1+0x401c] ;  /* 0x00401c00016b7983 */ /* 0x000ea80000300800 */
[----:B------:R1:W-:Y:S04]  /*76b50*/  LDGSTS.E [R6+0x9080], desc[UR32][R132.64], P1 ;  /* 0x0908000084067fae */ /* 0x0003e80008921860 */
[----:B-1----:R-:W2:Y:S04]  /*76b60*/  LDL.LU R103, [R1+0x4010] ;  /* 0x0040100001677983 */ /* 0x002ea80000300800 */
[----:B------:R-:W2:Y:S01]  /*76b70*/  LDL.LU R108, [R1+0x4018] ;  /* 0x00401800016c7983 */ /* 0x000ea20000300800 */
[----:B------:R-:W-:-:S02]  /*76b80*/  IMAD.MOV.U32 R132, RZ, RZ, R4 ;  /* 0x000000ffff847224 */ /* 0x000fc400078e0004 */
[----:B------:R-:W-:Y:S02]  /*76b90*/  IMAD.MOV.U32 R133, RZ, RZ, R98 ;  /* 0x000000ffff857224 */ /* 0x000fe400078e0062 */
[----:B------:R-:W2:Y:S04]  /*76ba0*/  LDL.LU R98, [R1+0x4024] ;  /* 0x0040240001627983 */ /* 0x000ea80000300800 */
[----:B------:R-:W2:Y:S04]  /*76bb0*/  LDL.LU R4, [R1+0x402c] ;  /* 0x00402c0001047983 */ /* 0x000ea80000300800 */
[----:B------:R1:W-:Y:S01]  /*76bc0*/  LDGSTS.E [R6+0x9100], desc[UR32][R132.64], P1 ;  /* 0x0910000084067fae */ /* 0x0003e20008921860 */
[----:B---3--:R-:W-:-:S02]  /*76bd0*/  IADD3 R7, P0, R7, R3, RZ ;  /* 0x0000000307077210 */ /* 0x008fc40007f1e0ff */
[----:B------:R-:W-:-:S03]  /*76be0*/  IADD3 R5, P2, R5, R3, RZ ;  /* 0x0000000305057210 */ /* 0x000fc60007f5e0ff */
[--C-:B------:R-:W-:Y:S01]  /*76bf0*/  IMAD.X R99, R99, 0x1, R2.reuse, P0 ;  /* 0x0000000163637824 */ /* 0x100fe200000e0602 */
[----:B------:R-:W-:Y:S01]  /*76c00*/  STL [R1+0x3ff4], R7 ;  /* 0x003ff40701007387 */ /* 0x000fe20000100800 */
[----:B------:R-:W-:Y:S02]  /*76c10*/  IMAD.X R104, R104, 0x1, R2, P2 ;  /* 0x0000000168687824 */ /* 0x000fe400010e0602 */
[----:B-1----:R-:W-:Y:S01]  /*76c20*/  IMAD.MOV.U32 R133, RZ, RZ, R99 ;  /* 0x000000ffff857224 */ /* 0x002fe200078e0063 */
[----:B------:R1:W-:Y:S04]  /*76c30*/  STL [R1+0x3ff0], R99 ;  /* 0x003ff06301007387 */ /* 0x0003e80000100800 */
[----:B------:R3:W-:Y:S01]  /*76c40*/  STL [R1+0x3ffc], R5 ;  /* 0x003ffc0501007387 */ /* 0x0007e20000100800 */
[----:B------:R-:W-:-:S05]  /*76c50*/  IMAD.MOV.U32 R132, RZ, RZ, R7 ;  /* 0x000000ffff847224 */ /* 0x000fca00078e0007 */
[----:B------:R3:W-:Y:S04]  /*76c60*/  LDGSTS.E [R6+0x9180], desc[UR32][R132.64], P1 ;  /* 0x0918000084067fae */ /* 0x0007e80008921860 */
[----:B-1----:R-:W2:Y:S04]  /*76c70*/  LDL.LU R99, [R1+0x4020] ;  /* 0x0040200001637983 */ /* 0x002ea80000300800 */
[----:B------:R1:W-:Y:S04]  /*76c80*/  STL [R1+0x3ff8], R104 ;  /* 0x003ff86801007387 */ /* 0x0003e80000100800 */
[----:B------:R-:W2:Y:S01]  /*76c90*/  LDL.LU R7, [R1+0x4028] ;  /* 0x0040280001077983 */ /* 0x000ea20000300800 */
[----:B---3--:R-:W-:-:S02]  /*76ca0*/  IMAD.MOV.U32 R132, RZ, RZ, R5 ;  /* 0x000000ffff847224 */ /* 0x008fc400078e0005 */
[----:B------:R-:W-:Y:S01]  /*76cb0*/  IMAD.MOV.U32 R133, RZ, RZ, R104 ;  /* 0x000000ffff857224 */ /* 0x000fe200078e0068 */
[----:B------:R-:W3:Y:S04]  /*76cc0*/  LDL.LU R5, [R1+0x4034] ;  /* 0x0040340001057983 */ /* 0x000ee80000300800 */
[----:B-1----:R-:W3:Y:S04]  /*76cd0*/  LDL.LU R104, [R1+0x403c] ;  /* 0x00403c0001687983 */ /* 0x002ee80000300800 */
[----:B------:R1:W-:Y:S01]  /*76ce0*/  LDGSTS.E [R6+0x9200], desc[UR32][R132.64], P1 ;  /* 0x0920000084067fae */ /* 0x0003e20008921860 */
[----:B----4-:R-:W-:-:S02]  /*76cf0*/  IADD3 R105, P0, R105, R3, RZ ;  /* 0x0000000369697210 */ /* 0x010fc40007f1e0ff */
[----:B------:R-:W-:-:S03]  /*76d00*/  IADD3 R100, P2, R100, R3, RZ ;  /* 0x0000000364647210 */ /* 0x000fc60007f5e0ff */
[----:B------:R-:W-:Y:S01]  /*76d10*/  STL [R1+0x4004], R105 ;  /* 0x0040046901007387 */ /* 0x000fe20000100800 */
[----:B--2---:R-:W-:-:S04]  /*76d20*/  IMAD.X R106, R106, 0x1, R2, P0 ;  /* 0x000000016a6a7824 */ /* 0x004fc800000e0602 */
[----:B-1----:R-:W-:Y:S01]  /*76d30*/  IMAD.MOV.U32 R133, RZ, RZ, R106 ;  /* 0x000000ffff857224 */ /* 0x002fe200078e006a */
[----:B------:R1:W-:Y:S04]  /*76d40*/  STL [R1+0x4000], R106 ;  /* 0x0040006a01007387 */ /* 0x0003e80000100800 */
[----:B------:R-:W-:Y:S04]  /*76d50*/  STL [R1+0x400c], R100 ;  /* 0x00400c6401007387 */ /* 0x000fe80000100800 */
[----:B-1----:R-:W2:Y:S01]  /*76d60*/  LDL.LU R106, [R1+0x4030] ;  /* 0x00403000016a7983 */ /* 0x002ea20000300800 */
[----:B------:R-:W-:-:S02]  /*76d70*/  IMAD.X R102, R102, 0x1, R2, P2 ;  /* 0x0000000166667824 */ /* 0x000fc400010e0602 */
        /* <DEDUP_REMOVED lines=9> */
[----:B------:R-:W-:-:S02]  /*76e10*/  IADD3 R101, P0, R101, R3, RZ ;  /* 0x0000000365657210 */ /* 0x000fc40007f1e0ff */
[----:B------:R-:W-:-:S03]  /*76e20*/  IADD3 R107, P2, R107, R3, RZ ;  /* 0x000000036b6b7210 */ /* 0x000fc60007f5e0ff */
[--C-:B------:R-:W-:Y:S01]  /*76e30*/  IMAD.X R103, R103, 0x1, R2.reuse, P0 ;  /* 0x0000000167677824 */ /* 0x100fe200000e0602 */
[----:B------:R-:W-:Y:S03]  /*76e40*/  STL [R1+0x4014], R101 ;  /* 0x0040146501007387 */ /* 0x000fe60000100800 */
[----:B-1----:R-:W-:Y:S01]  /*76e50*/  IMAD.MOV.U32 R133, RZ, RZ, R103 ;  /* 0x000000ffff857224 */ /* 0x002fe200078e0067 */
[----:B------:R1:W-:Y:S04]  /*76e60*/  STL [R1+0x4010], R103 ;  /* 0x0040106701007387 */ /* 0x0003e80000100800 */
[----:B------:R-:W-:Y:S01]  /*76e70*/  STL [R1+0x401c], R107 ;  /* 0x00401c6b01007387 */ /* 0x000fe20000100800 */
[----:B------:R-:W-:-:S03]  /*76e80*/  IMAD.X R108, R108, 0x1, R2, P2 ;  /* 0x000000016c6c7824 */ /* 0x000fc600010e0602 */
[----:B-1----:R-:W4:Y:S01]  /*76e90*/  LDL.LU R103, [R1+0x4040] ;  /* 0x0040400001677983 */ /* 0x002f220000300800 */
[----:B------:R-:W-:-:S03]  /*76ea0*/  IMAD.MOV.U32 R132, RZ, RZ, R101 ;  /* 0x000000ffff847224 */ /* 0x000fc600078e0065 */
[----:B------:R-:W-:Y:S04]  /*76eb0*/  STL [R1+0x4018], R108 ;  /* 0x0040186c01007387 */ /* 0x000fe80000100800 */
[----:B------:R-:W4:Y:S01]  /*76ec0*/  LDL.LU R101, [R1+0x4048] ;  /* 0x0040480001657983 */ /* 0x000f220000300800 */
[----:B------:R-:W-:-:S03]  /*76ed0*/  IADD3 R98, P0, R98, R3, RZ ;  /* 0x0000000362627210 */ /* 0x000fc60007f1e0ff */
[----:B------:R1:W-:Y:S01]  /*76ee0*/  LDGSTS.E [R6+0x9380], desc[UR32][R132.64], P1 ;  /* 0x0938000084067fae */ /* 0x0003e20008921860 */
[----:B------:R-:W-:-:S03]  /*76ef0*/  IADD3 R4, P2, R4, R3, RZ ;  /* 0x0000000304047210 */ /* 0x000fc60007f5e0ff */
[----:B------:R3:W-:Y:S01]  /*76f00*/  STL [R1+0x4024], R98 ;  /* 0x0040246201007387 */ /* 0x0007e20000100800 */
[----:B-1----:R-:W-:Y:S02]  /*76f10*/  IMAD.MOV.U32 R132, RZ, RZ, R107 ;  /* 0x000000ffff847224 */ /* 0x002fe400078e006b */
[----:B------:R-:W-:-:S05]  /*76f20*/  IMAD.MOV.U32 R133, RZ, RZ, R108 ;  /* 0x000000ffff857224 */ /* 0x000fca00078e006c */
[----:B------:R1:W-:Y:S02]  /*76f30*/  LDGSTS.E [R6+0x9400], desc[UR32][R132.64], P1 ;  /* 0x0940000084067fae */ /* 0x0003e40008921860 */
[----:B-1----:R-:W-:Y:S02]  /*76f40*/  IMAD.MOV.U32 R132, RZ, RZ, R98 ;  /* 0x000000ffff847224 */ /* 0x002fe400078e0062 */
[--C-:B------:R-:W-:Y:S02]  /*76f50*/  IMAD.X R99, R99, 0x1, R2.reuse, P0 ;  /* 0x0000000163637824 */ /* 0x100fe400000e0602 */
[----:B------:R-:W-:-:S03]  /*76f60*/  IMAD.X R7, R7, 0x1, R2, P2 ;  /* 0x0000000107077824 */ /* 0x000fc600010e0602 */
[----:B------:R1:W-:Y:S04]  /*76f70*/  STL [R1+0x4020], R99 ;  /* 0x0040206301007387 */ /* 0x0003e80000100800 */
[----:B------:R1:W-:Y:S04]  /*76f80*/  STL [R1+0x402c], R4 ;  /* 0x00402c0401007387 */ /* 0x0003e80000100800 */
[----:B---3--:R-:W3:Y:S01]  /*76f90*/  LDL.LU R98, [R1+0x4054] ;  /* 0x0040540001627983 */ /* 0x008ee20000300800 */
[----:B------:R-:W-:-:S03]  /*76fa0*/  IMAD.MOV.U32 R133, RZ, RZ, R99 ;  /* 0x000000ffff857224 */ /* 0x000fc600078e0063 */
[----:B------:R1:W-:Y:S01]  /*76fb0*/  STL [R1+0x4028], R7 ;  /* 0x0040280701007387 */ /* 0x0003e20000100800 */
[----:B------:R-:W-:-:S03]  /*76fc0*/  IADD3 R5, P0, R5, R3, RZ ;  /* 0x0000000305057210 */ /* 0x000fc60007f1e0ff */
[----:B------:R1:W-:Y:S04]  /*76fd0*/  LDGSTS.E [R6+0x9480], desc[UR32][R132.64], P1 ;  /* 0x0948000084067fae */ /* 0x0003e80008921860 */
[----:B-1----:R-:W3:Y:S01]  /*76fe0*/  LDL.LU R99, [R1+0x4050] ;  /* 0x0040500001637983 */ /* 0x002ee20000300800 */
[----:B------:R-:W-:Y:S01]  /*76ff0*/  IADD3 R104, P2, R104, R3, RZ ;  /* 0x0000000368687210 */ /* 0x000fe20007f5e0ff */
[----:B------:R-:W-:Y:S02]  /*77000*/  IMAD.MOV.U32 R132, RZ, RZ, R4 ;  /* 0x000000ffff847224 */ /* 0x000fe400078e0004 */
[----:B------:R-:W-:Y:S01]  /*77010*/  IMAD.MOV.U32 R133, RZ, RZ, R7 ;  /* 0x000000ffff857224 */ /* 0x000fe200078e0007 */
[----:B------:R-:W3:Y:S04]  /*77020*/  LDL.LU R4, [R1+0x41dc] ;  /* 0x0041dc0001047983 */ /* 0x000ee80000300800 */
[----:B------:R-:W3:Y:S04]  /*77030*/  LDL.LU R7, [R1+0x41e4] ;  /* 0x0041e40001077983 */ /* 0x000ee80000300800 */
[----:B------:R1:W-:Y:S04]  /*77040*/  STL [R1+0x4034], R5 ;  /* 0x0040340501007387 */ /* 0x0003e80000100800 */
[----:B------:R2:W-:Y:S02]  /*77050*/  LDGSTS.E [R6+0x9500], desc[UR32][R132.64], P1 ;  /* 0x0950000084067fae */ /* 0x0005e40008921860 */
[----:B--2---:R-:W-:-:S02]  /*77060*/  IMAD.MOV.U32 R132, RZ, RZ, R5 ;  /* 0x000000ffff847224 */ /* 0x004fc400078e0005 */
[----:B------:R-:W-:-:S05]  /*77070*/  IMAD.X R106, R106, 0x1, R2, P0 ;  /* 0x000000016a6a7824 */ /* 0x000fca00000e0602 */
[----:B------:R2:W-:Y:S04]  /*77080*/  STL [R1+0x4030], R106 ;  /* 0x0040306a01007387 */ /* 0x0005e80000100800 */
[----:B------:R-:W-:Y:S04]  /*77090*/  STL [R1+0x403c], R104 ;  /* 0x00403c6801007387 */ /* 0x000fe80000100800 */
[----:B-1----:R-:W3:Y:S01]  /*770a0*/  LDL.LU R5, [R1+0x41d8] ;  /* 0x0041d80001057983 */ /* 0x002ee20000300800 */
[----:B----4-:R-:W-:-:S05]  /*770b0*/  IMAD.X R105, R105, 0x1, R2, P2 ;  /* 0x0000000169697824 */ /* 0x010fca00010e0602 */
[----:B------:R1:W-:Y:S04]  /*770c0*/  STL [R1+0x4038], R105 ;  /* 0x0040386901007387 */ /* 0x0003e80000100800 */
[----:B------:R-:W4:Y:S04]  /*770d0*/  LDL.LU R112, [R1+0x41e0] ;  /* 0x0041e00001707983 */ /* 0x000f280000300800 */
[----:B------:R-:W4:Y:S01]  /*770e0*/  LDL.LU.64 R110, [R1+0x3680] ;  /* 0x00368000016e7983 */ /* 0x000f220000300a00 */
[-C--:B------:R-:W-:Y:S02]  /*770f0*/  IADD3 R102, P0, R102, R3.reuse, RZ ;  /* 0x0000000366667210 */ /* 0x080fe40007f1e0ff */
[----:B------:R-:W-:-:S03]  /*77100*/  IADD3 R100, P2, R100, R3, RZ ;  /* 0x0000000364647210 */ /* 0x000fc60007f5e0ff */
[----:B------:R-:W-:Y:S01]  /*77110*/  STL [R1+0x4044], R102 ;  /* 0x0040446601007387 */ /* 0x000fe20000100800 */
[----:B------:R-:W-:-:S05]  /*77120*/  IMAD.MOV.U32 R133, RZ, RZ, R106 ;  /* 0x000000ffff857224 */ /* 0x000fca00078e006a */
[----:B------:R1:W-:Y:S01]  /*77130*/  LDGSTS.E [R6+0x9580], desc[UR32][R132.64], P1 ;  /* 0x0958000084067fae */ /* 0x0003e20008921860 */
[----:B------:R-:W-:-:S05]  /*77140*/  IMAD.X R103, R103, 0x1, R2, P0 ;  /* 0x0000000167677824 */ /* 0x000fca00000e0602 */
[----:B------:R3:W-:Y:S04]  /*77150*/  STL [R1+0x4040], R103 ;  /* 0x0040406701007387 */ /* 0x0007e80000100800 */
[----:B------:R-:W-:Y:S04]  /*77160*/  STL [R1+0x404c], R100 ;  /* 0x00404c6401007387 */ /* 0x000fe80000100800 */
[----:B------:R-:W4:Y:S01]  /*77170*/  LDL.LU.64 R108, [R1+0x3678] ;  /* 0x00367800016c7983 */ /* 0x000f220000300a00 */
[----:B------:R-:W-:-:S05]  /*77180*/  IMAD.X R101, R101, 0x1, R2, P2 ;  /* 0x0000000165657824 */ /* 0x000fca00010e0602 */
[----:B------:R3:W-:Y:S04]  /*77190*/  STL [R1+0x4048], R101 ;  /* 0x0040486501007387 */ /* 0x0007e80000100800 */
[----:B--2---:R-:W2:Y:S01]  /*771a0*/  LDL.LU.64 R106, [R1+0x3670] ;  /* 0x00367000016a7983 */ /* 0x004ea20000300a00 */
[----:B-1----:R-:W-:Y:S02]  /*771b0*/  IMAD.MOV.U32 R132, RZ, RZ, R104 ;  /* 0x000000ffff847224 */ /* 0x002fe400078e0068 */
[----:B------:R-:W-:Y:S02]  /*771c0*/  IMAD.MOV.U32 R133, RZ, RZ, R105 ;  /* 0x000000ffff857224 */ /* 0x000fe400078e0069 */
[----:B------:R-:W2:Y:S04]  /*771d0*/  LDL.LU.64 R104, [R1+0x3668] ;  /* 0x0036680001687983 */ /* 0x000ea80000300a00 */
[----:B------:R-:W2:Y:S04]  /*771e0*/  LDL.LU.64 R114, [R1+0x3660] ;  /* 0x0036600001727983 */ /* 0x000ea80000300a00 */
[----:B------:R1:W-:Y:S02]  /*771f0*/  LDGSTS.E [R6+0x9600], desc[UR32][R132.64], P1 ;  /* 0x0960000084067fae */ /* 0x0003e40008921860 */
[----:B-1----:R-:W-:-:S02]  /*77200*/  IMAD.MOV.U32 R132, RZ, RZ, R102 ;  /* 0x000000ffff847224 */ /* 0x002fc400078e0066 */
[----:B------:R-:W-:-:S05]  /*77210*/  IMAD.MOV.U32 R133, RZ, RZ, R103 ;  /* 0x000000ffff857224 */ /* 0x000fca00078e0067 */
[----:B------:R1:W-:Y:S02]  /*77220*/  LDGSTS.E [R6+0x9680], desc[UR32][R132.64], P1 ;  /* 0x0968000084067fae */ /* 0x0003e40008921860 */
[----:B-1----:R-:W-:Y:S02]  /*77230*/  IMAD.MOV.U32 R132, RZ, RZ, R100 ;  /* 0x000000ffff847224 */ /* 0x002fe400078e0064 */
[----:B------:R-:W-:-:S05]  /*77240*/  IMAD.MOV.U32 R133, RZ, RZ, R101 ;  /* 0x000000ffff857224 */ /* 0x000fca00078e0065 */
[----:B------:R1:W-:Y:S01]  /*77250*/  LDGSTS.E [R6+0x9700], desc[UR32][R132.64], P1 ;  /* 0x0970000084067fae */ /* 0x0003e20008921860 */
[----:B---3--:R-:W-:-:S05]  /*77260*/  IADD3 R98, P0, R98, R3, RZ ;  /* 0x0000000362627210 */ /* 0x008fca0007f1e0ff */
[----:B------:R-:W-:Y:S01]  /*77270*/  IMAD.X R99, R99, 0x1, R2, P0 ;  /* 0x0000000163637824 */ /* 0x000fe200000e0602 */
[----:B------:R-:W-:Y:S04]  /*77280*/  STL [R1+0x4054], R98 ;  /* 0x0040546201007387 */ /* 0x000fe80000100800 */
[----:B------:R3:W-:Y:S04]  /*77290*/  STL [R1+0x4050], R99 ;  /* 0x0040506301007387 */ /* 0x0007e80000100800 */
[----:B------:R-:W2:Y:S04]  /*772a0*/  LDL.LU.64 R102, [R1+0x3658] ;  /* 0x0036580001667983 */ /* 0x000ea80000300a00 */
[----:B------:R-:W2:Y:S01]  /*772b0*/  LDL.LU.64 R100, [R1+0x3650] ;  /* 0x0036500001647983 */ /* 0x000ea20000300a00 */
[----:B-1----:R-:W-:-:S02]  /*772c0*/  IMAD.MOV.U32 R132, RZ, RZ, R98 ;  /* 0x000000ffff847224 */ /* 0x002fc400078e0062 */
[----:B------:R-:W-:-:S05]  /*772d0*/  IMAD.MOV.U32 R133, RZ, RZ, R99 ;  /* 0x000000ffff857224 */ /* 0x000fca00078e0063 */
[----:B------:R1:W-:Y:S04]  /*772e0*/  LDGSTS.E [R6+0x9780], desc[UR32][R132.64], P1 ;  /* 0x0978000084067fae */ /* 0x0003e80008921860 */
[----:B---3--:R-:W3:Y:S01]  /*772f0*/  LDL.LU.64 R98, [R1+0x3648] ;  /* 0x0036480001627983 */ /* 0x008ee20000300a00 */
[-C--:B------:R-:W-:Y:S02]  /*77300*/  IADD3 R4, P1, R4, R3.reuse, RZ ;  /* 0x0000000304047210 */ /* 0x080fe40007f3e0ff */
[----:B------:R-:W-:-:S03]  /*77310*/  IADD3 R7, P2, R7, R3, RZ ;  /* 0x0000000307077210 */ /* 0x000fc60007f5e0ff */
[----:B------:R-:W-:Y:S01]  /*77320*/  STL [R1+0x41dc], R4 ;  /* 0x0041dc0401007387 */ /* 0x000fe20000100800 */
[----:B-1----:R-:W-:Y:S02]  /*77330*/  IMAD.MOV.U32 R132, RZ, RZ, R4 ;  /* 0x000000ffff847224 */ /* 0x002fe400078e0004 */
[----:B------:R-:W-:-:S04]  /*77340*/  IMAD.X R5, R5, 0x1, R2, P1 ;  /* 0x0000000105057824 */ /* 0x000fc800008e0602 */
[----:B------:R-:W-:Y:S01]  /*77350*/  IMAD.MOV.U32 R133, RZ, RZ, R5 ;  /* 0x000000ffff857224 */ /* 0x000fe200078e0005 */
[----:B------:R1:W-:Y:S04]  /*77360*/  STL [R1+0x41d8], R5 ;  /* 0x0041d80501007387 */ /* 0x0003e80000100800 */
[----:B------:R-:W-:Y:S04]  /*77370*/  STL [R1+0x41e4], R7 ;  /* 0x0041e40701007387 */ /* 0x000fe80000100800 */
[----:B-1----:R-:W3:Y:S01]  /*77380*/  LDL.LU.64 R4, [R1+0x3640] ;  /* 0x0036400001047983 */ /* 0x002ee20000300a00 */
[----:B------:R-:W-:-:S04]  /*77390*/  UISETP.GT.AND UP1, UPT, UR14, 0x16, UPT ;  /* 0x000000160e00788c */ /* 0x000fc8000bf24270 */
[----:B------:R-:W-:-:S04]  /*773a0*/  USEL UR10, URZ, 0x4, !UP1 ;  /* 0x000000043f0a7887 */ /* 0x000fc8000c800000 */
[----:B------:R-:W-:-:S06]  /*773b0*/  USEL UR10, UR10, URZ, !UP0 ;  /* 0x0000003f0a0a7287 */ /* 0x000fcc000c000000 */
[----:B------:R-:W-:Y:S01]  /*773c0*/  ISETP.NE.U32.AND P0, PT, RZ, UR10, PT ;  /* 0x0000000aff007c0c */ /* 0x000fe2000bf05070 */
[----:B----4-:R-:W-:-:S05]  /*773d0*/  IMAD.X R112, R112, 0x1, R2, P2 ;  /* 0x0000000170707824 */ /* 0x010fca00010e0602 */
[----:B------:R1:W-:Y:S07]  /*773e0*/  STL [R1+0x41e0], R112 ;  /* 0x0041e07001007387 */ /* 0x0003ee0000100800 */
[----:B------:R4:W-:Y:S02]  /*773f0*/  LDGSTS.E [R6+0xb000], desc[UR32][R132.64], P0 ;  /* 0x0b00000084067fae */ /* 0x0009e40008121860 */
[----:B----4-:R-:W-:Y:S02]  /*77400*/  IMAD.MOV.U32 R132, RZ, RZ, R7 ;  /* 0x000000ffff847224 */ /* 0x010fe400078e0007 */
[----:B------:R-:W-:-:S02]  /*77410*/  IMAD.MOV.U32 R133, RZ, RZ, R112 ;  /* 0x000000ffff857224 */ /* 0x000fc400078e0070 */
[----:B-1----:R-:W4:Y:S04]  /*77420*/  LDL.LU.64 R112, [R1+0x3638] ;  /* 0x0036380001707983 */ /* 0x002f280000300a00 */
[----:B------:R1:W-:Y:S02]  /*77430*/  LDGSTS.E [R6+0xb080], desc[UR32][R132.64], P0 ;  /* 0x0b08000084067fae */ /* 0x0003e40008121860 */
[----:B-1----:R-:W-:-:S05]  /*77440*/  IADD3 R132, P1, R110, R3, RZ ;  /* 0x000000036e847210 */ /* 0x002fca0007f3e0ff */
[--C-:B------:R-:W-:Y:S01]  /*77450*/  IMAD.X R7, R111, 0x1, R2.reuse, P1 ;  /* 0x000000016f077824 */ /* 0x100fe200008e0602 */
[-C--:B------:R-:W-:Y:S01]  /*77460*/  IADD3 R134, P1, R108, R3.reuse, RZ ;  /* 0x000000036c867210 */ /* 0x080fe20007f3e0ff */
[----:B------:R-:W4:Y:S04]  /*77470*/  LDL.LU.64 R110, [R1+0x3630] ;  /* 0x00363000016e7983 */ /* 0x000f280000300a00 */
[----:B------:R-:W-:Y:S02]  /*77480*/  IMAD.X R133, R109, 0x1, R2, P1 ;  /* 0x000000016d857824 */ /* 0x000fe400008e0602 */
[----:B------:R-:W4:Y:S01]  /*77490*/  LDL.LU.64 R108, [R1+0x3628] ;  /* 0x00362800016c7983 */ /* 0x000f220000300a00 */
[----:B--2---:R-:W-:-:S03]  /*774a0*/  IADD3 R136, P1, R106, R3, RZ ;  /* 0x000000036a887210 */ /* 0x004fc60007f3e0ff */
[----:B------:R-:W2:Y:S02]  /*774b0*/  LDL.LU.64 R118, [R1+0x3620] ;  /* 0x0036200001767983 */ /* 0x000ea40000300a00 */
[--C-:B------:R-:W-:Y:S01]  /*774c0*/  IMAD.X R135, R107, 0x1, R2.reuse, P1 ;  /* 0x000000016b877824 */ /* 0x100fe200008e0602 */
[-C--:B------:R-:W-:Y:S01]  /*774d0*/  IADD3 R138, P1, R104, R3.reuse, RZ ;  /* 0x00000003688a7210 */ /* 0x080fe20007f3e0ff */
[----:B------:R-:W2:Y:S04]  /*774e0*/  LDL.LU.64 R106, [R1+0x3618] ;  /* 0x00361800016a7983 */ /* 0x000ea80000300a00 */
[--C-:B------:R-:W-:Y:S01]  /*774f0*/  IMAD.X R137, R105, 0x1, R2.reuse, P1 ;  /* 0x0000000169897824 */ /* 0x100fe200008e0602 */
[-C--:B------:R-:W-:Y:S01]  /*77500*/  IADD3 R140, P1, R114, R3.reuse, RZ ;  /* 0x00000003728c7210 */ /* 0x080fe20007f3e0ff */
[----:B------:R-:W2:Y:S04]  /*77510*/  LDL.LU.64 R104, [R1+0x3490] ;  /* 0x0034900001687983 */ /* 0x000ea80000300a00 */
[----:B------:R-:W2:Y:S01]  /*77520*/  LDL.LU.64 R116, [R1+0x3488] ;  /* 0x0034880001747983 */ /* 0x000ea20000300a00 */
[----:B------:R-:W-:Y:S01]  /*77530*/  IMAD.X R139, R115, 0x1, R2, P1 ;  /* 0x00000001738b7824 */ /* 0x000fe200008e0602 */
[----:B------:R-:W-:-:S05]  /*77540*/  IADD3 R142, P1, R102, R3, RZ ;  /* 0x00000003668e7210 */ /* 0x000fca0007f3e0ff */
[--C-:B------:R-:W-:Y:S01]  /*77550*/  IMAD.X R141, R103, 0x1, R2.reuse, P1 ;  /* 0x00000001678d7824 */ /* 0x100fe200008e0602 */
[-C--:B------:R-:W-:Y:S01]  /*77560*/  IADD3 R144, P1, R100, R3.reuse, RZ ;  /* 0x0000000364907210 */ /* 0x080fe20007f3e0ff */
[----:B------:R-:W2:Y:S04]  /*77570*/  LDL.LU.64 R102, [R1+0x3480] ;  /* 0x0034800001667983 */ /* 0x000ea80000300a00 */
[----:B------:R-:W-:Y:S02]  /*77580*/  IMAD.X R143, R101, 0x1, R2, P1 ;  /* 0x00000001658f7824 */ /* 0x000fe400008e0602 */
[----:B------:R-:W2:Y:S01]  /*77590*/  LDL.LU.64 R100, [R1+0x3478] ;  /* 0x0034780001647983 */ /* 0x000ea20000300a00 */
[----:B---3--:R-:W-:-:S03]  /*775a0*/  IADD3 R146, P1, R98, R3, RZ ;  /* 0x0000000362927210 */ /* 0x008fc60007f3e0ff */
[----:B------:R-:W3:Y:S02]  /*775b0*/  LDL.LU.64 R114, [R1+0x3470] ;  /* 0x0034700001727983 */ /* 0x000ee40000300a00 */
        /* <DEDUP_REMOVED lines=8> */
[----:B------:R-:W-:-:S05]  /*77640*/  IADD3 R152, P1, R110, R3, RZ ;  /* 0x000000036e987210 */ /* 0x000fca0007f3e0ff */
[--C-:B------:R-:W-:Y:S01]  /*77650*/  IMAD.X R151, R111, 0x1, R2.reuse, P1 ;  /* 0x000000016f977824 */ /* 0x100fe200008e0602 */
[-C--:B------:R-:W-:Y:S01]  /*77660*/  IADD3 R154, P1, R108, R3.reuse, RZ ;  /* 0x000000036c9a7210 */ /* 0x080fe20007f3e0ff */
[----:B------:R-:W4:Y:S04]  /*77670*/  LDL.LU.64 R110, [R1+0x3450] ;  /* 0x00345000016e7983 */ /* 0x000f280000300a00 */
[--C-:B------:R-:W-:Y:S01]  /*77680*/  IMAD.X R153, R109, 0x1, R2.reuse, P1 ;  /* 0x000000016d997824 */ /* 0x100fe200008e0602 */
[-C--:B--2---:R-:W-:Y:S01]  /*77690*/  IADD3 R156, P1, R118, R3.reuse, RZ ;  /* 0x00000003769c7210 */ /* 0x084fe20007f3e0ff */
[----:B------:R-:W2:Y:S04]  /*776a0*/  LDL.LU.64 R108, [R1+0x3448] ;  /* 0x00344800016c7983 */ /* 0x000ea80000300a00 */
[----:B------:R-:W-:Y:S01]  /*776b0*/  IMAD.X R155, R119, 0x1, R2, P1 ;  /* 0x00000001779b7824 */ /* 0x000fe200008e0602 */
[----:B------:R-:W-:-:S05]  /*776c0*/  IADD3 R158, P1, R106, R3, RZ ;  /* 0x000000036a9e7210 */ /* 0x000fca0007f3e0ff */
[--C-:B------:R-:W-:Y:S01]  /*776d0*/  IMAD.X R157, R107, 0x1, R2.reuse, P1 ;  /* 0x000000016b9d7824 */ /* 0x100fe200008e0602 */
[-C--:B------:R-:W-:Y:S01]  /*776e0*/  IADD3 R160, P1, R104, R3.reuse, RZ ;  /* 0x0000000368a07210 */ /* 0x080fe20007f3e0ff */
[----:B------:R-:W2:Y:S04]  /*776f0*/  LDL.LU.64 R106, [R1+0x3440] ;  /* 0x00344000016a7983 */ /* 0x000ea80000300a00 */
[--C-:B------:R-:W-:Y:S01]  /*77700*/  IMAD.X R159, R105, 0x1, R2.reuse, P1 ;  /* 0x00000001699f7824 */ /* 0x100fe200008e0602 */
[-C--:B------:R-:W-:Y:S01]  /*77710*/  IADD3 R162, P1, R116, R3.reuse, RZ ;  /* 0x0000000374a27210 */ /* 0x080fe20007f3e0ff */
[----:B------:R-:W2:Y:S04]  /*77720*/  LDL.LU.64 R104, [R1+0x3438] ;  /* 0x0034380001687983 */ /* 0x000ea80000300a00 */
[----:B------:R-:W-:Y:S01]  /*77730*/  IMAD.X R161, R117, 0x1, R2, P1 ;  /* 0x0000000175a17824 */ /* 0x000fe200008e0602 */
[----:B------:R-:W-:-:S05]  /*77740*/  IADD3 R164, P1, R102, R3, RZ ;  /* 0x0000000366a47210 */ /* 0x000fca0007f3e0ff */
[--C-:B------:R-:W-:Y:S01]  /*77750*/  IMAD.X R163, R103, 0x1, R2.reuse, P1 ;  /* 0x0000000167a37824 */ /* 0x100fe200008e0602 */
[-C--:B------:R-:W-:Y:S01]  /*77760*/  IADD3 R166, P1, R100, R3.reuse, RZ ;  /* 0x0000000364a67210 */ /* 0x080fe20007f3e0ff */
[----:B------:R-:W2:Y:S04]  /*77770*/  LDL.LU.64 R102, [R1+0x3430] ;  /* 0x0034300001667983 */ /* 0x000ea80000300a00 */
[--C-:B------:R-:W-:Y:S01]  /*77780*/  IMAD.X R165, R101, 0x1, R2.reuse, P1 ;  /* 0x0000000165a57824 */ /* 0x100fe200008e0602 */
[-C--:B---3--:R-:W-:Y:S01]  /*77790*/  IADD3 R168, P1, R114, R3.reuse, RZ ;  /* 0x0000000372a87210 */ /* 0x088fe20007f3e0ff */
[----:B------:R-:W3:Y:S04]  /*777a0*/  LDL.LU.64 R100, [R1+0x3428] ;  /* 0x0034280001647983 */ /* 0x000ee80000300a00 */
[----:B------:R-:W-:Y:S01]  /*777b0*/  IMAD.X R167, R115, 0x1, R2, P1 ;  /* 0x0000000173a77824 */ /* 0x000fe200008e0602 */
[----:B------:R-:W-:-:S05]  /*777c0*/  IADD3 R170, P1, R98, R3, RZ ;  /* 0x0000000362aa7210 */ /* 0x000fca0007f3e0ff */
[----:B------:R-:W-:Y:S02]  /*777d0*/  IMAD.X R169, R99, 0x1, R2, P1 ;  /* 0x0000000163a97824 */ /* 0x000fe400008e0602 */
[----:B------:R-:W3:Y:S01]  /*777e0*/  LDL.LU.64 R98, [R1+0x3420] ;  /* 0x0034200001627983 */ /* 0x000ee20000300a00 */
[----:B------:R-:W-:-:S05]  /*777f0*/  IADD3 R172, P1, R4, R3, RZ ;  /* 0x0000000304ac7210 */ /* 0x000fca0007f3e0ff */
[----:B------:R-:W-:Y:S02]  /*77800*/  IMAD.X R171, R5, 0x1, R2, P1 ;  /* 0x0000000105ab7824 */ /* 0x000fe400008e0602 */
        /* <DEDUP_REMOVED lines=8> */
[----:B----4-:R-:W-:-:S05]  /*77890*/  IADD3 R174, P1, R112, R3, RZ ;  /* 0x0000000370ae7210 */ /* 0x010fca0007f3e0ff */
[----:B------:R-:W-:Y:S02]  /*778a0*/  IMAD.X R173, R113, 0x1, R2, P1 ;  /* 0x0000000171ad7824 */ /* 0x000fe400008e0602 */
[----:B------:R-:W4:Y:S01]  /*778b0*/  LDL.LU.64 R112, [R1+0x3258] ;  /* 0x0032580001707983 */ /* 0x000f220000300a00 */
[----:B------:R-:W-:-:S05]  /*778c0*/  IADD3 R176, P1, R110, R3, RZ ;  /* 0x000000036eb07210 */ /* 0x000fca0007f3e0ff */
[--C-:B------:R-:W-:Y:S01]  /*778d0*/  IMAD.X R175, R111, 0x1, R2.reuse, P1 ;  /* 0x000000016faf7824 */ /* 0x100fe200008e0602 */
[-C--:B--2---:R-:W-:Y:S01]  /*778e0*/  IADD3 R178, P1, R108, R3.reuse, RZ ;  /* 0x000000036cb27210 */ /* 0x084fe20007f3e0ff */
[----:B------:R-:W2:Y:S04]  /*778f0*/  LDL.LU.64 R110, [R1+0x3250] ;  /* 0x00325000016e7983 */ /* 0x000ea80000300a00 */
[----:B------:R-:W-:Y:S02]  /*77900*/  IMAD.X R177, R109, 0x1, R2, P1 ;  /* 0x000000016db17824 */ /* 0x000fe400008e0602 */
[----:B------:R-:W2:Y:S01]  /*77910*/  LDL.LU.64 R108, [R1+0x3248] ;  /* 0x00324800016c7983 */ /* 0x000ea20000300a00 */
[----:B------:R-:W-:-:S05]  /*77920*/  IADD3 R180, P1, R106, R3, RZ ;  /* 0x000000036ab47210 */ /* 0x000fca0007f3e0ff */
[--C-:B------:R-:W-:Y:S01]  /*77930*/  IMAD.X R179, R107, 0x1, R2.reuse, P1 ;  /* 0x000000016bb37824 */ /* 0x100fe200008e0602 */
[-C--:B------:R-:W-:Y:S01]  /*77940*/  IADD3 R182, P1, R104, R3.reuse, RZ ;  /* 0x0000000368b67210 */ /* 0x080fe20007f3e0ff */
[----:B------:R-:W2:Y:S04]  /*77950*/  LDL.LU.64 R106, [R1+0x3240] ;  /* 0x00324000016a7983 */ /* 0x000ea80000300a00 */
[----:B------:R-:W-:Y:S02]  /*77960*/  IMAD.X R181, R105, 0x1, R2, P1 ;  /* 0x0000000169b57824 */ /* 0x000fe400008e0602 */
[----:B------:R-:W2:Y:S01]  /*77970*/  LDL.LU.64 R104, [R1+0x3238] ;  /* 0x0032380001687983 */ /* 0x000ea20000300a00 */
[----:B------:R-:W-:-:S05]  /*77980*/  IADD3 R184, P1, R102, R3, RZ ;  /* 0x0000000366b87210 */ /* 0x000fca0007f3e0ff */
[--C-:B------:R-:W-:Y:S01]  /*77990*/  IMAD.X R183, R103, 0x1, R2.reuse, P1 ;  /* 0x0000000167b77824 */ /* 0x100fe200008e0602 */
[-C--:B---3--:R-:W-:Y:S01]  /*779a0*/  IADD3 R186, P1, R100, R3.reuse, RZ ;  /* 0x0000000364ba7210 */ /* 0x088fe20007f3e0ff */
[----:B------:R-:W3:Y:S04]  /*779b0*/  LDL.LU.64 R102, [R1+0x3230] ;  /* 0x0032300001667983 */ /* 0x000ee80000300a00 */
[----:B------:R-:W-:Y:S02]  /*779c0*/  IMAD.X R185, R101, 0x1, R2, P1 ;  /* 0x0000000165b97824 */ /* 0x000fe400008e0602 */
[----:B------:R-:W3:Y:S01]  /*779d0*/  LDL.LU.64 R100, [R1+0x3228] ;  /* 0x0032280001647983 */ /* 0x000ee20000300a00 */
[----:B------:R-:W-:-:S05]  /*779e0*/  IADD3 R188, P1, R98, R3, RZ ;  /* 0x0000000362bc7210 */ /* 0x000fca0007f3e0ff */
[----:B------:R-:W-:Y:S02]  /*779f0*/  IMAD.X R187, R99, 0x1, R2, P1 ;  /* 0x0000000163bb7824 */ /* 0x000fe400008e0602 */
[----:B------:R-:W3:Y:S01]  /*77a00*/  LDL.LU.64 R98, [R1+0x3220] ;  /* 0x0032200001627983 */ /* 0x000ee20000300a00 */
[----:B------:R-:W-:-:S05]  /*77a10*/  IADD3 R190, P1, R4, R3, RZ ;  /* 0x0000000304be7210 */ /* 0x000fca0007f3e0ff */
        /* <DEDUP_REMOVED lines=20> */
[----:B------:R-:W-:-:S05]  /*77b60*/  IADD3 R116, P1, R108, R3, RZ ;  /* 0x000000036c747210 */ /* 0x000fca0007f3e0ff */
[----:B------:R-:W-:Y:S01]  /*77b70*/  IMAD.X R117, R109, 0x1, R2, P1 ;  /* 0x000000016d757824 */ /* 0x000fe200008e0602 */
[----:B------:R-:W-:-:S05]  /*77b80*/  IADD3 R129, P1, R106, R3, RZ ;  /* 0x000000036a817210 */ /* 0x000fca0007f3e0ff */
[----:B------:R-:W-:Y:S01]  /*77b90*/  IMAD.X R130, R107, 0x1, R2, P1 ;  /* 0x000000016b827824 */ /* 0x000fe200008e0602 */
[----:B------:R-:W-:-:S05]  /*77ba0*/  IADD3 R127, P1, R104, R3, RZ ;  /* 0x00000003687f7210 */ /* 0x000fca0007f3e0ff */
[----:B------:R-:W-:Y:S02]  /*77bb0*/  IMAD.X R128, R105, 0x1, R2, P1 ;  /* 0x0000000169807824 */ /* 0x000fe400008e0602 */
        /* <DEDUP_REMOVED lines=26> */
[----:B------:R-:W-:Y:S01]  /*77d60*/  UISETP.GT.AND UP1, UPT, UR14, 0x1a, UPT ;  /* 0x0000001a0e00788c */ /* 0x000fe2000bf24270 */
        /* <DEDUP_REMOVED lines=10> */
[----:B------:R-:W-:Y:S01]  /*77e10*/  USEL UR10, URZ, 0x4, !UP1 ;  /* 0x000000043f0a7887 */ /* 0x000fe2000c800000 */
[----:B------:R-:W-:Y:S02]  /*77e20*/  IMAD.MOV.U32 R218, RZ, RZ, R180 ;  /* 0x000000ffffda7224 */ /* 0x000fe400078e00b4 */
[----:B------:R-:W-:Y:S02]  /*77e30*/  IMAD.MOV.U32 R219, RZ, RZ, R179 ;  /* 0x000000ffffdb7224 */ /* 0x000fe400078e00b3 */
[----:B------:R-:W-:Y:S02]  /*77e40*/  IMAD.MOV.U32 R112, RZ, RZ, R182 ;  /* 0x000000ffff707224 */ /* 0x000fe400078e00b6 */
[----:B------:R-:W-:Y:S02]  /*77e50*/  IMAD.MOV.U32 R113, RZ, RZ, R181 ;  /* 0x000000ffff717224 */ /* 0x000fe400078e00b5 */
[----:B------:R-:W-:-:S02]  /*77e60*/  IMAD.MOV.U32 R216, RZ, RZ, R186 ;  /* 0x000000ffffd87224 */ /* 0x000fc400078e00ba */
[----:B------:R-:W-:Y:S01]  /*77e70*/  IMAD.MOV.U32 R217, RZ, RZ, R185 ;  /* 0x000000ffffd97224 */ /* 0x000fe200078e00b9 */
[----:B------:R-:W-:Y:S01]  /*77e80*/  USEL UR10, UR10, URZ, !UP0 ;  /* 0x0000003f0a0a7287 */ /* 0x000fe2000c000000 */
        /* <DEDUP_REMOVED lines=26> */
[----:B------:R-:W-:-:S04]  /*78030*/  UISETP.GT.AND UP2, UPT, UR14, 0x1e, UPT ;  /* 0x0000001e0e00788c */ /* 0x000fc8000bf44270 */
[----:B------:R-:W-:-:S04]  /*78040*/  USEL UR11, URZ, 0x4, !UP2 ;  /* 0x000000043f0b7887 */ /* 0x000fc8000d000000 */
[----:B------:R-:W-:-:S06]  /*78050*/  USEL UR11, UR11, URZ, !UP0 ;  /* 0x0000003f0b0b7287 */ /* 0x000fcc000c000000 */
[----:B------:R-:W-:Y:S02]  /*78060*/  ISETP.NE.U32.AND P2, PT, RZ, UR11, PT ;  /* 0x0000000bff007c0c */ /* 0x000fe4000bf45070 */
[----:B---3--:R-:W-:-:S05]  /*78070*/  IADD3 R125, P1, R102, R3, RZ ;  /* 0x00000003667d7210 */ /* 0x008fca0007f3e0ff */
[----:B------:R-:W-:Y:S01]  /*78080*/  IMAD.X R126, R103, 0x1, R2, P1 ;  /* 0x00000001677e7824 */ /* 0x000fe200008e0602 */
[----:B------:R-:W-:-:S05]  /*78090*/  IADD3 R123, P1, R100, R3, RZ ;  /* 0x00000003647b7210 */ /* 0x000fca0007f3e0ff */
[----:B------:R-:W-:Y:S01]  /*780a0*/  IMAD.X R124, R101, 0x1, R2, P1 ;  /* 0x00000001657c7824 */ /* 0x000fe200008e0602 */
[----:B------:R-:W-:Y:S01]  /*780b0*/  IADD3 R120, P1, R98, R3, RZ ;  /* 0x0000000362787210 */ /* 0x000fe20007f3e0ff */
[----:B------:R-:W-:Y:S02]  /*780c0*/  IMAD.MOV.U32 R98, RZ, RZ, R132 ;  /* 0x000000ffff627224 */ /* 0x000fe400078e0084 */
[----:B------:R-:W-:Y:S02]  /*780d0*/  IMAD.MOV.U32 R100, RZ, RZ, R134 ;  /* 0x000000ffff647224 */ /* 0x000fe400078e0086 */
[----:B------:R-:W-:Y:S02]  /*780e0*/  IMAD.MOV.U32 R101, RZ, RZ, R133 ;  /* 0x000000ffff657224 */ /* 0x000fe400078e0085 */
[----:B------:R-:W-:Y:S02]  /*780f0*/  IMAD.X R122, R99, 0x1, R2, P1 ;  /* 0x00000001637a7824 */ /* 0x000fe400008e0602 */
[----:B------:R-:W-:-:S02]  /*78100*/  IMAD.MOV.U32 R99, RZ, RZ, R7 ;  /* 0x000000ffff637224 */ /* 0x000fc400078e0007 */
[----:B------:R-:W-:Y:S02]  /*78110*/  IMAD.MOV.U32 R102, RZ, RZ, R136 ;  /* 0x000000ffff667224 */ /* 0x000fe400078e0088 */
[----:B------:R-:W-:Y:S01]  /*78120*/  IMAD.MOV.U32 R103, RZ, RZ, R135 ;  /* 0x000000ffff677224 */ /* 0x000fe200078e0087 */
[----:B------:R1:W-:Y:S04]  /*78130*/  STL.64 [R1+0x3680], R98 ;  /* 0x0036806201007387 */ /* 0x0003e80000100a00 */
[----:B------:R2:W-:Y:S04]  /*78140*/  STL.64 [R1+0x3678], R100 ;  /* 0x0036786401007387 */ /* 0x0005e80000100a00 */
[----:B------:R3:W-:Y:S04]  /*78150*/  STL.64 [R1+0x3670], R102 ;  /* 0x0036706601007387 */ /* 0x0007e80000100a00 */
[----:B------:R4:W-:Y:S04]  /*78160*/  STL.64 [R1+0x3668], R104 ;  /* 0x0036686801007387 */ /* 0x0009e80000100a00 */
[----:B------:R4:W-:Y:S04]  /*78170*/  STL.64 [R1+0x3660], R106 ;  /* 0x0036606a01007387 */ /* 0x0009e80000100a00 */
[----:B------:R4:W-:Y:S04]  /*78180*/  STL.64 [R1+0x3658], R108 ;  /* 0x0036586c01007387 */ /* 0x0009e80000100a00 */
[----:B------:R4:W-:Y:S01]  /*78190*/  STL.64 [R1+0x3650], R110 ;  /* 0x0036506e01007387 */ /* 0x0009e20000100a00 */
[----:B------:R-:W-:-:S03]  /*781a0*/  IMAD.MOV.U32 R136, RZ, RZ, R154 ;  /* 0x000000ffff887224 */ /* 0x000fc600078e009a */
[----:B------:R-:W-:Y:S01]  /*781b0*/  STL.64 [R1+0x3648], R144 ;  /* 0x0036489001007387 */ /* 0x000fe20000100a00 */
[----:B------:R-:W-:Y:S02]  /*781c0*/  IMAD.MOV.U32 R134, RZ, RZ, R156 ;  /* 0x000000ffff867224 */ /* 0x000fe400078e009c */
[----:B------:R-:W-:Y:S01]  /*781d0*/  IMAD.MOV.U32 R135, RZ, RZ, R155 ;  /* 0x000000ffff877224 */ /* 0x000fe200078e009b */
[----:B------:R-:W-:Y:S01]  /*781e0*/  STL.64 [R1+0x3640], R142 ;  /* 0x0036408e01007387 */ /* 0x000fe20000100a00 */
[----:B------:R-:W-:Y:S02]  /*781f0*/  IMAD.MOV.U32 R132, RZ, RZ, R158 ;  /* 0x000000ffff847224 */ /* 0x000fe400078e009e */
[----:B------:R-:W-:Y:S01]  /*78200*/  IMAD.MOV.U32 R133, RZ, RZ, R157 ;  /* 0x000000ffff857224 */ /* 0x000fe200078e009d */
        /* <DEDUP_REMOVED lines=10> */
[----:B------:R-:W-:-:S03]  /*782b0*/  IADD3 R118, P1, R4, R3, RZ ;  /* 0x0000000304767210 */ /* 0x000fc60007f3e0ff */
[----:B------:R-:W-:Y:S04]  /*782c0*/  STL.64 [R1+0x3468], R240 ;  /* 0x003468f001007387 */ /* 0x000fe80000100a00 */
[----:B------:R-:W-:Y:S01]  /*782d0*/  STL.64 [R1+0x3460], R238 ;  /* 0x003460ee01007387 */ /* 0x000fe20000100a00 */
[----:B------:R-:W-:-:S03]  /*782e0*/  IMAD.X R119, R5, 0x1, R2, P1 ;  /* 0x0000000105777824 */ /* 0x000fc600008e0602 */
[----:B------:R-:W-:Y:S01]  /*782f0*/  STL.64 [R1+0x3458], R236 ;  /* 0x003458ec01007387 */ /* 0x000fe20000100a00 */
[----:B------:R-:W-:Y:S02]  /*78300*/  IMAD.MOV.U32 R4, RZ, RZ, R184 ;  /* 0x000000ffff047224 */ /* 0x000fe400078e00b8 */
[----:B------:R-:W-:Y:S01]  /*78310*/  IMAD.MOV.U32 R5, RZ, RZ, R183 ;  /* 0x000000ffff057224 */ /* 0x000fe200078e00b7 */
[----:B------:R-:W-:Y:S04]  /*78320*/  STL.64 [R1+0x3450], R222 ;  /* 0x003450de01007387 */ /* 0x000fe80000100a00 */
[----:B------:R-:W-:Y:S04]  /*78330*/  STL.64 [R1+0x3448], R220 ;  /* 0x003448dc01007387 */ /* 0x000fe80000100a00 */
[----:B------:R-:W-:Y:S04]  /*78340*/  STL.64 [R1+0x3440], R218 ;  /* 0x003440da01007387 */ /* 0x000fe80000100a00 */
[----:B------:R4:W-:Y:S04]  /*78350*/  STL.64 [R1+0x3438], R112 ;  /* 0x0034387001007387 */ /* 0x0009e80000100a00 */
[----:B------:R4:W-:Y:S04]  /*78360*/  STL.64 [R1+0x3430], R4 ;  /* 0x0034300401007387 */ /* 0x0009e80000100a00 */
[----:B------:R-:W-:Y:S04]  /*78370*/  STL.64 [R1+0x3428], R216 ;  /* 0x003428d801007387 */ /* 0x000fe80000100a00 */
[----:B------:R-:W-:Y:S04]  /*78380*/  LDGSTS.E [R6+0xb100], desc[UR32][R98.64], P0 ;  /* 0x0b10000062067fae */ /* 0x000fe80008121860 */
[----:B------:R-:W-:Y:S01]  /*78390*/  STL.64 [R1+0x3420], R214 ;  /* 0x003420d601007387 */ /* 0x000fe20000100a00 */
[----:B------:R-:W-:-:S03]  /*783a0*/  ISETP.NE.U32.AND P1, PT, RZ, UR10, PT ;  /* 0x0000000aff007c0c */ /* 0x000fc6000bf25070 */
[----:B------:R-:W-:Y:S04]  /*783b0*/  LDGSTS.E [R6+0xb180], desc[UR32][R100.64], P0 ;  /* 0x0b18000064067fae */ /* 0x000fe80008121860 */
[----:B------:R-:W-:Y:S04]  /*783c0*/  STL.64 [R1+0x3418], R212 ;  /* 0x003418d401007387 */ /* 0x000fe80000100a00 */
        /* <DEDUP_REMOVED lines=9> */
[----:B------:R-:W-:Y:S01]  /*78460*/  STL.64 [R1+0x3270], R202 ;  /* 0x003270ca01007387 */ /* 0x000fe20000100a00 */
[----:B------:R-:W-:-:S03]  /*78470*/  IMAD.MOV.U32 R127, RZ, RZ, R126 ;  /* 0x000000ffff7f7224 */ /* 0x000fc600078e007e */
[----:B------:R-:W-:Y:S04]  /*78480*/  LDGSTS.E [R6+0xb480], desc[UR32][R144.64], P0 ;  /* 0x0b48000090067fae */ /* 0x000fe80008121860 */
[----:B------:R-:W-:Y:S01]  /*78490*/  STL.64 [R1+0x3268], R200 ;  /* 0x003268c801007387 */ /* 0x000fe20000100a00 */
[----:B------:R-:W-:-:S03]  /*784a0*/  IMAD.MOV.U32 R126, RZ, RZ, R125 ;  /* 0x000000ffff7e7224 */ /* 0x000fc600078e007d */
[----:B------:R-:W-:Y:S04]  /*784b0*/  LDGSTS.E [R6+0xb500], desc[UR32][R142.64], P0 ;  /* 0x0b5000008e067fae */ /* 0x000fe80008121860 */
[----:B------:R-:W-:Y:S01]  /*784c0*/  STL.64 [R1+0x3260], R198 ;  /* 0x003260c601007387 */ /* 0x000fe20000100a00 */
[----:B------:R-:W-:-:S03]  /*784d0*/  IMAD.MOV.U32 R125, RZ, RZ, R124 ;  /* 0x000000ffff7d7224 */ /* 0x000fc600078e007c */
[----:B------:R-:W-:Y:S04]  /*784e0*/  LDGSTS.E [R6+0xb580], desc[UR32][R140.64], P0 ;  /* 0x0b5800008c067fae */ /* 0x000fe80008121860 */
[----:B------:R4:W-:Y:S01]  /*784f0*/  STL.64 [R1+0x3258], R114 ;  /* 0x0032587201007387 */ /* 0x0009e20000100a00 */
        /* <DEDUP_REMOVED lines=18> */
[----:B------:R4:W-:Y:S04]  /*78620*/  STL.64 [R1+0x3218], R118 ;  /* 0x0032187601007387 */ /* 0x0009e80000100a00 */
[----:B------:R-:W-:Y:S04]  /*78630*/  LDGSTS.E [R6+0xd200], desc[UR32][R242.64], P1 ;  /* 0x0d200000f2067fae */ /* 0x000fe80008921860 */
[----:B-1----:R-:W5:Y:S04]  /*78640*/  LDL.LU.64 R98, [R1+0x4550] ;  /* 0x0045500001627983 */ /* 0x002f680000300a00 */
[----:B------:R-:W-:Y:S04]  /*78650*/  LDGSTS.E [R6+0xd280], desc[UR32][R240.64], P1 ;  /* 0x0d280000f0067fae */ /* 0x000fe80008921860 */
[----:B--2---:R-:W5:Y:S04]  /*78660*/  LDL.LU.64 R100, [R1+0x4548] ;  /* 0x0045480001647983 */ /* 0x004f680000300a00 */
[----:B------:R-:W-:Y:S04]  /*78670*/  LDGSTS.E [R6+0xd300], desc[UR32][R238.64], P1 ;  /* 0x0d300000ee067fae */ /* 0x000fe80008921860 */
[----:B---3--:R-:W5:Y:S04]  /*78680*/  LDL.LU.64 R102, [R1+0x4540] ;  /* 0x0045400001667983 */ /* 0x008f680000300a00 */
[----:B------:R-:W-:Y:S04]  /*78690*/  LDGSTS.E [R6+0xd380], desc[UR32][R236.64], P1 ;  /* 0x0d380000ec067fae */ /* 0x000fe80008921860 */
[----:B----4-:R-:W5:Y:S04]  /*786a0*/  LDL.LU.64 R104, [R1+0x4538] ;  /* 0x0045380001687983 */ /* 0x010f680000300a00 */
[----:B------:R-:W-:Y:S04]  /*786b0*/  LDGSTS.E [R6+0xd400], desc[UR32][R222.64], P1 ;  /* 0x0d400000de067fae */ /* 0x000fe80008921860 */
[----:B------:R-:W5:Y:S04]  /*786c0*/  LDL.LU.64 R106, [R1+0x4530] ;  /* 0x00453000016a7983 */ /* 0x000f680000300a00 */
[----:B------:R-:W-:Y:S04]  /*786d0*/  LDGSTS.E [R6+0xd480], desc[UR32][R220.64], P1 ;  /* 0x0d480000dc067fae */ /* 0x000fe80008921860 */
[----:B------:R-:W5:Y:S04]  /*786e0*/  LDL.LU.64 R108, [R1+0x4528] ;  /* 0x00452800016c7983 */ /* 0x000f680000300a00 */
[----:B------:R-:W-:Y:S04]  /*786f0*/  LDGSTS.E [R6+0xd500], desc[UR32][R218.64], P1 ;  /* 0x0d500000da067fae */ /* 0x000fe80008921860 */
[----:B------:R-:W5:Y:S04]  /*78700*/  LDL.LU.64 R110, [R1+0x4520] ;  /* 0x00452000016e7983 */ /* 0x000f680000300a00 */
        /* <DEDUP_REMOVED lines=12> */
[----:B------:R-:W2:Y:S04]  /*787d0*/  LDL.LU R112, [R1+0x385c] ;  /* 0x00385c0001707983 */ /* 0x000ea80000300800 */
[----:B------:R-:W3:Y:S04]  /*787e0*/  LDL.LU R5, [R1+0x3864] ;  /* 0x0038640001057983 */ /* 0x000ee80000300800 */
[----:B------:R-:W4:Y:S04]  /*787f0*/  LDL.LU R120, [R1+0x3858] ;  /* 0x0038580001787983 */ /* 0x000f280000300800 */
[----:B------:R-:W4:Y:S04]  /*78800*/  LDL.LU R113, [R1+0x3860] ;  /* 0x0038600001717983 */ /* 0x000f280000300800 */
        /* <DEDUP_REMOVED lines=17> */
[----:B------:R-:W-:-:S04]  /*78920*/  UISETP.GT.AND UP3, UPT, UR14, 0x3, UPT ;  /* 0x000000030e00788c */ /* 0x000fc8000bf64270 */
[----:B------:R-:W-:-:S04]  /*78930*/  USEL UR12, URZ, 0x4, !UP3 ;  /* 0x000000043f0c7887 */ /* 0x000fc8000d800000 */
[----:B------:R-:W-:Y:S01]  /*78940*/  USEL UR12, UR12, URZ, !UP0 ;  /* 0x0000003f0c0c7287 */ /* 0x000fe2000c000000 */
[----:B------:R-:W-:-:S05]  /*78950*/  LOP3.LUT R121, R121, 0x60, RZ, 0x3c, !PT ;  /* 0x0000006079797812 */ /* 0x000fca00078e3cff */
[----:B------:R-:W-:Y:S01]  /*78960*/  ISETP.NE.U32.AND P0, PT, RZ, UR12, PT ;  /* 0x0000000cff007c0c */ /* 0x000fe2000bf05070 */
[----:B-1----:R-:W-:Y:S01]  /*78970*/  VIADD R6, R121, UR15 ;  /* 0x0000000f79067c36 */ /* 0x002fe20008000000 */
[-C--:B--2---:R-:W-:Y:S02]  /*78980*/  IADD3 R112, P1, R112, R3.reuse, RZ ;  /* 0x0000000370707210 */ /* 0x084fe40007f3e0ff */
[----:B---3--:R-:W-:-:S03]  /*78990*/  IADD3 R5, P2, R5, R3, RZ ;  /* 0x0000000305057210 */ /* 0x008fc60007f5e0ff */
[--C-:B----4-:R-:W-:Y:S02]  /*789a0*/  IMAD.X R120, R120, 0x1, R2.reuse, P1 ;  /* 0x0000000178787824 */ /* 0x110fe400008e0602 */
[----:B------:R-:W-:Y:S01]  /*789b0*/  IMAD.X R113, R113, 0x1, R2, P2 ;  /* 0x0000000171717824 */ /* 0x000fe200010e0602 */
[----:B------:R1:W-:Y:S04]  /*789c0*/  STL [R1+0x385c], R112 ;  /* 0x00385c7001007387 */ /* 0x0003e80000100800 */
[----:B------:R2:W-:Y:S04]  /*789d0*/  STL [R1+0x3858], R120 ;  /* 0x0038587801007387 */ /* 0x0005e80000100800 */
[----:B------:R-:W-:Y:S01]  /*789e0*/  STL [R1+0x3864], R5 ;  /* 0x0038640501007387 */ /* 0x000fe20000100800 */
[----:B------:R-:W-:-:S03]  /*789f0*/  IMAD.MOV.U32 R132, RZ, RZ, R112 ;  /* 0x000000ffff847224 */ /* 0x000fc600078e0070 */
[----:B------:R3:W-:Y:S01]  /*78a00*/  STL [R1+0x3860], R113 ;  /* 0x0038607101007387 */ /* 0x0007e20000100800 */
[----:B------:R-:W-:-:S03]  /*78a10*/  IMAD.MOV.U32 R133, RZ, RZ, R120 ;  /* 0x000000ffff857224 */ /* 0x000fc600078e0078 */
[----:B-1----:R-:W4:Y:S04]  /*78a20*/  LDL.LU R112, [R1+0x388c] ;  /* 0x00388c0001707983 */ /* 0x002f280000300800 */
[----:B------:R-:W4:Y:S01]  /*78a30*/  LDL.LU R121, [R1+0x3894] ;  /* 0x0038940001797983 */ /* 0x000f220000300800 */
[----:B------:R-:W-:-:S03]  /*78a40*/  IADD3 R114, P1, R114, R3, RZ ;  /* 0x0000000372727210 */ /* 0x000fc60007f3e0ff */
[----:B--2---:R-:W2:Y:S04]  /*78a50*/  LDL.LU R120, [R1+0x3888] ;  /* 0x0038880001787983 */ /* 0x004ea80000300800 */
[----:B------:R1:W-:Y:S04]  /*78a60*/  LDGSTS.E [R6+0x1800], desc[UR32][R132.64], P0 ;  /* 0x0180000084067fae */ /* 0x0003e80008121860 */
[----:B------:R-:W2:Y:S01]  /*78a70*/  LDL.LU R122, [R1+0x3890] ;  /* 0x00389000017a7983 */ /* 0x000ea20000300800 */
[----:B------:R-:W-:Y:S01]  /*78a80*/  IADD3 R4, P2, R4, R3, RZ ;  /* 0x0000000304047210 */ /* 0x000fe20007f5e0ff */
[----:B------:R-:W-:-:S02]  /*78a90*/  IMAD.X R115, R115, 0x1, R2, P1 ;  /* 0x0000000173737824 */ /* 0x000fc400008e0602 */
[----:B-1----:R-:W-:Y:S02]  /*78aa0*/  IMAD.MOV.U32 R132, RZ, RZ, R5 ;  /* 0x000000ffff847224 */ /* 0x002fe400078e0005 */
[----:B------:R-:W-:Y:S02]  /*78ab0*/  IMAD.MOV.U32 R133, RZ, RZ, R113 ;  /* 0x000000ffff857224 */ /* 0x000fe400078e0071 */
[----:B---3--:R-:W3:Y:S04]  /*78ac0*/  LDL.LU R113, [R1+0x389c] ;  /* 0x00389c0001717983 */ /* 0x008ee80000300800 */
[----:B------:R-:W3:Y:S04]  /*78ad0*/  LDL.LU R5, [R1+0x38a4] ;  /* 0x0038a40001057983 */ /* 0x000ee80000300800 */
[----:B------:R-:W-:Y:S04]  /*78ae0*/  STL [R1+0x386c], R114 ;  /* 0x00386c7201007387 */ /* 0x000fe80000100800 */
[----:B------:R1:W-:Y:S04]  /*78af0*/  LDGSTS.E [R6+0x1880], desc[UR32][R132.64], P0 ;  /* 0x0188000084067fae */ /* 0x0003e80008121860 */
[----:B------:R1:W-:Y:S04]  /*78b00*/  STL [R1+0x3868], R115 ;  /* 0x0038687301007387 */ /* 0x0003e80000100800 */
[----:B------:R-:W-:Y:S01]  /*78b10*/  STL [R1+0x3874], R4 ;  /* 0x0038740401007387 */ /* 0x000fe20000100800 */
[----:B------:R-:W-:-:S02]  /*78b20*/  IMAD.X R116, R116, 0x1, R2, P2 ;  /* 0x0000000174747824 */ /* 0x000fc400010e0602 */
[----:B-1----:R-:W-:Y:S02]  /*78b30*/  IMAD.MOV.U32 R133, RZ, RZ, R115 ;  /* 0x000000ffff857224 */ /* 0x002fe400078e0073 */
[----:B------:R-:W3:Y:S01]  /*78b40*/  LDL.LU R115, [R1+0x3898] ;  /* 0x0038980001737983 */ /* 0x000ee20000300800 */
[----:B------:R-:W-:-:S03]  /*78b50*/  IMAD.MOV.U32 R132, RZ, RZ, R114 ;  /* 0x000000ffff847224 */ /* 0x000fc600078e0072 */
[----:B------:R1:W-:Y:S04]  /*78b60*/  STL [R1+0x3870], R116 ;  /* 0x0038707401007387 */ /* 0x0003e80000100800 */
[----:B------:R-:W3:Y:S01]  /*78b70*/  LDL.LU R114, [R1+0x38a0] ;  /* 0x0038a00001727983 */ /* 0x000ee20000300800 */
[----:B------:R-:W-:-:S03]  /*78b80*/  IADD3 R117, P1, R117, R3, RZ ;  /* 0x0000000375757210 */ /* 0x000fc60007f3e0ff */
[----:B------:R1:W-:Y:S01]  /*78b90*/  LDGSTS.E [R6+0x1900], desc[UR32][R132.64], P0 ;  /* 0x0190000084067fae */ /* 0x0003e20008121860 */
[----:B------:R-:W-:Y:S01]  /*78ba0*/  IADD3 R7, P2, R7, R3, RZ ;  /* 0x0000000307077210 */ /* 0x000fe20007f5e0ff */
[----:B------:R-:W-:Y:S02]  /*78bb0*/  IMAD.X R119, R119, 0x1, R2, P1 ;  /* 0x0000000177777824 */ /* 0x000fe400008e0602 */
[----:B-1----:R-:W-:Y:S02]  /*78bc0*/  IMAD.MOV.U32 R132, RZ, RZ, R4 ;  /* 0x000000ffff847224 */ /* 0x002fe400078e0004 */
[----:B------:R-:W-:Y:S02]  /*78bd0*/  IMAD.MOV.U32 R133, RZ, RZ, R116 ;  /* 0x000000ffff857224 */ /* 0x000fe400078e0074 */
[----:B------:R-:W3:Y:S04]  /*78be0*/  LDL.LU R116, [R1+0x38ac] ;  /* 0x0038ac0001747983 */ /* 0x000ee80000300800 */
[----:B------:R-:W3:Y:S04]  /*78bf0*/  LDL.LU R4, [R1+0x38b4] ;  /* 0x0038b40001047983 */ /* 0x000ee80000300800 */
[----:B------:R1:W-:Y:S04]  /*78c00*/  STL [R1+0x387c], R117 ;  /* 0x00387c7501007387 */ /* 0x0003e80000100800 */
        /* <DEDUP_REMOVED lines=13> */
[----:B------:R1:W-:Y:S04]  /*78ce0*/  LDGSTS.E [R6+0x1a80], desc[UR32][R132.64], P0 ;  /* 0x01a8000084067fae */ /* 0x0003e80008121860 */
[----:B------:R-:W3:Y:S01]  /*78cf0*/  LDL.LU R7, [R1+0x38c4] ;  /* 0x0038c40001077983 */ /* 0x000ee20000300800 */
[----:B----4-:R-:W-:-:S02]  /*78d00*/  IADD3 R112, P1, R112, R3, RZ ;  /* 0x0000000370707210 */ /* 0x010fc40007f3e0ff */
[----:B------:R-:W-:-:S03]  /*78d10*/  IADD3 R121, P2, R121, R3, RZ ;  /* 0x0000000379797210 */ /* 0x000fc60007f5e0ff */
[----:B--2---:R-:W-:Y:S02]  /*78d20*/  IMAD.X R120, R120, 0x1, R2, P1 ;  /* 0x0000000178787824 */ /* 0x004fe400008e0602 */
[----:B-1----:R-:W-:Y:S02]  /*78d30*/  IMAD.MOV.U32 R132, RZ, RZ, R112 ;  /* 0x000000ffff847224 */ /* 0x002fe400078e0070 */
[----:B------:R-:W-:Y:S02]  /*78d40*/  IMAD.X R122, R122, 0x1, R2, P2 ;  /* 0x000000017a7a7824 */ /* 0x000fe400010e0602 */
[----:B------:R-:W-:Y:S01]  /*78d50*/  IMAD.MOV.U32 R133, RZ, RZ, R120 ;  /* 0x000000ffff857224 */ /* 0x000fe200078e0078 */
[----:B------:R-:W-:Y:S04]  /*78d60*/  STL [R1+0x388c], R112 ;  /* 0x00388c7001007387 */ /* 0x000fe80000100800 */
[----:B------:R1:W-:Y:S04]  /*78d70*/  STL [R1+0x3888], R120 ;  /* 0x0038887801007387 */ /* 0x0003e80000100800 */
[----:B------:R-:W-:Y:S04]  /*78d80*/  STL [R1+0x3894], R121 ;  /* 0x0038947901007387 */ /* 0x000fe80000100800 */
[----:B------:R2:W-:Y:S01]  /*78d90*/  LDGSTS.E [R6+0x1b00], desc[UR32][R132.64], P0 ;  /* 0x01b0000084067fae */ /* 0x0005e20008121860 */
[----:B---3--:R-:W-:-:S03]  /*78da0*/  IADD3 R113, P1, R113, R3, RZ ;  /* 0x0000000371717210 */ /* 0x008fc60007f3e0ff */
[----:B-1----:R-:W3:Y:S04]  /*78db0*/  LDL.LU R120, [R1+0x38b8] ;  /* 0x0038b80001787983 */ /* 0x002ee80000300800 */
[----:B------:R-:W-:Y:S01]  /*78dc0*/  STL [R1+0x3890], R122 ;  /* 0x0038907a01007387 */ /* 0x000fe20000100800 */
[----:B------:R-:W-:-:S03]  /*78dd0*/  IADD3 R5, P2, R5, R3, RZ ;  /* 0x0000000305057210 */ /* 0x000fc60007f5e0ff */
[----:B------:R-:W4:Y:S01]  /*78de0*/  LDL.LU R112, [R1+0x38c0] ;  /* 0x0038c00001707983 */ /* 0x000f220000300800 */
[----:B--2---:R-:W-:Y:S02]  /*78df0*/  IMAD.MOV.U32 R132, RZ, RZ, R121 ;  /* 0x000000ffff847224 */ /* 0x004fe400078e0079 */
[----:B------:R-:W-:Y:S01]  /*78e00*/  IMAD.MOV.U32 R133, RZ, RZ, R122 ;  /* 0x000000ffff857224 */ /* 0x000fe200078e007a */
[----:B------:R1:W-:Y:S04]  /*78e10*/  STL [R1+0x389c], R113 ;  /* 0x00389c7101007387 */ /* 0x0003e80000100800 */
[----:B------:R2:W-:Y:S01]  /*78e20*/  LDGSTS.E [R6+0x1b80], desc[UR32][R132.64], P0 ;  /* 0x01b8000084067fae */ /* 0x0005e20008121860 */
[--C-:B------:R-:W-:Y:S02]  /*78e30*/  IMAD.X R115, R115, 0x1, R2.reuse, P1 ;  /* 0x0000000173737824 */ /* 0x100fe400008e0602 */
[----:B------:R-:W-:-:S03]  /*78e40*/  IMAD.X R114, R114, 0x1, R2, P2 ;  /* 0x0000000172727824 */ /* 0x000fc600010e0602 */
[----:B------:R-:W-:Y:S04]  /*78e50*/  STL [R1+0x3898], R115 ;  /* 0x0038987301007387 */ /* 0x000fe80000100800 */
[----:B------:R-:W-:Y:S01]  /*78e60*/  STL [R1+0x38a4], R5 ;  /* 0x0038a40501007387 */ /* 0x000fe20000100800 */
[----:B--2---:R-:W-:Y:S02]  /*78e70*/  IMAD.MOV.U32 R132, RZ, RZ, R113 ;  /* 0x000000ffff847224 */ /* 0x004fe400078e0071 */
[----:B------:R-:W-:Y:S01]  /*78e80*/  IMAD.MOV.U32 R133, RZ, RZ, R115 ;  /* 0x000000ffff857224 */ /* 0x000fe200078e0073 */
[----:B-1----:R-:W2:Y:S04]  /*78e90*/  LDL.LU R113, [R1+0x38cc] ;  /* 0x0038cc0001717983 */ /* 0x002ea80000300800 */
[----:B------:R1:W-:Y:S04]  /*78ea0*/  STL [R1+0x38a0], R114 ;  /* 0x0038a07201007387 */ /* 0x0003e80000100800 */
[----:B------:R1:W-:Y:S02]  /*78eb0*/  LDGSTS.E [R6+0x1c00], desc[UR32][R132.64], P0 ;  /* 0x01c0000084067fae */ /* 0x0003e40008121860 */
[----:B-1----:R-:W-:-:S02]  /*78ec0*/  IMAD.MOV.U32 R133, RZ, RZ, R114 ;  /* 0x000000ffff857224 */ /* 0x002fc400078e0072 */
[----:B------:R-:W2:Y:S01]  /*78ed0*/  LDL.LU R114, [R1+0x38c8] ;  /* 0x0038c80001727983 */ /* 0x000ea20000300800 */
[-C--:B------:R-:W-:Y:S01]  /*78ee0*/  IADD3 R116, P1, R116, R3.reuse, RZ ;  /* 0x0000000374747210 */ /* 0x080fe20007f3e0ff */
[----:B------:R-:W-:Y:S01]  /*78ef0*/  IMAD.MOV.U32 R132, RZ, RZ, R5 ;  /* 0x000000ffff847224 */ /* 0x000fe200078e0005 */
[----:B------:R-:W-:Y:S01]  /*78f00*/  IADD3 R4, P2, R4, R3, RZ ;  /* 0x0000000304047210 */ /* 0x000fe20007f5e0ff */
[----:B------:R-:W2:Y:S04]  /*78f10*/  LDL.LU R5, [R1+0x38d4] ;  /* 0x0038d40001057983 */ /* 0x000ea80000300800 */
[----:B------:R-:W2:Y:S04]  /*78f20*/  LDL.LU R115, [R1+0x3a5c] ;  /* 0x003a5c0001737983 */ /* 0x000ea80000300800 */
[----:B------:R1:W-:Y:S04]  /*78f30*/  STL [R1+0x38ac], R116 ;  /* 0x0038ac7401007387 */ /* 0x0003e80000100800 */
[----:B------:R1:W-:Y:S01]  /*78f40*/  LDGSTS.E [R6+0x1c80], desc[UR32][R132.64], P0 ;  /* 0x01c8000084067fae */ /* 0x0003e20008121860 */
[----:B------:R-:W-:-:S02]  /*78f50*/  IMAD.X R117, R117, 0x1, R2, P1 ;  /* 0x0000000175757824 */ /* 0x000fc400008e0602 */
[----:B------:R-:W-:-:S03]  /*78f60*/  IMAD.X R119, R119, 0x1, R2, P2 ;  /* 0x0000000177777824 */ /* 0x000fc600010e0602 */
[----:B------:R1:W-:Y:S04]  /*78f70*/  STL [R1+0x38a8], R117 ;  /* 0x0038a87501007387 */ /* 0x0003e80000100800 */
[----:B------:R-:W-:Y:S01]  /*78f80*/  STL [R1+0x38b4], R4 ;  /* 0x0038b40401007387 */ /* 0x000fe20000100800 */
[----:B-1----:R-:W-:-:S03]  /*78f90*/  IMAD.MOV.U32 R132, RZ, RZ, R116 ;  /* 0x000000ffff847224 */ /* 0x002fc600078e0074 */
[----:B------:R-:W2:Y:S01]  /*78fa0*/  LDL.LU R116, [R1+0x38d0] ;  /* 0x0038d00001747983 */ /* 0x000ea20000300800 */
[----:B------:R-:W-:-:S03]  /*78fb0*/  IMAD.MOV.U32 R133, RZ, RZ, R117 ;  /* 0x000000ffff857224 */ /* 0x000fc600078e0075 */
[----:B------:R1:W-:Y:S04]  /*78fc0*/  STL [R1+0x38b0], R119 ;  /* 0x0038b07701007387 */ /* 0x0003e80000100800 */
[----:B------:R-:W2:Y:S04]  /*78fd0*/  LDL.LU R117, [R1+0x3a58] ;  /* 0x003a580001757983 */ /* 0x000ea80000300800 */
        /* <DEDUP_REMOVED lines=10> */
[--C-:B---3--:R-:W-:Y:S02]  /*79080*/  IMAD.X R120, R120, 0x1, R2.reuse, P1 ;  /* 0x0000000178787824 */ /* 0x108fe400008e0602 */
[----:B----4-:R-:W-:Y:S02]  /*79090*/  IMAD.X R112, R112, 0x1, R2, P2 ;  /* 0x0000000170707824 */ /* 0x010fe400010e0602 */
[----:B------:R-:W-:Y:S01]  /*790a0*/  IMAD.MOV.U32 R133, RZ, RZ, R120 ;  /* 0x000000ffff857224 */ /* 0x000fe200078e0078 */
[----:B------:R1:W-:Y:S04]  /*790b0*/  STL [R1+0x38b8], R120 ;  /* 0x0038b87801007387 */ /* 0x0003e80000100800 */
[----:B------:R3:W-:Y:S04]  /*790c0*/  STL [R1+0x38c4], R7 ;  /* 0x0038c40701007387 */ /* 0x0007e80000100800 */
[----:B------:R4:W-:Y:S04]  /*790d0*/  LDGSTS.E [R6+0x1e00], desc[UR32][R132.64], P0 ;  /* 0x01e0000084067fae */ /* 0x0009e80008121860 */
[----:B-1----:R-:W3:Y:S04]  /*790e0*/  LDL.LU R120, [R1+0x3a60] ;  /* 0x003a600001787983 */ /* 0x002ee80000300800 */
[----:B------:R1:W-:Y:S04]  /*790f0*/  STL [R1+0x38c0], R112 ;  /* 0x0038c07001007387 */ /* 0x0003e80000100800 */
[----:B------:R-:W3:Y:S01]  /*79100*/  LDL.LU R118, [R1+0x3a68] ;  /* 0x003a680001767983 */ /* 0x000ee20000300800 */
[----:B--2---:R-:W-:Y:S01]  /*79110*/  IADD3 R113, P1, R113, R3, RZ ;  /* 0x0000000371717210 */ /* 0x004fe20007f3e0ff */
[----:B----4-:R-:W-:-:S02]  /*79120*/  IMAD.MOV.U32 R132, RZ, RZ, R7 ;  /* 0x000000ffff847224 */ /* 0x010fc400078e0007 */
[----:B------:R-:W-:Y:S01]  /*79130*/  IMAD.MOV.U32 R133, RZ, RZ, R112 ;  /* 0x000000ffff857224 */ /* 0x000fe200078e0070 */
[----:B---3--:R-:W2:Y:S04]  /*79140*/  LDL.LU R7, [R1+0x3a74] ;  /* 0x003a740001077983 */ /* 0x008ea80000300800 */
[----:B-1----:R-:W3:Y:S04]  /*79150*/  LDL.LU R112, [R1+0x3a7c] ;  /* 0x003a7c0001707983 */ /* 0x002ee80000300800 */
[----:B------:R-:W-:Y:S04]  /*79160*/  STL [R1+0x38cc], R113 ;  /* 0x0038cc7101007387 */ /* 0x000fe80000100800 */
[----:B------:R1:W-:Y:S01]  /*79170*/  LDGSTS.E [R6+0x1e80], desc[UR32][R132.64], P0 ;  /* 0x01e8000084067fae */ /* 0x0003e20008121860 */
[----:B------:R-:W-:-:S04]  /*79180*/  IMAD.X R114, R114, 0x1, R2, P1 ;  /* 0x0000000172727824 */ /* 0x000fc800008e0602 */
[----:B-1----:R-:W-:Y:S01]  /*79190*/  IMAD.MOV.U32 R133, RZ, RZ, R114 ;  /* 0x000000ffff857224 */ /* 0x002fe200078e0072 */
[----:B------:R1:W-:Y:S01]  /*791a0*/  STL [R1+0x38c8], R114 ;  /* 0x0038c87201007387 */ /* 0x0003e20000100800 */
[----:B------:R-:W-:Y:S01]  /*791b0*/  IMAD.MOV.U32 R132, RZ, RZ, R113 ;  /* 0x000000ffff847224 */ /* 0x000fe200078e0071 */
[-C--:B------:R-:W-:Y:S02]  /*791c0*/  IADD3 R5, P2, R5, R3.reuse, RZ ;  /* 0x0000000305057210 */ /* 0x080fe40007f5e0ff */
[----:B------:R-:W-:Y:S02]  /*791d0*/  IADD3 R115, P3, R115, R3, RZ ;  /* 0x0000000373737210 */ /* 0x000fe40007f7e0ff */
[----:B------:R4:W-:Y:S04]  /*791e0*/  LDGSTS.E [R6+0x1f00], desc[UR32][R132.64], P0 ;  /* 0x01f0000084067fae */ /* 0x0009e80008121860 */
[----:B-1----:R-:W3:Y:S04]  /*791f0*/  LDL.LU R114, [R1+0x3a70] ;  /* 0x003a700001727983 */ /* 0x002ee80000300800 */
[----:B------:R-:W3:Y:S01]  /*79200*/  LDL.LU R113, [R1+0x3a78] ;  /* 0x003a780001717983 */ /* 0x000ee20000300800 */
[----:B------:R-:W-:-:S03]  /*79210*/  IMAD.X R116, R116, 0x1, R2, P2 ;  /* 0x0000000174747824 */ /* 0x000fc600010e0602 */
[----:B------:R-:W-:Y:S01]  /*79220*/  STL [R1+0x38d4], R5 ;  /* 0x0038d40501007387 */ /* 0x000fe20000100800 */
[----:B----4-:R-:W-:Y:S02]  /*79230*/  IMAD.MOV.U32 R132, RZ, RZ, R5 ;  /* 0x000000ffff847224 */ /* 0x010fe400078e0005 */
[----:B------:R-:W-:Y:S01]  /*79240*/  IMAD.MOV.U32 R133, RZ, RZ, R116 ;  /* 0x000000ffff857224 */ /* 0x000fe200078e0074 */
[----:B------:R1:W-:Y:S01]  /*79250*/  STL [R1+0x38d0], R116 ;  /* 0x0038d07401007387 */ /* 0x0003e20000100800 */
[----:B------:R-:W-:-:S03]  /*79260*/  IMAD.X R117, R117, 0x1, R2, P3 ;  /* 0x0000000175757824 */ /* 0x000fc600018e0602 */
[----:B------:R-:W-:Y:S04]  /*79270*/  STL [R1+0x3a5c], R115 ;  /* 0x003a5c7301007387 */ /* 0x000fe80000100800 */
[----:B------:R4:W-:Y:S04]  /*79280*/  LDGSTS.E [R6+0x1f80], desc[UR32][R132.64], P0 ;  /* 0x01f8000084067fae */ /* 0x0009e80008121860 */
[----:B-1----:R-:W3:Y:S04]  /*79290*/  LDL.LU R116, [R1+0x3a84] ;  /* 0x003a840001747983 */ /* 0x002ee80000300800 */
[----:B------:R1:W-:Y:S04]  /*792a0*/  STL [R1+0x3a58], R117 ;  /* 0x003a587501007387 */ /* 0x0003e80000100800 */
[----:B------:R-:W3:Y:S01]  /*792b0*/  LDL.LU R5, [R1+0x3a8c] ;  /* 0x003a8c0001057983 */ /* 0x000ee20000300800 */
[----:B----4-:R-:W-:-:S02]  /*792c0*/  IMAD.MOV.U32 R133, RZ, RZ, R117 ;  /* 0x000000ffff857224 */ /* 0x010fc400078e0075 */
[----:B------:R-:W-:Y:S01]  /*792d0*/  IMAD.MOV.U32 R132, RZ, RZ, R115 ;  /* 0x000000ffff847224 */ /* 0x000fe200078e0073 */
[----:B-1----:R-:W4:Y:S04]  /*792e0*/  LDL.LU R117, [R1+0x3a80] ;  /* 0x003a800001757983 */ /* 0x002f280000300800 */
[----:B------:R-:W4:Y:S01]  /*792f0*/  LDL.LU R115, [R1+0x3a88] ;  /* 0x003a880001737983 */ /* 0x000f220000300800 */
        /* <DEDUP_REMOVED lines=9> */
[--C-:B------:R-:W-:Y:S02]  /*79390*/  IMAD.X R120, R120, 0x1, R2.reuse, P0 ;  /* 0x0000000178787824 */ /* 0x100fe400000e0602 */
[----:B------:R-:W-:Y:S02]  /*793a0*/  IMAD.X R118, R118, 0x1, R2, P2 ;  /* 0x0000000176767824 */ /* 0x000fe400010e0602 */
[----:B------:R-:W-:Y:S01]  /*793b0*/  IMAD.MOV.U32 R133, RZ, RZ, R120 ;  /* 0x000000ffff857224 */ /* 0x000fe200078e0078 */
[----:B------:R-:W-:Y:S04]  /*793c0*/  STL [R1+0x3a60], R120 ;  /* 0x003a607801007387 */ /* 0x000fe80000100800 */
[----:B------:R1:W-:Y:S04]  /*793d0*/  STL [R1+0x3a6c], R4 ;  /* 0x003a6c0401007387 */ /* 0x0003e80000100800 */
[----:B------:R-:W-:Y:S04]  /*793e0*/  STL [R1+0x3a68], R118 ;  /* 0x003a687601007387 */ /* 0x000fe80000100800 */
[----:B------:R-:W4:Y:S04]  /*793f0*/  LDL.LU R124, [R1+0x3a90] ;  /* 0x003a9000017c7983 */ /* 0x000f280000300800 */
[----:B------:R-:W4:Y:S04]  /*79400*/  LDL.LU R123, [R1+0x3a94] ;  /* 0x003a9400017b7983 */ /* 0x000f280000300800 */
[----:B------:R1:W-:Y:S04]  /*79410*/  LDGSTS.E [R6+0x3880], desc[UR32][R132.64], P1 ;  /* 0x0388000084067fae */ /* 0x0003e80008921860 */
[----:B------:R-:W4:Y:S01]  /*79420*/  LDL.LU R122, [R1+0x3a98] ;  /* 0x003a9800017a7983 */ /* 0x000f220000300800 */
[----:B--2---:R-:W-:-:S02]  /*79430*/  IADD3 R7, P0, R7, R3, RZ ;  /* 0x0000000307077210 */ /* 0x004fc40007f1e0ff */
[----:B---3--:R-:W-:Y:S01]  /*79440*/  IADD3 R112, P2, R112, R3, RZ ;  /* 0x0000000370707210 */ /* 0x008fe20007f5e0ff */
[----:B-1----:R-:W-:Y:S02]  /*79450*/  IMAD.MOV.U32 R132, RZ, RZ, R4 ;  /* 0x000000ffff847224 */ /* 0x002fe400078e0004 */
[----:B------:R-:W-:Y:S01]  /*79460*/  IMAD.MOV.U32 R133, RZ, RZ, R118 ;  /* 0x000000ffff857224 */ /* 0x000fe200078e0076 */
[----:B------:R-:W2:Y:S04]  /*79470*/  LDL.LU R4, [R1+0x3a9c] ;  /* 0x003a9c0001047983 */ /* 0x000ea80000300800 */
[----:B------:R-:W-:Y:S04]  /*79480*/  STL [R1+0x3a74], R7 ;  /* 0x003a740701007387 */ /* 0x000fe80000100800 */
[----:B------:R1:W-:Y:S01]  /*79490*/  LDGSTS.E [R6+0x3900], desc[UR32][R132.64], P1 ;  /* 0x0390000084067fae */ /* 0x0003e20008921860 */
[----:B------:R-:W-:-:S02]  /*794a0*/  IMAD.X R114, R114, 0x1, R2, P0 ;  /* 0x0000000172727824 */ /* 0x000fc400000e0602 */
        /* <DEDUP_REMOVED lines=8> */
[----:B------:R-:W2:Y:S04]  /*79530*/  LDL.LU R7, [R1+0x3aac] ;  /* 0x003aac0001077983 */ /* 0x000ea80000300800 */
[----:B------:R-:W2:Y:S01]  /*79540*/  LDL.LU R121, [R1+0x3aa0] ;  /* 0x003aa00001797983 */ /* 0x000ea20000300800 */
[----:B------:R-:W-:-:S02]  /*79550*/  IADD3 R116, P0, R116, R3, RZ ;  /* 0x0000000374747210 */ /* 0x000fc40007f1e0ff */
[----:B------:R-:W-:Y:S01]  /*79560*/  IADD3 R5, P2, R5, R3, RZ ;  /* 0x0000000305057210 */ /* 0x000fe20007f5e0ff */
[----:B---3--:R-:W-:Y:S02]  /*79570*/  IMAD.MOV.U32 R132, RZ, RZ, R112 ;  /* 0x000000ffff847224 */ /* 0x008fe400078e0070 */
[----:B------:R-:W-:Y:S01]  /*79580*/  IMAD.MOV.U32 R133, RZ, RZ, R113 ;  /* 0x000000ffff857224 */ /* 0x000fe200078e0071 */
[----:B------:R-:W3:Y:S04]  /*79590*/  LDL.LU R112, [R1+0x3aa8] ;  /* 0x003aa80001707983 */ /* 0x000ee80000300800 */
[----:B-1----:R-:W3:Y:S04]  /*795a0*/  LDL.LU R113, [R1+0x3ab4] ;  /* 0x003ab40001717983 */ /* 0x002ee80000300800 */
[----:B------:R-:W3:Y:S01]  /*795b0*/  LDL.LU R118, [R1+0x3abc] ;  /* 0x003abc0001767983 */ /* 0x000ee20000300800 */
[----:B----4-:R-:W-:-:S03]  /*795c0*/  IMAD.X R117, R117, 0x1, R2, P0 ;  /* 0x0000000175757824 */ /* 0x010fc600000e0602 */
[----:B------:R1:W-:Y:S04]  /*795d0*/  LDGSTS.E [R6+0x3a00], desc[UR32][R132.64], P1 ;  /* 0x03a0000084067fae */ /* 0x0003e80008921860 */
[----:B------:R-:W-:Y:S01]  /*795e0*/  STL [R1+0x3a84], R116 ;  /* 0x003a847401007387 */ /* 0x000fe20000100800 */
[----:B------:R-:W-:-:S03]  /*795f0*/  IMAD.X R115, R115, 0x1, R2, P2 ;  /* 0x0000000173737824 */ /* 0x000fc600010e0602 */
[----:B------:R-:W-:Y:S04]  /*79600*/  STL [R1+0x3a80], R117 ;  /* 0x003a807501007387 */ /* 0x000fe80000100800 */
[----:B------:R-:W-:Y:S04]  /*79610*/  STL [R1+0x3a8c], R5 ;  /* 0x003a8c0501007387 */ /* 0x000fe80000100800 */
[----:B------:R-:W4:Y:S04]  /*79620*/  LDL.LU R119, [R1+0x3ab0] ;  /* 0x003ab00001777983 */ /* 0x000f280000300800 */
[----:B------:R1:W-:Y:S04]  /*79630*/  STL [R1+0x3a88], R115 ;  /* 0x003a887301007387 */ /* 0x0003e80000100800 */
[----:B------:R-:W4:Y:S01]  /*79640*/  LDL.LU R120, [R1+0x3ab8] ;  /* 0x003ab80001787983 */ /* 0x000f220000300800 */
[----:B-1----:R-:W-:-:S02]  /*79650*/  IMAD.MOV.U32 R132, RZ, RZ, R116 ;  /* 0x000000ffff847224 */ /* 0x002fc400078e0074 */
[----:B------:R-:W-:-:S05]  /*79660*/  IMAD.MOV.U32 R133, RZ, RZ, R117 ;  /* 0x000000ffff857224 */ /* 0x000fca00078e0075 */
[----:B------:R1:W-:Y:S02]  /*79670*/  LDGSTS.E [R6+0x3a80], desc[UR32][R132.64], P1 ;  /* 0x03a8000084067fae */ /* 0x0003e40008921860 */
[----:B-1----:R-:W-:Y:S02]  /*79680*/  IMAD.MOV.U32 R133, RZ, RZ, R115 ;  /* 0x000000ffff857224 */ /* 0x002fe400078e0073 */
[----:B------:R-:W-:Y:S01]  /*79690*/  IMAD.MOV.U32 R132, RZ, RZ, R5 ;  /* 0x000000ffff847224 */ /* 0x000fe200078e0005 */
[----:B------:R-:W4:Y:S04]  /*796a0*/  LDL.LU R115, [R1+0x3ac0] ;  /* 0x003ac00001737983 */ /* 0x000f280000300800 */
[----:B------:R-:W4:Y:S04]  /*796b0*/  LDL.LU R5, [R1+0x3ac4] ;  /* 0x003ac40001057983 */ /* 0x000f280000300800 */
[----:B------:R-:W4:Y:S04]  /*796c0*/  LDL.LU R117, [R1+0x3ac8] ;  /* 0x003ac80001757983 */ /* 0x000f280000300800 */
[----:B------:R-:W4:Y:S04]  /*796d0*/  LDL.LU R116, [R1+0x3acc] ;  /* 0x003acc0001747983 */ /* 0x000f280000300800 */
[----:B------:R1:W-:Y:S01]  /*796e0*/  LDGSTS.E [R6+0x3b00], desc[UR32][R132.64], P1 ;  /* 0x03b0000084067fae */ /* 0x0003e20008921860 */
[----:B------:R-:W-:-:S05]  /*796f0*/  IADD3 R123, P0, R123, R3, RZ ;  /* 0x000000037b7b7210 */ /* 0x000fca0007f1e0ff */
[----:B------:R-:W-:Y:S02]  /*79700*/  IMAD.X R124, R124, 0x1, R2, P0 ;  /* 0x000000017c7c7824 */ /* 0x000fe400000e0602 */
[----:B-1----:R-:W-:Y:S02]  /*79710*/  IMAD.MOV.U32 R132, RZ, RZ, R123 ;  /* 0x000000ffff847224 */ /* 0x002fe400078e007b */
[----:B------:R-:W-:Y:S01]  /*79720*/  IMAD.MOV.U32 R133, RZ, RZ, R124 ;  /* 0x000000ffff857224 */ /* 0x000fe200078e007c */
[----:B--2---:R-:W-:Y:S01]  /*79730*/  IADD3 R4, P2, R4, R3, RZ ;  /* 0x0000000304047210 */ /* 0x004fe20007f5e0ff */
[----:B------:R-:W-:Y:S04]  /*79740*/  STL [R1+0x3a94], R123 ;  /* 0x003a947b01007387 */ /* 0x000fe80000100800 */
[----:B------:R-:W-:Y:S01]  /*79750*/  STL [R1+0x3a90], R124 ;  /* 0x003a907c01007387 */ /* 0x000fe20000100800 */
[----:B------:R-:W-:-:S03]  /*79760*/  IMAD.X R122, R122, 0x1, R2, P2 ;  /* 0x000000017a7a7824 */ /* 0x000fc600010e0602 */
[----:B------:R1:W-:Y:S04]  /*79770*/  LDGSTS.E [R6+0x3b80], desc[UR32][R132.64], P1 ;  /* 0x03b8000084067fae */ /* 0x0003e80008921860 */
[----:B------:R2:W-:Y:S04]  /*79780*/  STL [R1+0x3a9c], R4 ;  /* 0x003a9c0401007387 */ /* 0x0005e80000100800 */
[----:B------:R-:W-:Y:S01]  /*79790*/  STL [R1+0x3a98], R122 ;  /* 0x003a987a01007387 */ /* 0x000fe20000100800 */
[----:B-1----:R-:W-:Y:S02]  /*797a0*/  IMAD.MOV.U32 R132, RZ, RZ, R4 ;  /* 0x000000ffff847224 */ /* 0x002fe400078e0004 */
[----:B------:R-:W-:Y:S01]  /*797b0*/  IMAD.MOV.U32 R133, RZ, RZ, R122 ;  /* 0x000000ffff857224 */ /* 0x000fe200078e007a */
[----:B--2---:R-:W2:Y:S04]  /*797c0*/  LDL.LU R4, [R1+0x3ad4] ;  /* 0x003ad40001047983 */ /* 0x004ea80000300800 */
[----:B------:R1:W-:Y:S01]  /*797d0*/  LDGSTS.E [R6+0x3c00], desc[UR32][R132.64], P1 ;  /* 0x03c0000084067fae */ /* 0x0003e20008921860 */
[----:B------:R-:W-:-:S02]  /*797e0*/  IADD3 R114, P0, R114, R3, RZ ;  /* 0x0000000372727210 */ /* 0x000fc40007f1e0ff */
[----:B------:R-:W-:-:S03]  /*797f0*/  IADD3 R7, P2, R7, R3, RZ ;  /* 0x0000000307077210 */ /* 0x000fc60007f5e0ff */
        /* <DEDUP_REMOVED lines=9> */
[----:B------:R1:W-:Y:S04]  /*79890*/  LDGSTS.E [R6+0x3c80], desc[UR32][R132.64], P1 ;  /* 0x03c8000084067fae */ /* 0x0003e80008921860 */
[----:B------:R1:W-:Y:S01]  /*798a0*/  STL [R1+0x3aa8], R112 ;  /* 0x003aa87001007387 */ /* 0x0003e20000100800 */
[----:B----4-:R-:W-:Y:S01]  /*798b0*/  IMAD.X R119, R119, 0x1, R2, P0 ;  /* 0x0000000177777824 */ /* 0x010fe200000e0602 */
[----:B------:R-:W-:Y:S01]  /*798c0*/  IADD3 R118, P2, R118, R3, RZ ;  /* 0x0000000376767210 */ /* 0x000fe20007f5e0ff */
[----:B-1----:R-:W-:Y:S02]  /*798d0*/  IMAD.MOV.U32 R132, RZ, RZ, R7 ;  /* 0x000000ffff847224 */ /* 0x002fe400078e0007 */
[----:B------:R-:W-:Y:S01]  /*798e0*/  IMAD.MOV.U32 R133, RZ, RZ, R112 ;  /* 0x000000ffff857224 */ /* 0x000fe200078e0070 */
[----:B------:R-:W4:Y:S04]  /*798f0*/  LDL.LU R7, [R1+0x3c5c] ;  /* 0x003c5c0001077983 */ /* 0x000f280000300800 */
[----:B------:R-:W4:Y:S04]  /*79900*/  LDL.LU R112, [R1+0x3c64] ;  /* 0x003c640001707983 */ /* 0x000f280000300800 */
[----:B------:R-:W-:Y:S04]  /*79910*/  STL [R1+0x3ab4], R113 ;  /* 0x003ab47101007387 */ /* 0x000fe80000100800 */
[----:B------:R1:W-:Y:S04]  /*79920*/  LDGSTS.E [R6+0x3d00], desc[UR32][R132.64], P1 ;  /* 0x03d0000084067fae */ /* 0x0003e80008921860 */
[----:B------:R1:W-:Y:S01]  /*79930*/  STL [R1+0x3ab0], R119 ;  /* 0x003ab07701007387 */ /* 0x0003e20000100800 */
[----:B------:R-:W-:-:S03]  /*79940*/  IMAD.X R120, R120, 0x1, R2, P2 ;  /* 0x0000000178787824 */ /* 0x000fc600010e0602 */
[----:B------:R-:W-:Y:S01]  /*79950*/  STL [R1+0x3abc], R118 ;  /* 0x003abc7601007387 */ /* 0x000fe20000100800 */
[-C--:B------:R-:W-:Y:S01]  /*79960*/  IADD3 R5, P0, R5, R3.reuse, RZ ;  /* 0x0000000305057210 */ /* 0x080fe20007f1e0ff */
[----:B-1----:R-:W-:Y:S02]  /*79970*/  IMAD.MOV.U32 R132, RZ, RZ, R113 ;  /* 0x000000ffff847224 */ /* 0x002fe400078e0071 */
[----:B------:R-:W-:Y:S02]  /*79980*/  IMAD.MOV.U32 R133, RZ, RZ, R119 ;  /* 0x000000ffff857224 */ /* 0x000fe400078e0077 */
[----:B------:R-:W4:Y:S04]  /*79990*/  LDL.LU R119, [R1+0x3c58] ;  /* 0x003c580001777983 */ /* 0x000f280000300800 */
[----:B------:R1:W-:Y:S01]  /*799a0*/  LDGSTS.E [R6+0x3d80], desc[UR32][R132.64], P1 ;  /* 0x03d8000084067fae */ /* 0x0003e20008921860 */
[----:B------:R-:W-:Y:S01]  /*799b0*/  IADD3 R116, P2, R116, R3, RZ ;  /* 0x0000000374747210 */ /* 0x000fe20007f5e0ff */
[----:B------:R-:W-:-:S02]  /*799c0*/  IMAD.X R115, R115, 0x1, R2, P0 ;  /* 0x0000000173737824 */ /* 0x000fc400000e0602 */
[----:B------:R-:W-:Y:S04]  /*799d0*/  STL [R1+0x3ab8], R120 ;  /* 0x003ab87801007387 */ /* 0x000fe80000100800 */
[----:B------:R-:W4:Y:S04]  /*799e0*/  LDL.LU R113, [R1+0x3c60] ;  /* 0x003c600001717983 */ /* 0x000f280000300800 */
[----:B------:R-:W-:Y:S01]  /*799f0*/  STL [R1+0x3ac4], R5 ;  /* 0x003ac40501007387 */ /* 0x000fe20000100800 */
[----:B------:R-:W-:-:S03]  /*79a00*/  IMAD.X R117, R117, 0x1, R2, P2 ;  /* 0x0000000175757824 */ /* 0x000fc600010e0602 */
[----:B------:R1:W-:Y:S02]  /*79a10*/  STL [R1+0x3ac0], R115 ;  /* 0x003ac07301007387 */ /* 0x0003e40000100800 */
[----:B-1----:R-:W-:Y:S02]  /*79a20*/  IMAD.MOV.U32 R132, RZ, RZ, R118 ;  /* 0x000000ffff847224 */ /* 0x002fe400078e0076 */
[----:B------:R-:W-:Y:S01]  /*79a30*/  IMAD.MOV.U32 R133, RZ, RZ, R120 ;  /* 0x000000ffff857224 */ /* 0x000fe200078e0078 */
[----:B------:R1:W-:Y:S04]  /*79a40*/  STL [R1+0x3acc], R116 ;  /* 0x003acc7401007387 */ /* 0x0003e80000100800 */
[----:B------:R1:W-:Y:S02]  /*79a50*/  LDGSTS.E [R6+0x3e00], desc[UR32][R132.64], P1 ;  /* 0x03e0000084067fae */ /* 0x0003e40008921860 */
[----:B-1----:R-:W-:-:S02]  /*79a60*/  IMAD.MOV.U32 R133, RZ, RZ, R115 ;  /* 0x000000ffff857224 */ /* 0x002fc400078e0073 */
[----:B------:R-:W4:Y:S01]  /*79a70*/  LDL.LU R115, [R1+0x3c6c] ;  /* 0x003c6c0001737983 */ /* 0x000f220000300800 */
[----:B------:R-:W-:-:S03]  /*79a80*/  IMAD.MOV.U32 R132, RZ, RZ, R5 ;  /* 0x000000ffff847224 */ /* 0x000fc600078e0005 */
[----:B------:R1:W-:Y:S04]  /*79a90*/  STL [R1+0x3ac8], R117 ;  /* 0x003ac87501007387 */ /* 0x0003e80000100800 */
[----:B------:R-:W4:Y:S04]  /*79aa0*/  LDL.LU R5, [R1+0x3c74] ;  /* 0x003c740001057983 */ /* 0x000f280000300800 */
[----:B------:R-:W4:Y:S04]  /*79ab0*/  LDL.LU R118, [R1+0x3c68] ;  /* 0x003c680001767983 */ /* 0x000f280000300800 */
[----:B------:R1:W-:Y:S02]  /*79ac0*/  LDGSTS.E [R6+0x3e80], desc[UR32][R132.64], P1 ;  /* 0x03e8000084067fae */ /* 0x0003e40008921860 */
[----:B-1----:R-:W-:-:S02]  /*79ad0*/  IMAD.MOV.U32 R132, RZ, RZ, R116 ;  /* 0x000000ffff847224 */ /* 0x002fc400078e0074 */
[----:B------:R-:W4:Y:S01]  /*79ae0*/  LDL.LU R116, [R1+0x3c70] ;  /* 0x003c700001747983 */ /* 0x000f220000300800 */
[----:B------:R-:W-:-:S05]  /*79af0*/  IMAD.MOV.U32 R133, RZ, RZ, R117 ;  /* 0x000000ffff857224 */ /* 0x000fca00078e0075 */
[----:B------:R1:W-:Y:S01]  /*79b00*/  LDGSTS.E [R6+0x3f00], desc[UR32][R132.64], P1 ;  /* 0x03f0000084067fae */ /* 0x0003e20008921860 */
[----:B------:R-:W-:-:S04]  /*79b10*/  UISETP.GT.AND UP1, UPT, UR14, 0xb, UPT ;  /* 0x0000000b0e00788c */ /* 0x000fc8000bf24270 */
[----:B------:R-:W-:-:S04]  /*79b20*/  USEL UR10, URZ, 0x4, !UP1 ;  /* 0x000000043f0a7887 */ /* 0x000fc8000c800000 */
[----:B------:R-:W-:Y:S01]  /*79b30*/  USEL UR10, UR10, URZ, !UP0 ;  /* 0x0000003f0a0a7287 */ /* 0x000fe2000c000000 */
[----:B--2---:R-:W-:-:S05]  /*79b40*/  IADD3 R4, P0, R4, R3, RZ ;  /* 0x0000000304047210 */ /* 0x004fca0007f1e0ff */
[----:B------:R-:W-:Y:S01]  /*79b50*/  STL [R1+0x3ad4], R4 ;  /* 0x003ad40401007387 */ /* 0x000fe20000100800 */
[----:B-1----:R-:W-:Y:S02]  /*79b60*/  IMAD.MOV.U32 R132, RZ, RZ, R4 ;  /* 0x000000ffff847224 */ /* 0x002fe400078e0004 */
[----:B---3--:R-:W-:-:S05]  /*79b70*/  IMAD.X R114, R114, 0x1, R2, P0 ;  /* 0x0000000172727824 */ /* 0x008fca00000e0602 */
[----:B------:R1:W-:Y:S04]  /*79b80*/  STL [R1+0x3ad0], R114 ;  /* 0x003ad07201007387 */ /* 0x0003e80000100800 */
[----:B------:R-:W2:Y:S04]  /*79b90*/  LDL.LU R120, [R1+0x3c78] ;  /* 0x003c780001787983 */ /* 0x000ea80000300800 */
[----:B------:R-:W3:Y:S01]  /*79ba0*/  LDL.LU R117, [R1+0x3c7c] ;  /* 0x003c7c0001757983 */ /* 0x000ee20000300800 */
[----:B------:R-:W-:-:S05]  /*79bb0*/  IMAD.MOV.U32 R133, RZ, RZ, R114 ;  /* 0x000000ffff857224 */ /* 0x000fca00078e0072 */
[----:B------:R4:W-:Y:S04]  /*79bc0*/  LDGSTS.E [R6+0x3f80], desc[UR32][R132.64], P1 ;  /* 0x03f8000084067fae */ /* 0x0009e80008921860 */
[----:B-1----:R-:W2:Y:S04]  /*79bd0*/  LDL.LU R114, [R1+0x3c80] ;  /* 0x003c800001727983 */ /* 0x002ea80000300800 */
[----:B------:R-:W2:Y:S01]  /*79be0*/  LDL.LU R4, [R1+0x3c84] ;  /* 0x003c840001047983 */ /* 0x000ea20000300800 */
[-C--:B----4-:R-:W-:Y:S02]  /*79bf0*/  IADD3 R7, P1, R7, R3.reuse, RZ ;  /* 0x0000000307077210 */ /* 0x090fe40007f3e0ff */
[----:B------:R-:W-:-:S02]  /*79c00*/  IADD3 R112, P2, R112, R3, RZ ;  /* 0x0000000370707210 */ /* 0x000fc40007f5e0ff */
[----:B------:R-:W-:Y:S01]  /*79c10*/  ISETP.NE.U32.AND P0, PT, RZ, UR10, PT ;  /* 0x0000000aff007c0c */ /* 0x000fe2000bf05070 */
[----:B------:R1:W-:Y:S01]  /*79c20*/  STL [R1+0x3c5c], R7 ;  /* 0x003c5c0701007387 */ /* 0x0003e20000100800 */
[----:B------:R-:W-:Y:S02]  /*79c30*/  IMAD.MOV.U32 R132, RZ, RZ, R7 ;  /* 0x000000ffff847224 */ /* 0x000fe400078e0007 */
[--C-:B------:R-:W-:Y:S02]  /*79c40*/  IMAD.X R119, R119, 0x1, R2.reuse, P1 ;  /* 0x0000000177777824 */ /* 0x100fe400008e0602 */
[----:B------:R-:W-:-:S03]  /*79c50*/  IMAD.X R113, R113, 0x1, R2, P2 ;  /* 0x0000000171717824 */ /* 0x000fc600010e0602 */
[----:B------:R4:W-:Y:S04]  /*79c60*/  STL [R1+0x3c58], R119 ;  /* 0x003c587701007387 */ /* 0x0009e80000100800 */
[----:B------:R4:W-:Y:S04]  /*79c70*/  STL [R1+0x3c64], R112 ;  /* 0x003c647001007387 */ /* 0x0009e80000100800 */
[----:B-1----:R-:W2:Y:S01]  /*79c80*/  LDL.LU R7, [R1+0x3c8c] ;  /* 0x003c8c0001077983 */ /* 0x002ea20000300800 */
[----:B------:R-:W-:-:S03]  /*79c90*/  IMAD.MOV.U32 R133, RZ, RZ, R119 ;  /* 0x000000ffff857224 */ /* 0x000fc600078e0077 */
[----:B------:R1:W-:Y:S04]  /*79ca0*/  STL [R1+0x3c60], R113 ;  /* 0x003c607101007387 */ /* 0x0003e80000100800 */
[----:B------:R-:W2:Y:S04]  /*79cb0*/  LDL.LU R121, [R1+0x3c94] ;  /* 0x003c940001797983 */ /* 0x000ea80000300800 */
[----:B------:R1:W-:Y:S04]  /*79cc0*/  LDGSTS.E [R6+0x5800], desc[UR32][R132.64], P0 ;  /* 0x0580000084067fae */ /* 0x0003e80008121860 */
[----:B----4-:R-:W4:Y:S04]  /*79cd0*/  LDL.LU R119, [R1+0x3c88] ;  /* 0x003c880001777983 */ /* 0x010f280000300800 */
[----:B------:R-:W4:Y:S01]  /*79ce0*/  LDL.LU R122, [R1+0x3c90] ;  /* 0x003c9000017a7983 */ /* 0x000f220000300800 */
[----:B-1----:R-:W-:-:S02]  /*79cf0*/  IMAD.MOV.U32 R132, RZ, RZ, R112 ;  /* 0x000000ffff847224 */ /* 0x002fc400078e0070 */
[----:B------:R-:W-:Y:S01]  /*79d00*/  IMAD.MOV.U32 R133, RZ, RZ, R113 ;  /* 0x000000ffff857224 */ /* 0x000fe200078e0071 */
[----:B------:R-:W4:Y:S04]  /*79d10*/  LDL.LU R112, [R1+0x3c9c] ;  /* 0x003c9c0001707983 */ /* 0x000f280000300800 */
[----:B------:R-:W4:Y:S04]  /*79d20*/  LDL.LU R113, [R1+0x3ca4] ;  /* 0x003ca40001717983 */ /* 0x000f280000300800 */
[----:B------:R1:W-:Y:S01]  /*79d30*/  LDGSTS.E [R6+0x5880], desc[UR32][R132.64], P0 ;  /* 0x0588000084067fae */ /* 0x0003e20008121860 */
[----:B------:R-:W-:-:S02]  /*79d40*/  IADD3 R115, P1, R115, R3, RZ ;  /* 0x0000000373737210 */ /* 0x000fc40007f3e0ff */
[----:B------:R-:W-:-:S03]  /*79d50*/  IADD3 R5, P2, R5, R3, RZ ;  /* 0x0000000305057210 */ /* 0x000fc60007f5e0ff */
[----:B------:R-:W-:Y:S01]  /*79d60*/  IMAD.X R118, R118, 0x1, R2, P1 ;  /* 0x0000000176767824 */ /* 0x000fe200008e0602 */
[----:B------:R-:W-:Y:S04]  /*79d70*/  STL [R1+0x3c6c], R115 ;  /* 0x003c6c7301007387 */ /* 0x000fe80000100800 */
[----:B------:R1:W-:Y:S02]  /*79d80*/  STL [R1+0x3c68], R118 ;  /* 0x003c687601007387 */ /* 0x0003e40000100800 */
[----:B-1----:R-:W-:Y:S02]  /*79d90*/  IMAD.MOV.U32 R133, RZ, RZ, R118 ;  /* 0x000000ffff857224 */ /* 0x002fe400078e0076 */
[----:B------:R-:W-:Y:S01]  /*79da0*/  STL [R1+0x3c74], R5 ;  /* 0x003c740501007387 */ /* 0x000fe20000100800 */
[----:B------:R-:W-:-:S05]  /*79db0*/  IMAD.MOV.U32 R132, RZ, RZ, R115 ;  /* 0x000000ffff847224 */ /* 0x000fca00078e0073 */
[----:B------:R1:W-:Y:S01]  /*79dc0*/  LDGSTS.E [R6+0x5900], desc[UR32][R132.64], P0 ;  /* 0x0590000084067fae */ /* 0x0003e20008121860 */
[----:B------:R-:W-:-:S03]  /*79dd0*/  IMAD.X R116, R116, 0x1, R2, P2 ;  /* 0x0000000174747824 */ /* 0x000fc600010e0602 */
[----:B------:R-:W4:Y:S04]  /*79de0*/  LDL.LU R118, [R1+0x3c98] ;  /* 0x003c980001767983 */ /* 0x000f280000300800 */
[----:B------:R1:W-:Y:S04]  /*79df0*/  STL [R1+0x3c70], R116 ;  /* 0x003c707401007387 */ /* 0x0003e80000100800 */
[----:B------:R-:W4:Y:S01]  /*79e00*/  LDL.LU R115, [R1+0x3ca0] ;  /* 0x003ca00001737983 */ /* 0x000f220000300800 */
[----:B-1----:R-:W-:Y:S02]  /*79e10*/  IMAD.MOV.U32 R132, RZ, RZ, R5 ;  /* 0x000000ffff847224 */ /* 0x002fe400078e0005 */
[----:B------:R-:W-:-:S02]  /*79e20*/  IMAD.MOV.U32 R133, RZ, RZ, R116 ;  /* 0x000000ffff857224 */ /* 0x000fc400078e0074 */
[----:B------:R-:W4:Y:S04]  /*79e30*/  LDL.LU R116, [R1+0x3cac] ;  /* 0x003cac0001747983 */ /* 0x000f280000300800 */
[----:B------:R-:W4:Y:S04]  /*79e40*/  LDL.LU R5, [R1+0x3cb4] ;  /* 0x003cb40001057983 */ /* 0x000f280000300800 */
[----:B------:R1:W-:Y:S01]  /*79e50*/  LDGSTS.E [R6+0x5980], desc[UR32][R132.64], P0 ;  /* 0x0598000084067fae */ /* 0x0003e20008121860 */
[----:B---3--:R-:W-:-:S05]  /*79e60*/  IADD3 R117, P1, R117, R3, RZ ;  /* 0x0000000375757210 */ /* 0x008fca0007f3e0ff */
[----:B--2---:R-:W-:Y:S01]  /*79e70*/  IMAD.X R120, R120, 0x1, R2, P1 ;  /* 0x0000000178787824 */ /* 0x004fe200008e0602 */
[----:B------:R-:W-:Y:S01]  /*79e80*/  IADD3 R4, P2, R4, R3, RZ ;  /* 0x0000000304047210 */ /* 0x000fe20007f5e0ff */
[----:B------:R-:W-:Y:S04]  /*79e90*/  STL [R1+0x3c7c], R117 ;  /* 0x003c7c7501007387 */ /* 0x000fe80000100800 */
[----:B------:R2:W-:Y:S01]  /*79ea0*/  STL [R1+0x3c78], R120 ;  /* 0x003c787801007387 */ /* 0x0005e20000100800 */
[----:B-1----:R-:W-:-:S03]  /*79eb0*/  IMAD.MOV.U32 R133, RZ, RZ, R120 ;  /* 0x000000ffff857224 */ /* 0x002fc600078e0078 */
[----:B------:R-:W-:Y:S01]  /*79ec0*/  STL [R1+0x3c84], R4 ;  /* 0x003c840401007387 */ /* 0x000fe20000100800 */
[----:B------:R-:W-:Y:S02]  /*79ed0*/  IMAD.X R114, R114, 0x1, R2, P2 ;  /* 0x0000000172727824 */ /* 0x000fe400010e0602 */
[----:B------:R-:W-:Y:S01]  /*79ee0*/  IMAD.MOV.U32 R132, RZ, RZ, R117 ;  /* 0x000000ffff847224 */ /* 0x000fe200078e0075 */
[----:B--2---:R-:W2:Y:S04]  /*79ef0*/  LDL.LU R120, [R1+0x3ca8] ;  /* 0x003ca80001787983 */ /* 0x004ea80000300800 */
[----:B------:R1:W-:Y:S04]  /*79f00*/  STL [R1+0x3c80], R114 ;  /* 0x003c807201007387 */ /* 0x0003e80000100800 */
[----:B------:R-:W3:Y:S04]  /*79f10*/  LDL.LU R117, [R1+0x3cb0] ;  /* 0x003cb00001757983 */ /* 0x000ee80000300800 */
[----:B------:R1:W-:Y:S02]  /*79f20*/  LDGSTS.E [R6+0x5a00], desc[UR32][R132.64], P0 ;  /* 0x05a0000084067fae */ /* 0x0003e40008121860 */
[----:B-1----:R-:W-:-:S02]  /*79f30*/  IMAD.MOV.U32 R132, RZ, RZ, R4 ;  /* 0x000000ffff847224 */ /* 0x002fc400078e0004 */
[----:B------:R-:W-:Y:S02]  /*79f40*/  IMAD.MOV.U32 R133, RZ, RZ, R114 ;  /* 0x000000ffff857224 */ /* 0x000fe400078e0072 */
[----:B------:R-:W3:Y:S04]  /*79f50*/  LDL.LU R114, [R1+0x3cbc] ;  /* 0x003cbc0001727983 */ /* 0x000ee80000300800 */
[----:B------:R-:W3:Y:S01]  /*79f60*/  LDL.LU R4, [R1+0x3cc4] ;  /* 0x003cc40001047983 */ /* 0x000ee20000300800 */
[----:B------:R-:W-:-:S03]  /*79f70*/  IADD3 R7, P1, R7, R3, RZ ;  /* 0x0000000307077210 */ /* 0x000fc60007f3e0ff */
[----:B------:R1:W-:Y:S01]  /*79f80*/  LDGSTS.E [R6+0x5a80], desc[UR32][R132.64], P0 ;  /* 0x05a8000084067fae */ /* 0x0003e20008121860 */
[-C--:B------:R-:W-:Y:S01]  /*79f90*/  IADD3 R121, P2, R121, R3.reuse, RZ ;  /* 0x0000000379797210 */ /* 0x080fe20007f5e0ff */
[--C-:B----4-:R-:W-:Y:S02]  /*79fa0*/  IMAD.X R119, R119, 0x1, R2.reuse, P1 ;  /* 0x0000000177777824 */ /* 0x110fe400008e0602 */
[----:B------:R-:W-:Y:S02]  /*79fb0*/  STL [R1+0x3c8c], R7 ;  /* 0x003c8c0701007387 */ /* 0x000fe40000100800 */
[----:B------:R-:W-:Y:S02]  /*79fc0*/  IMAD.X R122, R122, 0x1, R2, P2 ;  /* 0x000000017a7a7824 */ /* 0x000fe400010e0602 */
[----:B------:R4:W-:Y:S01]  /*79fd0*/  STL [R1+0x3c88], R119 ;  /* 0x003c887701007387 */ /* 0x0009e20000100800 */
[----:B-1----:R-:W-:Y:S02]  /*79fe0*/  IMAD.MOV.U32 R132, RZ, RZ, R7 ;  /* 0x000000ffff847224 */ /* 0x002fe400078e0007 */
[----:B------:R-:W-:Y:S01]  /*79ff0*/  IMAD.MOV.U32 R133, RZ, RZ, R119 ;  /* 0x000000ffff857224 */ /* 0x000fe200078e0077 */
[----:B------:R-:W-:Y:S04]  /*7a000*/  STL [R1+0x3c94], R121 ;  /* 0x003c947901007387 */ /* 0x000fe80000100800 */
[----:B------:R1:W-:Y:S01]  /*7a010*/  LDGSTS.E [R6+0x5b00], desc[UR32][R132.64], P0 ;  /* 0x05b0000084067fae */ /* 0x0003e20008121860 */
[----:B------:R-:W-:-:S03]  /*7a020*/  IADD3 R112, P1, R112, R3, RZ ;  /* 0x0000000370707210 */ /* 0x000fc60007f3e0ff */
[----:B----4-:R-:W4:Y:S01]  /*7a030*/  LDL.LU R119, [R1+0x3cb8] ;  /* 0x003cb80001777983 */ /* 0x010f220000300800 */
[----:B------:R-:W-:-:S03]  /*7a040*/  IADD3 R113, P2, R113, R3, RZ ;  /* 0x0000000371717210 */ /* 0x000fc60007f5e0ff */
[----:B------:R-:W-:Y:S04]  /*7a050*/  STL [R1+0x3c90], R122 ;  /* 0x003c907a01007387 */ /* 0x000fe80000100800 */
[----:B------:R-:W4:Y:S04]  /*7a060*/  LDL.LU R7, [R1+0x3cc0] ;  /* 0x003cc00001077983 */ /* 0x000f280000300800 */
[----:B------:R1:W-:Y:S02]  /*7a070*/  STL [R1+0x3c9c], R112 ;  /* 0x003c9c7001007387 */ /* 0x0003e40000100800 */
[----:B-1----:R-:W-:-:S02]  /*7a080*/  IMAD.MOV.U32 R132, RZ, RZ, R121 ;  /* 0x000000ffff847224 */ /* 0x002fc400078e0079 */
[----:B------:R-:W-:-:S05]  /*7a090*/  IMAD.MOV.U32 R133, RZ, RZ, R122 ;  /* 0x000000ffff857224 */ /* 0x000fca00078e007a */
[----:B------:R1:W-:Y:S01]  /*7a0a0*/  LDGSTS.E [R6+0x5b80], desc[UR32][R132.64], P0 ;  /* 0x05b8000084067fae */ /* 0x0003e20008121860 */
[----:B------:R-:W-:Y:S02]  /*7a0b0*/  IMAD.X R118, R118, 0x1, R2, P1 ;  /* 0x0000000176767824 */ /* 0x000fe400008e0602 */
[----:B-1----:R-:W-:-:S03]  /*7a0c0*/  IMAD.MOV.U32 R132, RZ, RZ, R112 ;  /* 0x000000ffff847224 */ /* 0x002fc600078e0070 */
[----:B------:R1:W-:Y:S01]  /*7a0d0*/  STL [R1+0x3c98], R118 ;  /* 0x003c987601007387 */ /* 0x0003e20000100800 */
[----:B------:R-:W-:-:S03]  /*7a0e0*/  IMAD.X R115, R115, 0x1, R2, P2 ;  /* 0x0000000173737824 */ /* 0x000fc600010e0602 */
        /* <DEDUP_REMOVED lines=8> */
[----:B------:R-:W-:-:S02]  /*7a170*/  IMAD.MOV.U32 R132, RZ, RZ, R113 ;  /* 0x000000ffff847224 */ /* 0x000fc400078e0071 */
[----:B------:R-:W-:Y:S01]  /*7a180*/  IMAD.MOV.U32 R133, RZ, RZ, R115 ;  /* 0x000000ffff857224 */ /* 0x000fe200078e0073 */
[----:B------:R-:W4:Y:S04]  /*7a190*/  LDL.LU R113, [R1+0x3cd4] ;  /* 0x003cd40001717983 */ /* 0x000f280000300800 */
[----:B------:R-:W4:Y:S04]  /*7a1a0*/  LDL.LU R115, [R1+0x3e5c] ;  /* 0x003e5c0001737983 */ /* 0x000f280000300800 */
[----:B------:R1:W-:Y:S04]  /*7a1b0*/  STL [R1+0x3cac], R116 ;  /* 0x003cac7401007387 */ /* 0x0003e80000100800 */
[----:B------:R1:W-:Y:S02]  /*7a1c0*/  LDGSTS.E [R6+0x5c80], desc[UR32][R132.64], P0 ;  /* 0x05c8000084067fae */ /* 0x0003e40008121860 */
[----:B-1----:R-:W-:-:S02]  /*7a1d0*/  IMAD.MOV.U32 R132, RZ, RZ, R116 ;  /* 0x000000ffff847224 */ /* 0x002fc400078e0074 */
[--C-:B--2---:R-:W-:Y:S02]  /*7a1e0*/  IMAD.X R120, R120, 0x1, R2.reuse, P1 ;  /* 0x0000000178787824 */ /* 0x104fe400008e0602 */
[----:B---3--:R-:W-:-:S03]  /*7a1f0*/  IMAD.X R117, R117, 0x1, R2, P2 ;  /* 0x0000000175757824 */ /* 0x008fc600010e0602 */
[----:B------:R1:W-:Y:S04]  /*7a200*/  STL [R1+0x3ca8], R120 ;  /* 0x003ca87801007387 */ /* 0x0003e80000100800 */
[----:B------:R2:W-:Y:S04]  /*7a210*/  STL [R1+0x3cb4], R5 ;  /* 0x003cb40501007387 */ /* 0x0005e80000100800 */
[----:B------:R-:W3:Y:S01]  /*7a220*/  LDL.LU R116, [R1+0x3cd0] ;  /* 0x003cd00001747983 */ /* 0x000ee20000300800 */
[----:B------:R-:W-:-:S03]  /*7a230*/  IMAD.MOV.U32 R133, RZ, RZ, R120 ;  /* 0x000000ffff857224 */ /* 0x000fc600078e0078 */
[----:B------:R2:W-:Y:S04]  /*7a240*/  STL [R1+0x3cb0], R117 ;  /* 0x003cb07501007387 */ /* 0x0005e80000100800 */
[----:B------:R2:W-:Y:S04]  /*7a250*/  LDGSTS.E [R6+0x5d00], desc[UR32][R132.64], P0 ;  /* 0x05d0000084067fae */ /* 0x0005e80008121860 */
[----:B-1----:R-:W3:Y:S01]  /*7a260*/  LDL.LU R120, [R1+0x3e58] ;  /* 0x003e580001787983 */ /* 0x002ee20000300800 */
[-C--:B------:R-:W-:Y:S02]  /*7a270*/  IADD3 R114, P1, R114, R3.reuse, RZ ;  /* 0x0000000372727210 */ /* 0x080fe40007f3e0ff */
[----:B------:R-:W-:Y:S01]  /*7a280*/  IADD3 R4, P2, R4, R3, RZ ;  /* 0x0000000304047210 */ /* 0x000fe20007f5e0ff */
[----:B--2---:R-:W-:-:S02]  /*7a290*/  IMAD.MOV.U32 R132, RZ, RZ, R5 ;  /* 0x000000ffff847224 */ /* 0x004fc400078e0005 */
[----:B------:R-:W-:Y:S01]  /*7a2a0*/  IMAD.MOV.U32 R133, RZ, RZ, R117 ;  /* 0x000000ffff857224 */ /* 0x000fe200078e0075 */
[----:B------:R-:W2:Y:S04]  /*7a2b0*/  LDL.LU R5, [R1+0x3e64] ;  /* 0x003e640001057983 */ /* 0x000ea80000300800 */
[----:B------:R-:W2:Y:S04]  /*7a2c0*/  LDL.LU R117, [R1+0x3e6c] ;  /* 0x003e6c0001757983 */ /* 0x000ea80000300800 */
[----:B------:R1:W-:Y:S04]  /*7a2d0*/  STL [R1+0x3cbc], R114 ;  /* 0x003cbc7201007387 */ /* 0x0003e80000100800 */
[----:B------:R1:W-:Y:S01]  /*7a2e0*/  LDGSTS.E [R6+0x5d80], desc[UR32][R132.64], P0 ;  /* 0x05d8000084067fae */ /* 0x0003e20008121860 */
[----:B----4-:R-:W-:-:S02]  /*7a2f0*/  IMAD.X R119, R119, 0x1, R2, P1 ;  /* 0x0000000177777824 */ /* 0x010fc400008e0602 */
[----:B-1----:R-:W-:Y:S02]  /*7a300*/  IMAD.MOV.U32 R132, RZ, RZ, R114 ;  /* 0x000000ffff847224 */ /* 0x002fe400078e0072 */
[----:B------:R-:W-:Y:S01]  /*7a310*/  IMAD.X R7, R7, 0x1, R2, P2 ;  /* 0x0000000107077824 */ /* 0x000fe200010e0602 */
[----:B------:R1:W-:Y:S04]  /*7a320*/  STL [R1+0x3cb8], R119 ;  /* 0x003cb87701007387 */ /* 0x0003e80000100800 */
[----:B------:R-:W-:Y:S04]  /*7a330*/  STL [R1+0x3cc4], R4 ;  /* 0x003cc40401007387 */ /* 0x000fe80000100800 */
[----:B------:R-:W4:Y:S01]  /*7a340*/  LDL.LU R114, [R1+0x3e60] ;  /* 0x003e600001727983 */ /* 0x000f220000300800 */
[----:B------:R-:W-:-:S03]  /*7a350*/  IMAD.MOV.U32 R133, RZ, RZ, R119 ;  /* 0x000000ffff857224 */ /* 0x000fc600078e0077 */
[----:B------:R1:W-:Y:S04]  /*7a360*/  STL [R1+0x3cc0], R7 ;  /* 0x003cc00701007387 */ /* 0x0003e80000100800 */
[----:B------:R1:W-:Y:S04]  /*7a370*/  LDGSTS.E [R6+0x5e00], desc[UR32][R132.64], P0 ;  /* 0x05e0000084067fae */ /* 0x0003e80008121860 */
[----:B-1----:R-:W4:Y:S01]  /*7a380*/  LDL.LU R119, [R1+0x3e68] ;  /* 0x003e680001777983 */ /* 0x002f220000300800 */
[----:B------:R-:W-:Y:S02]  /*7a390*/  IMAD.MOV.U32 R132, RZ, RZ, R4 ;  /* 0x000000ffff847224 */ /* 0x000fe400078e0004 */
[----:B------:R-:W-:-:S02]  /*7a3a0*/  IMAD.MOV.U32 R133, RZ, RZ, R7 ;  /* 0x000000ffff857224 */ /* 0x000fc400078e0007 */
[----:B------:R-:W4:Y:S04]  /*7a3b0*/  LDL.LU R7, [R1+0x3e74] ;  /* 0x003e740001077983 */ /* 0x000f280000300800 */
[----:B------:R-:W4:Y:S04]  /*7a3c0*/  LDL.LU R4, [R1+0x3e7c] ;  /* 0x003e7c0001047983 */ /* 0x000f280000300800 */
[----:B------:R1:W-:Y:S01]  /*7a3d0*/  LDGSTS.E [R6+0x5e80], desc[UR32][R132.64], P0 ;  /* 0x05e8000084067fae */ /* 0x0003e20008121860 */
[----:B------:R-:W-:-:S05]  /*7a3e0*/  IADD3 R112, P1, R112, R3, RZ ;  /* 0x0000000370707210 */ /* 0x000fca0007f3e0ff */
[----:B------:R-:W-:Y:S01]  /*7a3f0*/  IMAD.X R118, R118, 0x1, R2, P1 ;  /* 0x0000000176767824 */ /* 0x000fe200008e0602 */
[----:B------:R1:W-:Y:S04]  /*7a400*/  STL [R1+0x3ccc], R112 ;  /* 0x003ccc7001007387 */ /* 0x0003e80000100800 */
[----:B------:R1:W-:Y:S02]  /*7a410*/  STL [R1+0x3cc8], R118 ;  /* 0x003cc87601007387 */ /* 0x0003e40000100800 */
[----:B-1----:R-:W-:Y:S02]  /*7a420*/  IMAD.MOV.U32 R132, RZ, RZ, R112 ;  /* 0x000000ffff847224 */ /* 0x002fe400078e0070 */
[----:B------:R-:W-:Y:S01]  /*7a430*/  IMAD.MOV.U32 R133, RZ, RZ, R118 ;  /* 0x000000ffff857224 */ /* 0x000fe200078e0076 */
[----:B------:R-:W4:Y:S04]  /*7a440*/  LDL.LU R112, [R1+0x3e70] ;  /* 0x003e700001707983 */ /* 0x000f280000300800 */
[----:B------:R1:W-:Y:S04]  /*7a450*/  LDGSTS.E [R6+0x5f00], desc[UR32][R132.64], P0 ;  /* 0x05f0000084067fae */ /* 0x0003e80008121860 */
[----:B------:R-:W4:Y:S01]  /*7a460*/  LDL.LU R118, [R1+0x3e78] ;  /* 0x003e780001767983 */ /* 0x000f220000300800 */
[----:B------:R-:W-:-:S02]  /*7a470*/  IADD3 R113, P2, R113, R3, RZ ;  /* 0x0000000371717210 */ /* 0x000fc40007f5e0ff */
[----:B------:R-:W-:-:S03]  /*7a480*/  IADD3 R115, P3, R115, R3, RZ ;  /* 0x0000000373737210 */ /* 0x000fc60007f7e0ff */
[----:B------:R-:W-:Y:S01]  /*7a490*/  STL [R1+0x3cd4], R113 ;  /* 0x003cd47101007387 */ /* 0x000fe20000100800 */
[----:B-1----:R-:W-:Y:S01]  /*7a4a0*/  IMAD.MOV.U32 R132, RZ, RZ, R113 ;  /* 0x000000ffff847224 */ /* 0x002fe200078e0071 */
[----:B------:R-:W-:-:S04]  /*7a4b0*/  UISETP.GT.AND UP1, UPT, UR14, 0xf, UPT ;  /* 0x0000000f0e00788c */ /* 0x000fc8000bf24270 */
[----:B------:R-:W-:-:S04]  /*7a4c0*/  USEL UR10, URZ, 0x4, !UP1 ;  /* 0x000000043f0a7887 */ /* 0x000fc8000c800000 */
[----:B------:R-:W-:-:S06]  /*7a4d0*/  USEL UR10, UR10, URZ, !UP0 ;  /* 0x0000003f0a0a7287 */ /* 0x000fcc000c000000 */
[----:B------:R-:W-:Y:S01]  /*7a4e0*/  ISETP.NE.U32.AND P1, PT, RZ, UR10, PT ;  /* 0x0000000aff007c0c */ /* 0x000fe2000bf25070 */
[----:B---3--:R-:W-:-:S04]  /*7a4f0*/  IMAD.X R116, R116, 0x1, R2, P2 ;  /* 0x0000000174747824 */ /* 0x008fc800010e0602 */
        /* <DEDUP_REMOVED lines=8> */
[----:B---3--:R-:W-:-:S02]  /*7a580*/  IMAD.MOV.U32 R133, RZ, RZ, R120 ;  /* 0x000000ffff857224 */ /* 0x008fc400078e0078 */
[----:B------:R-:W-:Y:S01]  /*7a590*/  IMAD.MOV.U32 R132, RZ, RZ, R115 ;  /* 0x000000ffff847224 */ /* 0x000fe200078e0073 */
[----:B-1----:R-:W3:Y:S04]  /*7a5a0*/  LDL.LU R120, [R1+0x3e80] ;  /* 0x003e800001787983 */ /* 0x002ee80000300800 */
[----:B------:R-:W3:Y:S01]  /*7a5b0*/  LDL.LU R115, [R1+0x3e88] ;  /* 0x003e880001737983 */ /* 0x000ee20000300800 */
[-C--:B--2---:R-:W-:Y:S02]  /*7a5c0*/  IADD3 R5, P0, R5, R3.reuse, RZ ;  /* 0x0000000305057210 */ /* 0x084fe40007f1e0ff */
[----:B------:R-:W-:Y:S01]  /*7a5d0*/  IADD3 R117, P2, R117, R3, RZ ;  /* 0x0000000375757210 */ /* 0x000fe20007f5e0ff */
[----:B------:R1:W-:Y:S04]  /*7a5e0*/  LDGSTS.E [R6+0x7800], desc[UR32][R132.64], P1 ;  /* 0x0780000084067fae */ /* 0x0003e80008921860 */
[----:B------:R-:W-:Y:S01]  /*7a5f0*/  STL [R1+0x3e64], R5 ;  /* 0x003e640501007387 */ /* 0x000fe20000100800 */
[----:B----4-:R-:W-:-:S02]  /*7a600*/  IMAD.X R114, R114, 0x1, R2, P0 ;  /* 0x0000000172727824 */ /* 0x010fc400000e0602 */
[----:B-1----:R-:W-:Y:S02]  /*7a610*/  IMAD.MOV.U32 R132, RZ, RZ, R5 ;  /* 0x000000ffff847224 */ /* 0x002fe400078e0005 */
[----:B------:R-:W-:Y:S01]  /*7a620*/  IMAD.MOV.U32 R133, RZ, RZ, R114 ;  /* 0x000000ffff857224 */ /* 0x000fe200078e0072 */
[----:B------:R1:W-:Y:S04]  /*7a630*/  STL [R1+0x3e60], R114 ;  /* 0x003e607201007387 */ /* 0x0003e80000100800 */
[----:B------:R2:W-:Y:S01]  /*7a640*/  STL [R1+0x3e6c], R117 ;  /* 0x003e6c7501007387 */ /* 0x0005e20000100800 */
[----:B------:R-:W-:-:S03]  /*7a650*/  IMAD.X R119, R119, 0x1, R2, P2 ;  /* 0x0000000177777824 */ /* 0x000fc600010e0602 */
[----:B------:R4:W-:Y:S04]  /*7a660*/  LDGSTS.E [R6+0x7880], desc[UR32][R132.64], P1 ;  /* 0x0788000084067fae */ /* 0x0009e80008921860 */
[----:B-1----:R-:W3:Y:S04]  /*7a670*/  LDL.LU R114, [R1+0x3e94] ;  /* 0x003e940001727983 */ /* 0x002ee80000300800 */
[----:B------:R-:W-:Y:S04]  /*7a680*/  STL [R1+0x3e68], R119 ;  /* 0x003e687701007387 */ /* 0x000fe80000100800 */
[----:B------:R-:W3:Y:S01]  /*7a690*/  LDL.LU R5, [R1+0x3e9c] ;  /* 0x003e9c0001057983 */ /* 0x000ee20000300800 */
[----:B------:R-:W-:Y:S01]  /*7a6a0*/  IADD3 R7, P0, R7, R3, RZ ;  /* 0x0000000307077210 */ /* 0x000fe20007f1e0ff */
[----:B----4-:R-:W-:-:S02]  /*7a6b0*/  IMAD.MOV.U32 R132, RZ, RZ, R117 ;  /* 0x000000ffff847224 */ /* 0x010fc400078e0075 */
[----:B--2---:R-:W2:Y:S01]  /*7a6c0*/  LDL.LU R117, [R1+0x3e90] ;  /* 0x003e900001757983 */ /* 0x004ea20000300800 */
[----:B------:R-:W-:Y:S01]  /*7a6d0*/  IMAD.MOV.U32 R133, RZ, RZ, R119 ;  /* 0x000000ffff857224 */ /* 0x000fe200078e0077 */
[----:B------:R-:W-:Y:S02]  /*7a6e0*/  IADD3 R4, P2, R4, R3, RZ ;  /* 0x0000000304047210 */ /* 0x000fe40007f5e0ff */
[----:B------:R-:W4:Y:S04]  /*7a6f0*/  LDL.LU R122, [R1+0x3e98] ;  /* 0x003e9800017a7983 */ /* 0x000f280000300800 */
        /* <DEDUP_REMOVED lines=9> */
[----:B-1----:R-:W4:Y:S04]  /*7a790*/  LDL.LU R112, [R1+0x3ea4] ;  /* 0x003ea40001707983 */ /* 0x002f280000300800 */
[----:B------:R1:W-:Y:S04]  /*7a7a0*/  STL [R1+0x3e78], R118 ;  /* 0x003e787601007387 */ /* 0x0003e80000100800 */
[----:B------:R-:W4:Y:S04]  /*7a7b0*/  LDL.LU R7, [R1+0x3eac] ;  /* 0x003eac0001077983 */ /* 0x000f280000300800 */
[----:B------:R-:W4:Y:S04]  /*7a7c0*/  LDL.LU R121, [R1+0x3ea0] ;  /* 0x003ea00001797983 */ /* 0x000f280000300800 */
[----:B------:R-:W4:Y:S01]  /*7a7d0*/  LDL.LU R119, [R1+0x3ea8] ;  /* 0x003ea80001777983 */ /* 0x000f220000300800 */
[----:B------:R-:W-:-:S02]  /*7a7e0*/  IMAD.MOV.U32 R132, RZ, RZ, R4 ;  /* 0x000000ffff847224 */ /* 0x000fc400078e0004 */
[----:B------:R-:W-:Y:S02]  /*7a7f0*/  IMAD.MOV.U32 R133, RZ, RZ, R118 ;  /* 0x000000ffff857224 */ /* 0x000fe400078e0076 */
[----:B-1----:R-:W4:Y:S04]  /*7a800*/  LDL.LU R118, [R1+0x3eb4] ;  /* 0x003eb40001767983 */ /* 0x002f280000300800 */
        /* <DEDUP_REMOVED lines=14> */
[----:B------:R-:W4:Y:S01]  /*7a8f0*/  LDL.LU R116, [R1+0x3eb8] ;  /* 0x003eb80001747983 */ /* 0x000f220000300800 */
[----:B---3--:R-:W-:-:S02]  /*7a900*/  IMAD.MOV.U32 R132, RZ, RZ, R113 ;  /* 0x000000ffff847224 */ /* 0x008fc400078e0071 */
[----:B------:R-:W-:Y:S02]  /*7a910*/  IMAD.MOV.U32 R133, RZ, RZ, R115 ;  /* 0x000000ffff857224 */ /* 0x000fe400078e0073 */
[----:B-1----:R-:W3:Y:S04]  /*7a920*/  LDL.LU R115, [R1+0x3ec4] ;  /* 0x003ec40001737983 */ /* 0x002ee80000300800 */
[----:B------:R-:W3:Y:S04]  /*7a930*/  LDL.LU R113, [R1+0x3ecc] ;  /* 0x003ecc0001717983 */ /* 0x000ee80000300800 */
[----:B------:R1:W-:Y:S01]  /*7a940*/  LDGSTS.E [R6+0x7b00], desc[UR32][R132.64], P1 ;  /* 0x07b0000084067fae */ /* 0x0003e20008921860 */
[----:B------:R-:W-:-:S02]  /*7a950*/  IADD3 R114, P0, R114, R3, RZ ;  /* 0x0000000372727210 */ /* 0x000fc40007f1e0ff */
[----:B------:R-:W-:-:S03]  /*7a960*/  IADD3 R5, P2, R5, R3, RZ ;  /* 0x0000000305057210 */ /* 0x000fc60007f5e0ff */
[----:B------:R-:W-:Y:S01]  /*7a970*/  STL [R1+0x3e94], R114 ;  /* 0x003e947201007387 */ /* 0x000fe20000100800 */
[--C-:B--2---:R-:W-:Y:S02]  /*7a980*/  IMAD.X R117, R117, 0x1, R2.reuse, P0 ;  /* 0x0000000175757824 */ /* 0x104fe400000e0602 */
[----:B----4-:R-:W-:Y:S02]  /*7a990*/  IMAD.X R122, R122, 0x1, R2, P2 ;  /* 0x000000017a7a7824 */ /* 0x010fe400010e0602 */
[----:B-1----:R-:W-:Y:S01]  /*7a9a0*/  IMAD.MOV.U32 R133, RZ, RZ, R117 ;  /* 0x000000ffff857224 */ /* 0x002fe200078e0075 */
[----:B------:R1:W-:Y:S04]  /*7a9b0*/  STL [R1+0x3e90], R117 ;  /* 0x003e907501007387 */ /* 0x0003e80000100800 */
[----:B------:R2:W-:Y:S01]  /*7a9c0*/  STL [R1+0x3e9c], R5 ;  /* 0x003e9c0501007387 */ /* 0x0005e20000100800 */
[----:B------:R-:W-:-:S05]  /*7a9d0*/  IMAD.MOV.U32 R132, RZ, RZ, R114 ;  /* 0x000000ffff847224 */ /* 0x000fca00078e0072 */
[----:B------:R4:W-:Y:S04]  /*7a9e0*/  LDGSTS.E [R6+0x7b80], desc[UR32][R132.64], P1 ;  /* 0x07b8000084067fae */ /* 0x0009e80008921860 */
[----:B-1----:R-:W3:Y:S04]  /*7a9f0*/  LDL.LU R117, [R1+0x3ec0] ;  /* 0x003ec00001757983 */ /* 0x002ee80000300800 */
[----:B------:R-:W-:Y:S04]  /*7aa00*/  STL [R1+0x3e98], R122 ;  /* 0x003e987a01007387 */ /* 0x000fe80000100800 */
[----:B------:R-:W3:Y:S01]  /*7aa10*/  LDL.LU R114, [R1+0x3ec8] ;  /* 0x003ec80001727983 */ /* 0x000ee20000300800 */
[----:B----4-:R-:W-:-:S02]  /*7aa20*/  IMAD.MOV.U32 R132, RZ, RZ, R5 ;  /* 0x000000ffff847224 */ /* 0x010fc400078e0005 */
[----:B------:R-:W-:Y:S01]  /*7aa30*/  IMAD.MOV.U32 R133, RZ, RZ, R122 ;  /* 0x000000ffff857224 */ /* 0x000fe200078e007a */
[----:B--2---:R-:W2:Y:S01]  /*7aa40*/  LDL.LU R5, [R1+0x3ed4] ;  /* 0x003ed40001057983 */ /* 0x004ea20000300800 */
[----:B------:R-:W-:-:S03]  /*7aa50*/  IADD3 R112, P0, R112, R3, RZ ;  /* 0x0000000370707210 */ /* 0x000fc60007f1e0ff */
[----:B------:R1:W-:Y:S01]  /*7aa60*/  LDGSTS.E [R6+0x7c00], desc[UR32][R132.64], P1 ;  /* 0x07c0000084067fae */ /* 0x0003e20008921860 */
[----:B------:R-:W-:Y:S01]  /*7aa70*/  IADD3 R7, P2, R7, R3, RZ ;  /* 0x0000000307077210 */ /* 0x000fe20007f5e0ff */
[----:B------:R-:W-:Y:S02]  /*7aa80*/  IMAD.X R121, R121, 0x1, R2, P0 ;  /* 0x0000000179797824 */ /* 0x000fe400000e0602 */
[----:B------:R4:W-:Y:S04]  /*7aa90*/  STL [R1+0x3ea4], R112 ;  /* 0x003ea47001007387 */ /* 0x0009e80000100800 */
[----:B------:R-:W-:Y:S04]  /*7aaa0*/  STL [R1+0x3ea0], R121 ;  /* 0x003ea07901007387 */ /* 0x000fe80000100800 */
[----:B------:R-:W-:Y:S01]  /*7aab0*/  STL [R1+0x3eac], R7 ;  /* 0x003eac0701007387 */ /* 0x000fe20000100800 */
[----:B-1----:R-:W-:-:S03]  /*7aac0*/  IMAD.MOV.U32 R132, RZ, RZ, R112 ;  /* 0x000000ffff847224 */ /* 0x002fc600078e0070 */
[----:B----4-:R-:W4:Y:S01]  /*7aad0*/  LDL.LU R112, [R1+0x3ed0] ;  /* 0x003ed00001707983 */ /* 0x010f220000300800 */
[----:B------:R-:W-:Y:S01]  /*7aae0*/  IMAD.MOV.U32 R133, RZ, RZ, R121 ;  /* 0x000000ffff857224 */ /* 0x000fe200078e0079 */
[-C--:B------:R-:W-:Y:S01]  /*7aaf0*/  IADD3 R118, P0, R118, R3.reuse, RZ ;  /* 0x0000000376767210 */ /* 0x080fe20007f1e0ff */
[----:B------:R-:W-:Y:S01]  /*7ab00*/  IMAD.X R119, R119, 0x1, R2, P2 ;  /* 0x0000000177777824 */ /* 0x000fe200010e0602 */
[----:B------:R-:W-:Y:S02]  /*7ab10*/  IADD3 R4, P2, R4, R3, RZ ;  /* 0x0000000304047210 */ /* 0x000fe40007f5e0ff */
[----:B------:R1:W-:Y:S04]  /*7ab20*/  LDGSTS.E [R6+0x7c80], desc[UR32][R132.64], P1 ;  /* 0x07c8000084067fae */ /* 0x0003e80008921860 */
[----:B------:R1:W-:Y:S02]  /*7ab30*/  STL [R1+0x3ea8], R119 ;  /* 0x003ea87701007387 */ /* 0x0003e40000100800 */
[----:B-1----:R-:W-:-:S02]  /*7ab40*/  IMAD.MOV.U32 R132, RZ, RZ, R7 ;  /* 0x000000ffff847224 */ /* 0x002fc400078e0007 */
[----:B------:R-:W-:Y:S02]  /*7ab50*/  IMAD.MOV.U32 R133, RZ, RZ, R119 ;  /* 0x000000ffff857224 */ /* 0x000fe400078e0077 */
[----:B------:R-:W4:Y:S04]  /*7ab60*/  LDL.LU R119, [R1+0x405c] ;  /* 0x00405c0001777983 */ /* 0x000f280000300800 */
[----:B------:R-:W4:Y:S04]  /*7ab70*/  LDL.LU R7, [R1+0x4064] ;  /* 0x0040640001077983 */ /* 0x000f280000300800 */
[----:B------:R-:W-:Y:S04]  /*7ab80*/  STL [R1+0x3eb4], R118 ;  /* 0x003eb47601007387 */ /* 0x000fe80000100800 */
[----:B------:R1:W-:Y:S02]  /*7ab90*/  LDGSTS.E [R6+0x7d00], desc[UR32][R132.64], P1 ;  /* 0x07d0000084067fae */ /* 0x0003e40008921860 */
[----:B-1----:R-:W-:-:S02]  /*7aba0*/  IMAD.MOV.U32 R132, RZ, RZ, R118 ;  /* 0x000000ffff847224 */ /* 0x002fc400078e0076 */
[--C-:B------:R-:W-:Y:S02]  /*7abb0*/  IMAD.X R120, R120, 0x1, R2.reuse, P0 ;  /* 0x0000000178787824 */ /* 0x100fe400000e0602 */
[----:B------:R-:W-:Y:S02]  /*7abc0*/  IMAD.X R116, R116, 0x1, R2, P2 ;  /* 0x0000000174747824 */ /* 0x000fe400010e0602 */
[----:B------:R-:W-:Y:S01]  /*7abd0*/  IMAD.MOV.U32 R133, RZ, RZ, R120 ;  /* 0x000000ffff857224 */ /* 0x000fe200078e0078 */
[----:B------:R1:W-:Y:S04]  /*7abe0*/  STL [R1+0x3eb0], R120 ;  /* 0x003eb07801007387 */ /* 0x0003e80000100800 */
[----:B------:R-:W-:Y:S04]  /*7abf0*/  STL [R1+0x3ebc], R4 ;  /* 0x003ebc0401007387 */ /* 0x000fe80000100800 */
[----:B------:R3:W-:Y:S04]  /*7ac00*/  LDGSTS.E [R6+0x7d80], desc[UR32][R132.64], P1 ;  /* 0x07d8000084067fae */ /* 0x0007e80008921860 */
[----:B-1----:R-:W4:Y:S04]  /*7ac10*/  LDL.LU R120, [R1+0x4058] ;  /* 0x0040580001787983 */ /* 0x002f280000300800 */
[----:B------:R1:W-:Y:S04]  /*7ac20*/  STL [R1+0x3eb8], R116 ;  /* 0x003eb87401007387 */ /* 0x0003e80000100800 */
[----:B------:R-:W4:Y:S01]  /*7ac30*/  LDL.LU R118, [R1+0x4060] ;  /* 0x0040600001767983 */ /* 0x000f220000300800 */
[----:B---3--:R-:W-:-:S02]  /*7ac40*/  IADD3 R115, P0, R115, R3, RZ ;  /* 0x0000000373737210 */ /* 0x008fc40007f1e0ff */
[----:B------:R-:W-:Y:S01]  /*7ac50*/  IADD3 R113, P2, R113, R3, RZ ;  /* 0x0000000371717210 */ /* 0x000fe20007f5e0ff */
[----:B------:R-:W-:Y:S02]  /*7ac60*/  IMAD.MOV.U32 R132, RZ, RZ, R4 ;  /* 0x000000ffff847224 */ /* 0x000fe400078e0004 */
[----:B------:R-:W-:Y:S02]  /*7ac70*/  IMAD.MOV.U32 R133, RZ, RZ, R116 ;  /* 0x000000ffff857224 */ /* 0x000fe400078e0074 */
[----:B-1----:R-:W3:Y:S04]  /*7ac80*/  LDL.LU R116, [R1+0x406c] ;  /* 0x00406c0001747983 */ /* 0x002ee80000300800 */
[----:B------:R-:W3:Y:S04]  /*7ac90*/  LDL.LU R4, [R1+0x4074] ;  /* 0x0040740001047983 */ /* 0x000ee80000300800 */
        /* <DEDUP_REMOVED lines=9> */
[----:B-1----:R-:W3:Y:S04]  /*7ad30*/  LDL.LU R117, [R1+0x4068] ;  /* 0x0040680001757983 */ /* 0x002ee80000300800 */
[----:B------:R1:W-:Y:S04]  /*7ad40*/  STL [R1+0x3ec8], R114 ;  /* 0x003ec87201007387 */ /* 0x0003e80000100800 */
[----:B------:R-:W3:Y:S01]  /*7ad50*/  LDL.LU R115, [R1+0x4070] ;  /* 0x0040700001737983 */ /* 0x000ee20000300800 */
[----:B--2---:R-:W-:Y:S01]  /*7ad60*/  IADD3 R5, P0, R5, R3, RZ ;  /* 0x0000000305057210 */ /* 0x004fe20007f1e0ff */
[----:B------:R-:W-:-:S02]  /*7ad70*/  IMAD.MOV.U32 R132, RZ, RZ, R113 ;  /* 0x000000ffff847224 */ /* 0x000fc400078e0071 */
[----:B------:R-:W-:Y:S02]  /*7ad80*/  IMAD.MOV.U32 R133, RZ, RZ, R114 ;  /* 0x000000ffff857224 */ /* 0x000fe400078e0072 */
[----:B------:R2:W-:Y:S04]  /*7ad90*/  STL [R1+0x3ed4], R5 ;  /* 0x003ed40501007387 */ /* 0x0005e80000100800 */
[----:B------:R2:W-:Y:S01]  /*7ada0*/  LDGSTS.E [R6+0x7f00], desc[UR32][R132.64], P1 ;  /* 0x07f0000084067fae */ /* 0x0005e20008921860 */
[----:B----4-:R-:W-:-:S05]  /*7adb0*/  IMAD.X R112, R112, 0x1, R2, P0 ;  /* 0x0000000170707824 */ /* 0x010fca00000e0602 */
[----:B------:R4:W-:Y:S04]  /*7adc0*/  STL [R1+0x3ed0], R112 ;  /* 0x003ed07001007387 */ /* 0x0009e80000100800 */
[----:B-1----:R-:W3:Y:S01]  /*7add0*/  LDL.LU R114, [R1+0x4078] ;  /* 0x0040780001727983 */ /* 0x002ee20000300800 */
[----:B--2---:R-:W-:-:S03]  /*7ade0*/  IMAD.MOV.U32 R132, RZ, RZ, R5 ;  /* 0x000000ffff847224 */ /* 0x004fc600078e0005 */
[----:B------:R-:W2:Y:S01]  /*7adf0*/  LDL.LU R5, [R1+0x407c] ;  /* 0x00407c0001057983 */ /* 0x000ea20000300800 */
[----:B------:R-:W-:-:S03]  /*7ae00*/  IMAD.MOV.U32 R133, RZ, RZ, R112 ;  /* 0x000000ffff857224 */ /* 0x000fc600078e0070 */
[----:B------:R-:W2:Y:S04]  /*7ae10*/  LDL.LU R113, [R1+0x4080] ;  /* 0x0040800001717983 */ /* 0x000ea80000300800 */
[----:B----4-:R-:W4:Y:S01]  /*7ae20*/  LDL.LU R112, [R1+0x4084] ;  /* 0x0040840001707983 */ /* 0x010f220000300800 */
[----:B------:R-:W-:-:S03]  /*7ae30*/  UISETP.GT.AND UP1, UPT, UR14, 0x13, UPT ;  /* 0x000000130e00788c */ /* 0x000fc6000bf24270 */
[----:B------:R1:W-:Y:S01]  /*7ae40*/  LDGSTS.E [R6+0x7f80], desc[UR32][R132.64], P1 ;  /* 0x07f8000084067fae */ /* 0x0003e20008921860 */
[----:B------:R-:W-:-:S04]  /*7ae50*/  USEL UR10, URZ, 0x4, !UP1 ;  /* 0x000000043f0a7887 */ /* 0x000fc8000c800000 */
[----:B------:R-:W-:Y:S01]  /*7ae60*/  USEL UR10, UR10, URZ, !UP0 ;  /* 0x0000003f0a0a7287 */ /* 0x000fe2000c000000 */
[-C--:B------:R-:W-:Y:S02]  /*7ae70*/  IADD3 R119, P1, R119, R3.reuse, RZ ;  /* 0x0000000377777210 */ /* 0x080fe40007f3e0ff */
[----:B------:R-:W-:-:S03]  /*7ae80*/  IADD3 R7, P2, R7, R3, RZ ;  /* 0x0000000307077210 */ /* 0x000fc60007f5e0ff */
[----:B------:R-:W-:Y:S01]  /*7ae90*/  ISETP.NE.U32.AND P0, PT, RZ, UR10, PT ;  /* 0x0000000aff007c0c */ /* 0x000fe2000bf05070 */
[----:B------:R1:W-:Y:S02]  /*7aea0*/  STL [R1+0x405c], R119 ;  /* 0x00405c7701007387 */ /* 0x0003e40000100800 */
[----:B-1----:R-:W-:Y:S02]  /*7aeb0*/  IMAD.MOV.U32 R132, RZ, RZ, R119 ;  /* 0x000000ffff847224 */ /* 0x002fe400078e0077 */
[--C-:B------:R-:W-:Y:S02]  /*7aec0*/  IMAD.X R120, R120, 0x1, R2.reuse, P1 ;  /* 0x0000000178787824 */ /* 0x100fe400008e0602 */
[----:B------:R-:W-:Y:S02]  /*7aed0*/  IMAD.X R118, R118, 0x1, R2, P2 ;  /* 0x0000000176767824 */ /* 0x000fe400010e0602 */
[----:B------:R-:W-:Y:S01]  /*7aee0*/  IMAD.MOV.U32 R133, RZ, RZ, R120 ;  /* 0x000000ffff857224 */ /* 0x000fe200078e0078 */
[----:B------:R-:W-:Y:S04]  /*7aef0*/  STL [R1+0x4058], R120 ;  /* 0x0040587801007387 */ /* 0x000fe80000100800 */
[----:B------:R-:W-:Y:S04]  /*7af00*/  STL [R1+0x4064], R7 ;  /* 0x0040640701007387 */ /* 0x000fe80000100800 */
[----:B------:R1:W-:Y:S04]  /*7af10*/  STL [R1+0x4060], R118 ;  /* 0x0040607601007387 */ /* 0x0003e80000100800 */
[----:B------:R-:W4:Y:S04]  /*7af20*/  LDL.LU R122, [R1+0x4088] ;  /* 0x00408800017a7983 */ /* 0x000f280000300800 */
[----:B------:R-:W4:Y:S04]  /*7af30*/  LDL.LU R119, [R1+0x408c] ;  /* 0x00408c0001777983 */ /* 0x000f280000300800 */
[----:B------:R1:W-:Y:S02]  /*7af40*/  LDGSTS.E [R6+0x9800], desc[UR32][R132.64], P0 ;  /* 0x0980000084067fae */ /* 0x0003e40008121860 */
[----:B-1----:R-:W-:-:S02]  /*7af50*/  IMAD.MOV.U32 R133, RZ, RZ, R118 ;  /* 0x000000ffff857224 */ /* 0x002fc400078e0076 */
[----:B------:R-:W-:Y:S01]  /*7af60*/  IMAD.MOV.U32 R132, RZ, RZ, R7 ;  /* 0x000000ffff847224 */ /* 0x000fe200078e0007 */
[----:B------:R-:W4:Y:S04]  /*7af70*/  LDL.LU R118, [R1+0x4090] ;  /* 0x0040900001767983 */ /* 0x000f280000300800 */
[----:B------:R-:W4:Y:S01]  /*7af80*/  LDL.LU R7, [R1+0x4094] ;  /* 0x0040940001077983 */ /* 0x000f220000300800 */
[-C--:B---3--:R-:W-:Y:S02]  /*7af90*/  IADD3 R116, P1, R116, R3.reuse, RZ ;  /* 0x0000000374747210 */ /* 0x088fe40007f3e0ff */
[----:B------:R-:W-:Y:S01]  /*7afa0*/  IADD3 R4, P2, R4, R3, RZ ;  /* 0x0000000304047210 */ /* 0x000fe20007f5e0ff */
[----:B------:R1:W-:Y:S04]  /*7afb0*/  LDGSTS.E [R6+0x9880], desc[UR32][R132.64], P0 ;  /* 0x0988000084067fae */ /* 0x0003e80008121860 */
[----:B------:R3:W-:Y:S01]  /*7afc0*/  STL [R1+0x406c], R116 ;  /* 0x00406c7401007387 */ /* 0x0007e20000100800 */
[----:B------:R-:W-:-:S02]  /*7afd0*/  IMAD.X R117, R117, 0x1, R2, P1 ;  /* 0x0000000175757824 */ /* 0x000fc400008e0602 */
[----:B------:R-:W-:-:S03]  /*7afe0*/  IMAD.X R115, R115, 0x1, R2, P2 ;  /* 0x0000000173737824 */ /* 0x000fc600010e0602 */
[----:B------:R-:W-:Y:S04]  /*7aff0*/  STL [R1+0x4068], R117 ;  /* 0x0040687501007387 */ /* 0x000fe80000100800 */
[----:B------:R2:W-:Y:S04]  /*7b000*/  STL [R1+0x4074], R4 ;  /* 0x0040740401007387 */ /* 0x0005e80000100800 */
[----:B------:R-:W-:Y:S04]  /*7b010*/  STL [R1+0x4070], R115 ;  /* 0x0040707301007387 */ /* 0x000fe80000100800 */
[----:B------:R-:W4:Y:S04]  /*7b020*/  LDL.LU R124, [R1+0x4098] ;  /* 0x00409800017c7983 */ /* 0x000f280000300800 */
[----:B------:R-:W4:Y:S04]  /*7b030*/  LDL.LU R123, [R1+0x409c] ;  /* 0x00409c00017b7983 */ /* 0x000f280000300800 */
[----:B------:R-:W4:Y:S01]  /*7b040*/  LDL.LU R121, [R1+0x40a0] ;  /* 0x0040a00001797983 */ /* 0x000f220000300800 */
[----:B-1----:R-:W-:-:S02]  /*7b050*/  IMAD.MOV.U32 R132, RZ, RZ, R116 ;  /* 0x000000ffff847224 */ /* 0x002fc400078e0074 */
[----:B------:R-:W-:Y:S01]  /*7b060*/  IMAD.MOV.U32 R133, RZ, RZ, R117 ;  /* 0x000000ffff857224 */ /* 0x000fe200078e0075 */
[----:B------:R-:W4:Y:S04]  /*7b070*/  LDL.LU R120, [R1+0x40a4] ;  /* 0x0040a40001787983 */ /* 0x000f280000300800 */
[----:B---3--:R-:W3:Y:S04]  /*7b080*/  LDL.LU R116, [R1+0x40ac] ;  /* 0x0040ac0001747983 */ /* 0x008ee80000300800 */
[----:B------:R1:W-:Y:S01]  /*7b090*/  LDGSTS.E [R6+0x9900], desc[UR32][R132.64], P0 ;  /* 0x0990000084067fae */ /* 0x0003e20008121860 */
[----:B--2---:R-:W-:Y:S01]  /*7b0a0*/  IADD3 R5, P1, R5, R3, RZ ;  /* 0x0000000305057210 */ /* 0x004fe20007f3e0ff */
[----:B-1----:R-:W-:-:S02]  /*7b0b0*/  IMAD.MOV.U32 R132, RZ, RZ, R4 ;  /* 0x000000ffff847224 */ /* 0x002fc400078e0004 */
[----:B------:R-:W2:Y:S02]  /*7b0c0*/  LDL.LU R4, [R1+0x40b4] ;  /* 0x0040b40001047983 */ /* 0x000ea40000300800 */
[----:B------:R-:W-:Y:S01]  /*7b0d0*/  IMAD.X R114, R114, 0x1, R2, P1 ;  /* 0x0000000172727824 */ /* 0x000fe200008e0602 */
[----:B----4-:R-:W-:Y:S01]  /*7b0e0*/  IADD3 R112, P2, R112, R3, RZ ;  /* 0x0000000370707210 */ /* 0x010fe20007f5e0ff */
[----:B------:R1:W-:Y:S01]  /*7b0f0*/  STL [R1+0x407c], R5 ;  /* 0x00407c0501007387 */ /* 0x0003e20000100800 */
[----:B------:R-:W-:-:S03]  /*7b100*/  IMAD.MOV.U32 R133, RZ, RZ, R115 ;  /* 0x000000ffff857224 */ /* 0x000fc600078e0073 */
[----:B------:R4:W-:Y:S01]  /*7b110*/  STL [R1+0x4078], R114 ;  /* 0x0040787201007387 */ /* 0x0009e20000100800 */
[----:B------:R-:W-:-:S03]  /*7b120*/  IMAD.X R113, R113, 0x1, R2, P2 ;  /* 0x0000000171717824 */ /* 0x000fc600010e0602 */
[----:B------:R-:W-:Y:S04]  /*7b130*/  STL [R1+0x4084], R112 ;  /* 0x0040847001007387 */ /* 0x000fe80000100800 */
[----:B------:R-:W2:Y:S04]  /*7b140*/  LDL.LU R117, [R1+0x40a8] ;  /* 0x0040a80001757983 */ /* 0x000ea80000300800 */
[----:B------:R1:W-:Y:S04]  /*7b150*/  LDGSTS.E [R6+0x9980], desc[UR32][R132.64], P0 ;  /* 0x0998000084067fae */ /* 0x0003e80008121860 */
[----:B------:R4:W-:Y:S01]  /*7b160*/  STL [R1+0x4080], R113 ;  /* 0x0040807101007387 */ /* 0x0009e20000100800 */
[----:B-1----:R-:W-:-:S03]  /*7b170*/  IMAD.MOV.U32 R132, RZ, RZ, R5 ;  /* 0x000000ffff847224 */ /* 0x002fc600078e0005 */
[----:B------:R-:W2:Y:S01]  /*7b180*/  LDL.LU R5, [R1+0x40b0] ;  /* 0x0040b00001057983 */ /* 0x000ea20000300800 */
[----:B------:R-:W-:-:S03]  /*7b190*/  IMAD.MOV.U32 R133, RZ, RZ, R114 ;  /* 0x000000ffff857224 */ /* 0x000fc600078e0072 */
[----:B------:R-:W2:Y:S04]  /*7b1a0*/  LDL.LU R115, [R1+0x40b8] ;  /* 0x0040b80001737983 */ /* 0x000ea80000300800 */
[----:B----4-:R-:W4:Y:S04]  /*7b1b0*/  LDL.LU R114, [R1+0x40bc] ;  /* 0x0040bc0001727983 */ /* 0x010f280000300800 */
[----:B------:R1:W-:Y:S02]  /*7b1c0*/  LDGSTS.E [R6+0x9a00], desc[UR32][R132.64], P0 ;  /* 0x09a0000084067fae */ /* 0x0003e40008121860 */
[----:B-1----:R-:W-:-:S02]  /*7b1d0*/  IMAD.MOV.U32 R133, RZ, RZ, R113 ;  /* 0x000000ffff857224 */ /* 0x002fc400078e0071 */
[----:B------:R-:W-:Y:S01]  /*7b1e0*/  IMAD.MOV.U32 R132, RZ, RZ, R112 ;  /* 0x000000ffff847224 */ /* 0x000fe200078e0070 */
[----:B------:R-:W4:Y:S04]  /*7b1f0*/  LDL.LU R113, [R1+0x40c0] ;  /* 0x0040c00001717983 */ /* 0x000f280000300800 */
[----:B------:R-:W4:Y:S04]  /*7b200*/  LDL.LU R112, [R1+0x40c4] ;  /* 0x0040c40001707983 */ /* 0x000f280000300800 */
[----:B------:R1:W-:Y:S01]  /*7b210*/  LDGSTS.E [R6+0x9a80], desc[UR32][R132.64], P0 ;  /* 0x09a8000084067fae */ /* 0x0003e20008121860 */
[----:B------:R-:W-:-:S05]  /*7b220*/  IADD3 R119, P1, R119, R3, RZ ;  /* 0x0000000377777210 */ /* 0x000fca0007f3e0ff */
[----:B------:R-:W-:Y:S02]  /*7b230*/  IMAD.X R122, R122, 0x1, R2, P1 ;  /* 0x000000017a7a7824 */ /* 0x000fe400008e0602 */
[----:B-1----:R-:W-:Y:S01]  /*7b240*/  IMAD.MOV.U32 R132, RZ, RZ, R119 ;  /* 0x000000ffff847224 */ /* 0x002fe200078e0077 */
[----:B------:R-:W-:Y:S01]  /*7b250*/  STL [R1+0x408c], R119 ;  /* 0x00408c7701007387 */ /* 0x000fe20000100800 */
[----:B------:R-:W-:Y:S01]  /*7b260*/  IMAD.MOV.U32 R133, RZ, RZ, R122 ;  /* 0x000000ffff857224 */ /* 0x000fe200078e007a */
[----:B------:R-:W-:Y:S02]  /*7b270*/  IADD3 R7, P2, R7, R3, RZ ;  /* 0x0000000307077210 */ /* 0x000fe40007f5e0ff */
[----:B------:R1:W-:Y:S04]  /*7b280*/  STL [R1+0x4088], R122 ;  /* 0x0040887a01007387 */ /* 0x0003e80000100800 */
[----:B------:R1:W-:Y:S01]  /*7b290*/  LDGSTS.E [R6+0x9b00], desc[UR32][R132.64], P0 ;  /* 0x09b0000084067fae */ /* 0x0003e20008121860 */
[----:B------:R-:W-:-:S03]  /*7b2a0*/  IMAD.X R118, R118, 0x1, R2, P2 ;  /* 0x0000000176767824 */ /* 0x000fc600010e0602 */
[----:B------:R1:W-:Y:S04]  /*7b2b0*/  STL [R1+0x4094], R7 ;  /* 0x0040940701007387 */ /* 0x0003e80000100800 */
[----:B------:R1:W-:Y:S04]  /*7b2c0*/  STL [R1+0x4090], R118 ;  /* 0x0040907601007387 */ /* 0x0003e80000100800 */
[----:B-1----:R-:W4:Y:S01]  /*7b2d0*/  LDL.LU R122, [R1+0x40c8] ;  /* 0x0040c800017a7983 */ /* 0x002f220000300800 */
[----:B------:R-:W-:-:S03]  /*7b2e0*/  IMAD.MOV.U32 R132, RZ, RZ, R7 ;  /* 0x000000ffff847224 */ /* 0x000fc600078e0007 */
[----:B------:R-:W4:Y:S01]  /*7b2f0*/  LDL.LU R7, [R1+0x40cc] ;  /* 0x0040cc0001077983 */ /* 0x000f220000300800 */
[----:B------:R-:W-:-:S03]  /*7b300*/  IMAD.MOV.U32 R133, RZ, RZ, R118 ;  /* 0x000000ffff857224 */ /* 0x000fc600078e0076 */
[----:B------:R-:W4:Y:S04]  /*7b310*/  LDL.LU R119, [R1+0x40d0] ;  /* 0x0040d00001777983 */ /* 0x000f280000300800 */
[----:B------:R-:W4:Y:S01]  /*7b320*/  LDL.LU R118, [R1+0x40d4] ;  /* 0x0040d40001767983 */ /* 0x000f220000300800 */
[----:B------:R-:W-:-:S03]  /*7b330*/  IADD3 R123, P1, R123, R3, RZ ;  /* 0x000000037b7b7210 */ /* 0x000fc60007f3e0ff */
[----:B------:R1:W-:Y:S01]  /*7b340*/  LDGSTS.E [R6+0x9b80], desc[UR32][R132.64], P0 ;  /* 0x09b8000084067fae */ /* 0x0003e20008121860 */
[-C--:B------:R-:W-:Y:S01]  /*7b350*/  IADD3 R120, P2, R120, R3.reuse, RZ ;  /* 0x0000000378787210 */ /* 0x080fe20007f5e0ff */
[----:B------:R-:W-:Y:S01]  /*7b360*/  IMAD.X R124, R124, 0x1, R2, P1 ;  /* 0x000000017c7c7824 */ /* 0x000fe200008e0602 */
[----:B---3--:R-:W-:-:S03]  /*7b370*/  IADD3 R116, P1, R116, R3, RZ ;  /* 0x0000000374747210 */ /* 0x008fc60007f3e0ff */
[----:B------:R-:W-:Y:S02]  /*7b380*/  IMAD.X R121, R121, 0x1, R2, P2 ;  /* 0x0000000179797824 */ /* 0x000fe400010e0602 */
[----:B-1----:R-:W-:Y:S02]  /*7b390*/  IMAD.MOV.U32 R132, RZ, RZ, R123 ;  /* 0x000000ffff847224 */ /* 0x002fe400078e007b */
[----:B------:R-:W-:-:S05]  /*7b3a0*/  IMAD.MOV.U32 R133, RZ, RZ, R124 ;  /* 0x000000ffff857224 */ /* 0x000fca00078e007c */
[----:B------:R1:W-:Y:S04]  /*7b3b0*/  LDGSTS.E [R6+0x9c00], desc[UR32][R132.64], P0 ;  /* 0x09c0000084067fae */ /* 0x0003e80008121860 */
[----:B------:R-:W-:Y:S01]  /*7b3c0*/  STL [R1+0x409c], R123 ;  /* 0x00409c7b01007387 */ /* 0x000fe20000100800 */
[----:B--2---:R-:W-:-:S03]  /*7b3d0*/  IADD3 R4, P2, R4, R3, RZ ;  /* 0x0000000304047210 */ /* 0x004fc60007f5e0ff */
[----:B------:R-:W-:Y:S01]  /*7b3e0*/  STL [R1+0x4098], R124 ;  /* 0x0040987c01007387 */ /* 0x000fe20000100800 */
[----:B-1----:R-:W-:Y:S02]  /*7b3f0*/  IMAD.MOV.U32 R132, RZ, RZ, R120 ;  /* 0x000000ffff847224 */ /* 0x002fe400078e0078 */
[----:B------:R-:W-:Y:S02]  /*7b400*/  IMAD.MOV.U32 R133, RZ, RZ, R121 ;  /* 0x000000ffff857224 */ /* 0x000fe400078e0079 */
[----:B------:R-:W-:Y:S01]  /*7b410*/  IMAD.X R117, R117, 0x1, R2, P1 ;  /* 0x0000000175757824 */ /* 0x000fe200008e0602 */
[----:B------:R-:W-:Y:S04]  /*7b420*/  STL [R1+0x40a4], R120 ;  /* 0x0040a47801007387 */ /* 0x000fe80000100800 */
[----:B------:R1:W-:Y:S04]  /*7b430*/  LDGSTS.E [R6+0x9c80], desc[UR32][R132.64], P0 ;  /* 0x09c8000084067fae */ /* 0x0003e80008121860 */
[----:B------:R-:W-:Y:S04]  /*7b440*/  STL [R1+0x40a0], R121 ;  /* 0x0040a07901007387 */ /* 0x000fe80000100800 */
[----:B------:R-:W-:Y:S04]  /*7b450*/  STL [R1+0x40ac], R116 ;  /* 0x0040ac7401007387 */ /* 0x000fe80000100800 */
[----:B------:R-:W-:Y:S04]  /*7b460*/  STL [R1+0x40a8], R117 ;  /* 0x0040a87501007387 */ /* 0x000fe80000100800 */
[----:B------:R-:W-:Y:S01]  /*7b470*/  STL [R1+0x40b4], R4 ;  /* 0x0040b40401007387 */ /* 0x000fe20000100800 */
[----:B-1----:R-:W-:-:S02]  /*7b480*/  IMAD.MOV.U32 R132, RZ, RZ, R116 ;  /* 0x000000ffff847224 */ /* 0x002fc400078e0074 */
[----:B------:R-:W-:Y:S02]  /*7b490*/  IMAD.MOV.U32 R133, RZ, RZ, R117 ;  /* 0x000000ffff857224 */ /* 0x000fe400078e0075 */
[----:B------:R-:W-:-:S03]  /*7b4a0*/  IMAD.X R5, R5, 0x1, R2, P2 ;  /* 0x0000000105057824 */ /* 0x000fc600010e0602 */
[----:B------:R1:W-:Y:S04]  /*7b4b0*/  LDGSTS.E [R6+0x9d00], desc[UR32][R132.64], P0 ;  /* 0x09d0000084067fae */ /* 0x0003e80008121860 */
[----:B------:R2:W-:Y:S01]  /*7b4c0*/  STL [R1+0x40b0], R5 ;  /* 0x0040b00501007387 */ /* 0x0005e20000100800 */
[----:B-1----:R-:W-:Y:S02]  /*7b4d0*/  IMAD.MOV.U32 R132, RZ, RZ, R4 ;  /* 0x000000ffff847224 */ /* 0x002fe400078e0004 */
[----:B------:R-:W-:Y:S02]  /*7b4e0*/  IMAD.MOV.U32 R133, RZ, RZ, R5 ;  /* 0x000000ffff857224 */ /* 0x000fe400078e0005 */
[----:B--2---:R-:W2:Y:S01]  /*7b4f0*/  LDL.LU.64 R4, [R1+0x3610] ;  /* 0x0036100001047983 */ /* 0x004ea20000300a00 */
[----:B----4-:R-:W-:-:S03]  /*7b500*/  IADD3 R114, P1, R114, R3, RZ ;  /* 0x0000000372727210 */ /* 0x010fc60007f3e0ff */
[----:B------:R-:W3:Y:S01]  /*7b510*/  LDL.LU.64 R124, [R1+0x3608] ;  /* 0x00360800017c7983 */ /* 0x000ee20000300a00 */
[----:B------:R-:W-:-:S03]  /*7b520*/  IADD3 R112, P2, R112, R3, RZ ;  /* 0x0000000370707210 */ /* 0x000fc60007f5e0ff */
[----:B------:R1:W-:Y:S01]  /*7b530*/  LDGSTS.E [R6+0x9d80], desc[UR32][R132.64], P0 ;  /* 0x09d8000084067fae */ /* 0x0003e20008121860 */
[----:B------:R-:W-:-:S03]  /*7b540*/  IMAD.X R115, R115, 0x1, R2, P1 ;  /* 0x0000000173737824 */ /* 0x000fc600008e0602 */
[----:B------:R-:W-:Y:S01]  /*7b550*/  STL [R1+0x40bc], R114 ;  /* 0x0040bc7201007387 */ /* 0x000fe20000100800 */
[----:B------:R-:W-:-:S03]  /*7b560*/  IMAD.X R113, R113, 0x1, R2, P2 ;  /* 0x0000000171717824 */ /* 0x000fc600010e0602 */
[----:B------:R-:W-:Y:S04]  /*7b570*/  STL [R1+0x40b8], R115 ;  /* 0x0040b87301007387 */ /* 0x000fe80000100800 */
[----:B------:R-:W-:Y:S04]  /*7b580*/  STL [R1+0x40c4], R112 ;  /* 0x0040c47001007387 */ /* 0x000fe80000100800 */
[----:B------:R-:W4:Y:S04]  /*7b590*/  LDL.LU.64 R120, [R1+0x3600] ;  /* 0x0036000001787983 */ /* 0x000f280000300a00 */
[----:B------:R1:W-:Y:S04]  /*7b5a0*/  STL [R1+0x40c0], R113 ;  /* 0x0040c07101007387 */ /* 0x0003e80000100800 */
[----:B------:R-:W4:Y:S01]  /*7b5b0*/  LDL.LU.64 R116, [R1+0x35f8] ;  /* 0x0035f80001747983 */ /* 0x000f220000300a00 */
[----:B-1----:R-:W-:-:S02]  /*7b5c0*/  IMAD.MOV.U32 R132, RZ, RZ, R114 ;  /* 0x000000ffff847224 */ /* 0x002fc400078e0072 */
[----:B------:R-:W-:-:S05]  /*7b5d0*/  IMAD.MOV.U32 R133, RZ, RZ, R115 ;  /* 0x000000ffff857224 */ /* 0x000fca00078e0073 */
[----:B------:R1:W-:Y:S02]  /*7b5e0*/  LDGSTS.E [R6+0x9e00], desc[UR32][R132.64], P0 ;  /* 0x09e0000084067fae */ /* 0x0003e40008121860 */
[----:B-1----:R-:W-:Y:S02]  /*7b5f0*/  IMAD.MOV.U32 R132, RZ, RZ, R112 ;  /* 0x000000ffff847224 */ /* 0x002fe400078e0070 */
[----:B------:R-:W-:Y:S02]  /*7b600*/  IMAD.MOV.U32 R133, RZ, RZ, R113 ;  /* 0x000000ffff857224 */ /* 0x000fe400078e0071 */
[----:B------:R-:W4:Y:S04]  /*7b610*/  LDL.LU.64 R112, [R1+0x35f0] ;  /* 0x0035f00001707983 */ /* 0x000f280000300a00 */
[----:B------:R-:W4:Y:S04]  /*7b620*/  LDL.LU.64 R114, [R1+0x35e8] ;  /* 0x0035e80001727983 */ /* 0x000f280000300a00 */
[----:B------:R1:W-:Y:S01]  /*7b630*/  LDGSTS.E [R6+0x9e80], desc[UR32][R132.64], P0 ;  /* 0x09e8000084067fae */ /* 0x0003e20008121860 */
[----:B------:R-:W1:Y:S01]  /*7b640*/  S2R R252, SR_TID.X ;  /* 0x0000000000fc7919 */ /* 0x000e620000002100 */
[----:B------:R-:W-:-:S02]  /*7b650*/  IADD3 R7, P1, R7, R3, RZ ;  /* 0x0000000307077210 */ /* 0x000fc40007f3e0ff */
[----:B------:R-:W-:-:S03]  /*7b660*/  IADD3 R118, P2, R118, R3, RZ ;  /* 0x0000000376767210 */ /* 0x000fc60007f5e0ff */
[----:B------:R-:W-:Y:S01]  /*7b670*/  IMAD.X R122, R122, 0x1, R2, P1 ;  /* 0x000000017a7a7824 */ /* 0x000fe200008e0602 */
[----:B------:R-:W-:Y:S01]  /*7b680*/  STL [R1+0x40cc], R7 ;  /* 0x0040cc0701007387 */ /* 0x000fe20000100800 */
[----:B-1----:R-:W-:Y:S02]  /*7b690*/  IMAD.MOV.U32 R132, RZ, RZ, R7 ;  /* 0x000000ffff847224 */ /* 0x002fe400078e0007 */
[----:B------:R-:W-:Y:S01]  /*7b6a0*/  IMAD.MOV.U32 R133, RZ, RZ, R122 ;  /* 0x000000ffff857224 */ /* 0x000fe200078e007a */
[----:B------:R-:W-:Y:S04]  /*7b6b0*/  STL [R1+0x40c8], R122 ;  /* 0x0040c87a01007387 */ /* 0x000fe80000100800 */
[----:B------:R-:W-:Y:S01]  /*7b6c0*/  STL [R1+0x40d4], R118 ;  /* 0x0040d47601007387 */ /* 0x000fe20000100800 */
[----:B------:R-:W-:-:S03]  /*7b6d0*/  IMAD.X R119, R119, 0x1, R2, P2 ;  /* 0x0000000177777824 */ /* 0x000fc600010e0602 */
[----:B------:R-:W4:Y:S04]  /*7b6e0*/  LDL.LU.64 R128, [R1+0x35e0] ;  /* 0x0035e00001807983 */ /* 0x000f280000300a00 */
[----:B------:R1:W-:Y:S04]  /*7b6f0*/  LDGSTS.E [R6+0x9f00], desc[UR32][R132.64], P0 ;  /* 0x09f0000084067fae */ /* 0x0003e80008121860 */
[----:B------:R1:W-:Y:S02]  /*7b700*/  STL [R1+0x40d0], R119 ;  /* 0x0040d07701007387 */ /* 0x0003e40000100800 */
[----:B-1----:R-:W-:-:S02]  /*7b710*/  IMAD.MOV.U32 R132, RZ, RZ, R118 ;  /* 0x000000ffff847224 */ /* 0x002fc400078e0076 */
[----:B------:R-:W-:Y:S02]  /*7b720*/  IMAD.MOV.U32 R133, RZ, RZ, R119 ;  /* 0x000000ffff857224 */ /* 0x000fe400078e0077 */
[----:B------:R-:W4:Y:S04]  /*7b730*/  LDL.LU.64 R118, [R1+0x35d8] ;  /* 0x0035d80001767983 */ /* 0x000f280000300a00 */
[----:B------:R-:W4:Y:S04]  /*7b740*/  LDL.LU.64 R122, [R1+0x35d0] ;  /* 0x0035d000017a7983 */ /* 0x000f280000300a00 */
[----:B------:R-:W4:Y:S01]  /*7b750*/  LDL.LU.64 R126, [R1+0x35c8] ;  /* 0x0035c800017e7983 */ /* 0x000f220000300a00 */
[----:B------:R-:W-:-:S03]  /*7b760*/  LOP3.LUT R7, R252, 0x1f, RZ, 0xc0, !PT ;  /* 0x0000001ffc077812 */ /* 0x000fc600078ec0ff */
[----:B------:R2:W-:Y:S01]  /*7b770*/  LDGSTS.E [R6+0x9f80], desc[UR32][R132.64], P0 ;  /* 0x09f8000084067fae */ /* 0x0005e20008121860 */
[----:B------:R-:W-:Y:S02]  /*7b780*/  ISETP.GE.AND P0, PT, R7, UR14, PT ;  /* 0x0000000e07007c0c */ /* 0x000fe4000bf06270 */
[----:B------:R-:W-:Y:S02]  /*7b790*/  PLOP3.LUT P1, PT, PT, PT, UP0, 0x80, 0x0 ;  /* 0x000000000000781c */ /* 0x000fe40003f2f008 */
[----:B------:R-:W-:-:S04]  /*7b7a0*/  SEL R7, RZ, 0x4, P0 ;  /* 0x00000004ff077807 */ /* 0x000fc80000000000 */
[----:B------:R-:W-:-:S04]  /*7b7b0*/  SEL R7, R7, RZ, !P1 ;  /* 0x000000ff07077207 */ /* 0x000fc80004800000 */
[----:B------:R-:W-:Y:S02]  /*7b7c0*/  ISETP.NE.U32.AND P0, PT, R7, RZ, PT ;  /* 0x000000ff0700720c */ /* 0x000fe40003f05070 */
[----:B--2---:R-:W-:-:S05]  /*7b7d0*/  IADD3 R132, P1, R4, R3, RZ ;  /* 0x0000000304847210 */ /* 0x004fca0007f3e0ff */
[----:B------:R-:W-:Y:S02]  /*7b7e0*/  IMAD.X R7, R5, 0x1, R2, P1 ;  /* 0x0000000105077824 */ /* 0x000fe400008e0602 */
[----:B------:R-:W2:Y:S01]  /*7b7f0*/  LDL.LU.64 R4, [R1+0x35c0] ;  /* 0x0035c00001047983 */ /* 0x000ea20000300a00 */
[----:B---3--:R-:W-:-:S05]  /*7b800*/  IADD3 R134, P1, R124, R3, RZ ;  /* 0x000000037c867210 */ /* 0x008fca0007f3e0ff */
[--C-:B------:R-:W-:Y:S01]  /*7b810*/  IMAD.X R133, R125, 0x1, R2.reuse, P1 ;  /* 0x000000017d857824 */ /* 0x100fe200008e0602 */
[-C--:B----4-:R-:W-:Y:S01]  /*7b820*/  IADD3 R136, P1, R120, R3.reuse, RZ ;  /* 0x0000000378887210 */ /* 0x090fe20007f3e0ff */
[----:B------:R-:W3:Y:S04]  /*7b830*/  LDL.LU.64 R124, [R1+0x35b8] ;  /* 0x0035b800017c7983 */ /* 0x000ee80000300a00 */
[--C-:B------:R-:W-:Y:S01]  /*7b840*/  IMAD.X R135, R121, 0x1, R2.reuse, P1 ;  /* 0x0000000179877824 */ /* 0x100fe200008e0602 */
[----:B------:R-:W-:Y:S01]  /*7b850*/  IADD3 R138, P1, R116, R3, RZ ;  /* 0x00000003748a7210 */ /* 0x000fe20007f3e0ff */
[----:B------:R-:W4:Y:S04]  /*7b860*/  LDL.LU.64 R120, [R1+0x35b0] ;  /* 0x0035b00001787983 */ /* 0x000f280000300a00 */
[----:B------:R-:W-:-:S02]  /*7b870*/  IMAD.X R137, R117, 0x1, R2, P1 ;  /* 0x0000000175897824 */ /* 0x000fc400008e0602 */
[----:B------:R-:W4:Y:S04]  /*7b880*/  LDL.LU.64 R116, [R1+0x35a8] ;  /* 0x0035a80001747983 */ /* 0x000f280000300a00 */
[----:B------:R-:W4:Y:S01]  /*7b890*/  LDL.LU.64 R162, [R1+0x35a0] ;  /* 0x0035a00001a27983 */ /* 0x000f220000300a00 */
[----:B------:R-:W-:-:S05]  /*7b8a0*/  IADD3 R140, P1, R112, R3, RZ ;  /* 0x00000003708c7210 */ /* 0x000fca0007f3e0ff */
[--C-:B------:R-:W-:Y:S01]  /*7b8b0*/  IMAD.X R139, R113, 0x1, R2.reuse, P1 ;  /* 0x00000001718b7824 */ /* 0x100fe200008e0602 */
[-C--:B------:R-:W-:Y:S01]  /*7b8c0*/  IADD3 R142, P1, R114, R3.reuse, RZ ;  /* 0x00000003728e7210 */ /* 0x080fe20007f3e0ff */
[----:B------:R-:W4:Y:S04]  /*7b8d0*/  LDL.LU.64 R112, [R1+0x3598] ;  /* 0x0035980001707983 */ /* 0x000f280000300a00 */
[----:B------:R-:W-:Y:S02]  /*7b8e0*/  IMAD.X R141, R115, 0x1, R2, P1 ;  /* 0x00000001738d7824 */ /* 0x000fe400008e0602 */
[----:B------:R-:W4:Y:S04]  /*7b8f0*/  LDL.LU.64 R114, [R1+0x3410] ;  /* 0x0034100001727983 */ /* 0x000f280000300a00 */
        /* <DEDUP_REMOVED lines=8> */
[----:B------:R-:W4:Y:S01]  /*7b980*/  LDL.LU.64 R122, [R1+0x33f8] ;  /* 0x0033f800017a7983 */ /* 0x000f220000300a00 */
[----:B------:R-:W-:-:S03]  /*7b990*/  IADD3 R150, P1, R126, R3, RZ ;  /* 0x000000037e967210 */ /* 0x000fc60007f3e0ff */
[----:B------:R-:W4:Y:S02]  /*7b9a0*/  LDL.LU.64 R128, [R1+0x33f0] ;  /* 0x0033f00001807983 */ /* 0x000f240000300a00 */
[----:B------:R-:W-:Y:S02]  /*7b9b0*/  IMAD.X R149, R127, 0x1, R2, P1 ;  /* 0x000000017f957824 */ /* 0x000fe400008e0602 */
[----:B------:R-:W4:Y:S01]  /*7b9c0*/  LDL.LU.64 R126, [R1+0x33e8] ;  /* 0x0033e800017e7983 */ /* 0x000f220000300a00 */
        /* <DEDUP_REMOVED lines=8> */
[-C--:B------:R-:W-:Y:S01]  /*7ba50*/  IADD3 R158, P1, R116, R3.reuse, RZ ;  /* 0x00000003749e7210 */ /* 0x080fe20007f3e0ff */
[----:B------:R-:W4:Y:S04]  /*7ba60*/  LDL.LU.64 R120, [R1+0x33d0] ;  /* 0x0033d00001787983 */ /* 0x000f280000300a00 */
[--C-:B------:R-:W-:Y:S01]  /*7ba70*/  IMAD.X R157, R117, 0x1, R2.reuse, P1 ;  /* 0x00000001759d7824 */ /* 0x100fe200008e0602 */
[-C--:B------:R-:W-:Y:S01]  /*7ba80*/  IADD3 R160, P1, R162, R3.reuse, RZ ;  /* 0x00000003a2a07210 */ /* 0x080fe20007f3e0ff */
[----:B------:R-:W4:Y:S04]  /*7ba90*/  LDL.LU.64 R116, [R1+0x33c8] ;  /* 0x0033c80001747983 */ /* 0x000f280000300a00 */
[----:B------:R-:W-:Y:S01]  /*7baa0*/  IMAD.X R159, R163, 0x1, R2, P1 ;  /* 0x00000001a39f7824 */ /* 0x000fe200008e0602 */
[----:B------:R-:W-:-:S05]  /*7bab0*/  IADD3 R162, P1, R112, R3, RZ ;  /* 0x0000000370a27210 */ /* 0x000fca0007f3e0ff */
        /* <DEDUP_REMOVED lines=8> */
[----:B------:R-:W-:Y:S02]  /*7bb40*/  IMAD.X R167, R119, 0x1, R2, P1 ;  /* 0x0000000177a77824 */ /* 0x000fe400008e0602 */
[----:B------:R-:W4:Y:S01]  /*7bb50*/  LDL.LU.64 R118, [R1+0x33b0] ;  /* 0x0033b00001767983 */ /* 0x000f220000300a00 */
[----:B------:R-:W-:-:S05]  /*7bb60*/  IADD3 R170, P1, R122, R3, RZ ;  /* 0x000000037aaa7210 */ /* 0x000fca0007f3e0ff */
[--C-:B------:R-:W-:Y:S01]  /*7bb70*/  IMAD.X R169, R123, 0x1, R2.reuse, P1 ;  /* 0x000000017ba97824 */ /* 0x100fe200008e0602 */
[-C--:B------:R-:W-:Y:S01]  /*7bb80*/  IADD3 R172, P1, R128, R3.reuse, RZ ;  /* 0x0000000380ac7210 */ /* 0x080fe20007f3e0ff */
[----:B------:R-:W4:Y:S04]  /*7bb90*/  LDL.LU.64 R122, [R1+0x33a8] ;  /* 0x0033a800017a7983 */ /* 0x000f280000300a00 */
[----:B------:R-:W-:Y:S01]  /*7bba0*/  IMAD.X R171, R129, 0x1, R2, P1 ;  /* 0x0000000181ab7824 */ /* 0x000fe200008e0602 */
[----:B------:R-:W-:-:S05]  /*7bbb0*/  IADD3 R174, P1, R126, R3, RZ ;  /* 0x000000037eae7210 */ /* 0x000fca0007f3e0ff */
[----:B------:R-:W-:Y:S02]  /*7bbc0*/  IMAD.X R173, R127, 0x1, R2, P1 ;  /* 0x000000017fad7824 */ /* 0x000fe400008e0602 */
[----:B------:R-:W4:Y:S01]  /*7bbd0*/  LDL.LU.64 R126, [R1+0x33a0] ;  /* 0x0033a000017e7983 */ /* 0x000f220000300a00 */
[----:B--2---:R-:W-:-:S05]  /*7bbe0*/  IADD3 R176, P1, R4, R3, RZ ;  /* 0x0000000304b07210 */ /* 0x004fca0007f3e0ff */
[----:B------:R-:W-:Y:S02]  /*7bbf0*/  IMAD.X R175, R5, 0x1, R2, P1 ;  /* 0x0000000105af7824 */ /* 0x000fe400008e0602 */
[----:B------:R-:W2:Y:S04]  /*7bc00*/  LDL.LU.64 R4, [R1+0x3398] ;  /* 0x0033980001047983 */ /* 0x000ea80000300a00 */
[----:B------:R-:W2:Y:S01]  /*7bc10*/  LDL.LU.64 R204, [R1+0x3210] ;  /* 0x0032100001cc7983 */ /* 0x000ea20000300a00 */
[----:B---3--:R-:W-:-:S03]  /*7bc20*/  IADD3 R178, P1, R124, R3, RZ ;  /* 0x000000037cb27210 */ /* 0x008fc60007f3e0ff */
[----:B------:R-:W3:Y:S04]  /*7bc30*/  LDL.LU.64 R202, [R1+0x3208] ;  /* 0x0032080001ca7983 */ /* 0x000ee80000300a00 */
[----:B------:R-:W3:Y:S04]  /*7bc40*/  LDL.LU.64 R200, [R1+0x3200] ;  /* 0x0032000001c87983 */ /* 0x000ee80000300a00 */
[----:B------:R-:W3:Y:S01]  /*7bc50*/  LDL.LU.64 R198, [R1+0x31f8] ;  /* 0x0031f80001c67983 */ /* 0x000ee20000300a00 */
[----:B------:R-:W-:Y:S01]  /*7bc60*/  IMAD.X R177, R125, 0x1, R2, P1 ;  /* 0x000000017db17824 */ /* 0x000fe200008e0602 */
[----:B----4-:R-:W-:-:S02]  /*7bc70*/  IADD3 R180, P1, R120, R3, RZ ;  /* 0x0000000378b47210 */ /* 0x010fc40007f3e0ff */
[----:B------:R-:W4:Y:S03]  /*7bc80*/  LDL.LU.64 R196, [R1+0x31f0] ;  /* 0x0031f00001c47983 */ /* 0x000f260000300a00 */
[----:B------:R-:W-:Y:S01]  /*7bc90*/  IMAD.X R179, R121, 0x1, R2, P1 ;  /* 0x0000000179b37824 */ /* 0x000fe200008e0602 */
[----:B------:R-:W-:-:S05]  /*7bca0*/  IADD3 R182, P1, R116, R3, RZ ;  /* 0x0000000374b67210 */ /* 0x000fca0007f3e0ff */
[----:B------:R-:W-:Y:S01]  /*7bcb0*/  IMAD.X R181, R117, 0x1, R2, P1 ;  /* 0x0000000175b57824 */ /* 0x000fe200008e0602 */
        /* <DEDUP_REMOVED lines=18> */
[----:B------:R-:W4:Y:S04]  /*7bde0*/  LDL.LU.64 R128, [R1+0x31a8] ;  /* 0x0031a80001807983 */ /* 0x000f280000300a00 */
[----:B------:R-:W4:Y:S01]  /*7bdf0*/  LDL.LU.64 R130, [R1+0x31a0] ;  /* 0x0031a00001827983 */ /* 0x000f220000300a00 */
[----:B--2---:R-:W-:-:S05]  /*7be00*/  IADD3 R194, P1, R4, R3, RZ ;  /* 0x0000000304c27210 */ /* 0x004fca0007f3e0ff */
[----:B------:R-:W-:Y:S02]  /*7be10*/  IMAD.X R193, R5, 0x1, R2, P1 ;  /* 0x0000000105c17824 */ /* 0x000fe400008e0602 */
[----:B------:R-:W2:Y:S01]  /*7be20*/  LDL.LU.64 R4, [R1+0x3198] ;  /* 0x0031980001047983 */ /* 0x000ea20000300a00 */
[----:B------:R-:W-:-:S05]  /*7be30*/  IADD3 R224, P1, R204, R3, RZ ;  /* 0x00000003cce07210 */ /* 0x000fca0007f3e0ff */
[----:B------:R-:W-:Y:S01]  /*7be40*/  IMAD.X R195, R205, 0x1, R2, P1 ;  /* 0x00000001cdc37824 */ /* 0x000fe200008e0602 */
[----:B---3--:R-:W-:-:S05]  /*7be50*/  IADD3 R226, P1, R202, R3, RZ ;  /* 0x00000003cae27210 */ /* 0x008fca0007f3e0ff */
[----:B------:R-:W-:Y:S01]  /*7be60*/  IMAD.X R225, R203, 0x1, R2, P1 ;  /* 0x00000001cbe17824 */ /* 0x000fe200008e0602 */
[----:B------:R-:W-:-:S05]  /*7be70*/  IADD3 R228, P1, R200, R3, RZ ;  /* 0x00000003c8e47210 */ /* 0x000fca0007f3e0ff */
[----:B------:R-:W-:Y:S01]  /*7be80*/  IMAD.X R227, R201, 0x1, R2, P1 ;  /* 0x00000001c9e37824 */ /* 0x000fe200008e0602 */
[----:B------:R-:W-:-:S05]  /*7be90*/  IADD3 R230, P1, R198, R3, RZ ;  /* 0x00000003c6e67210 */ /* 0x000fca0007f3e0ff */
[----:B------:R-:W-:Y:S01]  /*7bea0*/  IMAD.X R229, R199, 0x1, R2, P1 ;  /* 0x00000001c7e57824 */ /* 0x000fe200008e0602 */
[----:B----4-:R-:W-:-:S05]  /*7beb0*/  IADD3 R232, P1, R196, R3, RZ ;  /* 0x00000003c4e87210 */ /* 0x010fca0007f3e0ff */
        /* <DEDUP_REMOVED lines=71> */
[----:B------:R-:W-:Y:S01]  /*7c330*/  IMAD.MOV.U32 R137, RZ, RZ, R229 ;  /* 0x000000ffff897224 */ /* 0x000fe200078e00e5 */
[----:B------:R-:W-:Y:S01]  /*7c340*/  UISETP.GT.AND UP1, UPT, UR14, 0x17, UPT ;  /* 0x000000170e00788c */ /* 0x000fe2000bf24270 */
[----:B------:R-:W-:-:S02]  /*7c350*/  IMAD.MOV.U32 R138, RZ, RZ, R232 ;  /* 0x000000ffff8a7224 */ /* 0x000fc400078e00e8 */
[----:B------:R-:W-:Y:S02]  /*7c360*/  IMAD.MOV.U32 R139, RZ, RZ, R231 ;  /* 0x000000ffff8b7224 */ /* 0x000fe400078e00e7 */
[----:B------:R-:W-:Y:S01]  /*7c370*/  IMAD.MOV.U32 R142, RZ, RZ, R112 ;  /* 0x000000ffff8e7224 */ /* 0x000fe200078e0070 */
[----:B------:R-:W-:Y:S01]  /*7c380*/  USEL UR10, URZ, 0x4, !UP1 ;  /* 0x000000043f0a7887 */ /* 0x000fe2000c800000 */
[----:B------:R-:W-:Y:S02]  /*7c390*/  IMAD.MOV.U32 R140, RZ, RZ, R234 ;  /* 0x000000ffff8c7224 */ /* 0x000fe400078e00ea */
[----:B------:R-:W-:Y:S02]  /*7c3a0*/  IMAD.MOV.U32 R141, RZ, RZ, R233 ;  /* 0x000000ffff8d7224 */ /* 0x000fe400078e00e9 */
[----:B------:R-:W-:Y:S02]  /*7c3b0*/  IMAD.MOV.U32 R145, RZ, RZ, R113 ;  /* 0x000000ffff917224 */ /* 0x000fe400078e0071 */
[----:B------:R-:W-:-:S02]  /*7c3c0*/  IMAD.MOV.U32 R143, RZ, RZ, R235 ;  /* 0x000000ffff8f7224 */ /* 0x000fc400078e00eb */
[----:B------:R-:W-:Y:S01]  /*7c3d0*/  IMAD.MOV.U32 R144, RZ, RZ, R114 ;  /* 0x000000ffff907224 */ /* 0x000fe200078e0072 */
[----:B------:R-:W-:Y:S02]  /*7c3e0*/  USEL UR10, UR10, URZ, !UP0 ;  /* 0x0000003f0a0a7287 */ /* 0x000fe4000c000000 */
[----:B------:R-:W-:-:S04]  /*7c3f0*/  UISETP.GT.AND UP2, UPT, UR14, 0x1b, UPT ;  /* 0x0000001b0e00788c */ /* 0x000fc8000bf44270 */
[----:B------:R-:W-:-:S04]  /*7c400*/  USEL UR11, URZ, 0x4, !UP2 ;  /* 0x000000043f0b7887 */ /* 0x000fc8000d000000 */
[----:B------:R-:W-:Y:S02]  /*7c410*/  USEL UR11, UR11, URZ, !UP0 ;  /* 0x0000003f0b0b7287 */ /* 0x000fe4000c000000 */
[----:B------:R-:W-:-:S04]  /*7c420*/  UISETP.GT.AND UP3, UPT, UR14, 0x1f, UPT ;  /* 0x0000001f0e00788c */ /* 0x000fc8000bf64270 */
[----:B------:R-:W-:Y:S02]  /*7c430*/  ISETP.NE.U32.AND P2, PT, RZ, UR11, PT ;  /* 0x0000000bff007c0c */ /* 0x000fe4000bf45070 */
        /* <DEDUP_REMOVED lines=12> */
[----:B------:R-:W-:Y:S01]  /*7c500*/  IADD3 R128, P1, R130, R3, RZ ;  /* 0x0000000382807210 */ /* 0x000fe20007f3e0ff */
[----:B------:R-:W-:-:S04]  /*7c510*/  IMAD.MOV.U32 R130, RZ, RZ, R132 ;  /* 0x000000ffff827224 */ /* 0x000fc800078e0084 */
[----:B------:R-:W-:Y:S02]  /*7c520*/  IMAD.X R127, R131, 0x1, R2, P1 ;  /* 0x00000001837f7824 */ /* 0x000fe400008e0602 */
[----:B------:R-:W-:-:S05]  /*7c530*/  IMAD.MOV.U32 R131, RZ, RZ, R7 ;  /* 0x000000ffff837224 */ /* 0x000fca00078e0007 */
        /* <DEDUP_REMOVED lines=12> */
[----:B--2---:R-:W-:-:S03]  /*7c600*/  IADD3 R252, P1, R4, R3, RZ ;  /* 0x0000000304fc7210 */ /* 0x004fc60007f3e0ff */
[----:B------:R2:W-:Y:S04]  /*7c610*/  STL.64 [R1+0x35b0], R218 ;  /* 0x0035b0da01007387 */ /* 0x0005e80000100a00 */
[----:B------:R2:W-:Y:S04]  /*7c620*/  STL.64 [R1+0x35a8], R220 ;  /* 0x0035a8dc01007387 */ /* 0x0005e80000100a00 */
[----:B------:R2:W-:Y:S04]  /*7c630*/  STL.64 [R1+0x35a0], R222 ;  /* 0x0035a0de01007387 */ /* 0x0005e80000100a00 */
[----:B------:R2:W-:Y:S04]  /*7c640*/  STL.64 [R1+0x3598], R236 ;  /* 0x003598ec01007387 */ /* 0x0005e80000100a00 */
[----:B------:R2:W-:Y:S01]  /*7c650*/  STL.64 [R1+0x3410], R238 ;  /* 0x003410ee01007387 */ /* 0x0005e20000100a00 */
[----:B------:R-:W-:-:S03]  /*7c660*/  IMAD.X R129, R5, 0x1, R2, P1 ;  /* 0x0000000105817824 */ /* 0x000fc600008e0602 */
[----:B------:R2:W-:Y:S04]  /*7c670*/  STL.64 [R1+0x3408], R240 ;  /* 0x003408f001007387 */ /* 0x0005e80000100a00 */
[----:B------:R2:W-:Y:S01]  /*7c680*/  STL.64 [R1+0x3400], R242 ;  /* 0x003400f201007387 */ /* 0x0005e20000100a00 */
[----:B------:R-:W-:Y:S02]  /*7c690*/  IMAD.MOV.U32 R4, RZ, RZ, R178 ;  /* 0x000000ffff047224 */ /* 0x000fe400078e00b2 */
[----:B------:R-:W-:Y:S01]  /*7c6a0*/  IMAD.MOV.U32 R5, RZ, RZ, R177 ;  /* 0x000000ffff057224 */ /* 0x000fe200078e00b1 */
[----:B------:R2:W-:Y:S01]  /*7c6b0*/  STL.64 [R1+0x33f8], R244 ;  /* 0x0033f8f401007387 */ /* 0x0005e20000100a00 */
[----:B------:R-:W-:-:S03]  /*7c6c0*/  IMAD.MOV.U32 R178, RZ, RZ, R180 ;  /* 0x000000ffffb27224 */ /* 0x000fc600078e00b4 */
[----:B------:R2:W-:Y:S01]  /*7c6d0*/  STL.64 [R1+0x33f0], R246 ;  /* 0x0033f0f601007387 */ /* 0x0005e20000100a00 */
[----:B------:R-:W-:-:S03]  /*7c6e0*/  IMAD.MOV.U32 R177, RZ, RZ, R181 ;  /* 0x000000ffffb17224 */ /* 0x000fc600078e00b5 */
        /* <DEDUP_REMOVED lines=13> */
[----:B------:R2:W-:Y:S04]  /*7c7c0*/  STL.64 [R1+0x3200], R134 ;  /* 0x0032008601007387 */ /* 0x0005e80000100a00 */
[----:B------:R2:W-:Y:S04]  /*7c7d0*/  STL.64 [R1+0x31f8], R136 ;  /* 0x0031f88801007387 */ /* 0x0005e80000100a00 */
[----:B------:R-:W5:Y:S04]  /*7c7e0*/  LDL.LU R112, [R1+0x4518] ;  /* 0x0045180001707983 */ /* 0x000f680000300800 */
[----:B------:R2:W-:Y:S04]  /*7c7f0*/  STL.64 [R1+0x31f0], R138 ;  /* 0x0031f08a01007387 */ /* 0x0005e80000100a00 */
[----:B------:R-:W5:Y:S04]  /*7c800*/  LDL.LU R113, [R1+0x4514] ;  /* 0x0045140001717983 */ /* 0x000f680000300800 */
[----:B------:R-:W5:Y:S01]  /*7c810*/  LDL.LU R114, [R1+0x4510] ;  /* 0x0045100001727983 */ /* 0x000f620000300800 */
[----:B------:R-:W-:-:S02]  /*7c820*/  IMAD.MOV.U32 R147, RZ, RZ, R115 ;  /* 0x000000ffff937224 */ /* 0x000fc400078e0073 */
[----:B------:R-:W-:Y:S01]  /*7c830*/  IMAD.MOV.U32 R146, RZ, RZ, R116 ;  /* 0x000000ffff927224 */ /* 0x000fe200078e0074 */
[----:B------:R-:W5:Y:S04]  /*7c840*/  LDL.LU R115, [R1+0x450c] ;  /* 0x00450c0001737983 */ /* 0x000f680000300800 */
[----:B------:R-:W5:Y:S04]  /*7c850*/  LDL.LU R116, [R1+0x4508] ;  /* 0x0045080001747983 */ /* 0x000f680000300800 */
[----:B------:R2:W-:Y:S04]  /*7c860*/  STL.64 [R1+0x31e8], R140 ;  /* 0x0031e88c01007387 */ /* 0x0005e80000100a00 */
[----:B------:R2:W-:Y:S04]  /*7c870*/  STL.64 [R1+0x31e0], R142 ;  /* 0x0031e08e01007387 */ /* 0x0005e80000100a00 */
[----:B------:R2:W-:Y:S01]  /*7c880*/  STL.64 [R1+0x31d8], R144 ;  /* 0x0031d89001007387 */ /* 0x0005e20000100a00 */
[----:B------:R-:W-:-:S02]  /*7c890*/  IMAD.MOV.U32 R149, RZ, RZ, R117 ;  /* 0x000000ffff957224 */ /* 0x000fc400078e0075 */
[----:B------:R-:W-:Y:S01]  /*7c8a0*/  IMAD.MOV.U32 R148, RZ, RZ, R118 ;  /* 0x000000ffff947224 */ /* 0x000fe200078e0076 */
[----:B------:R-:W5:Y:S01]  /*7c8b0*/  LDL.LU R117, [R1+0x4504] ;  /* 0x0045040001757983 */ /* 0x000f620000300800 */
[----:B------:R-:W-:-:S03]  /*7c8c0*/  ISETP.NE.U32.AND P1, PT, RZ, UR10, PT ;  /* 0x0000000aff007c0c */ /* 0x000fc6000bf25070 */
[----:B------:R-:W5:Y:S04]  /*7c8d0*/  LDL.LU R118, [R1+0x4500] ;  /* 0x0045000001767983 */ /* 0x000f680000300800 */
[----:B------:R2:W-:Y:S01]  /*7c8e0*/  STL.64 [R1+0x31d0], R146 ;  /* 0x0031d09201007387 */ /* 0x0005e20000100a00 */
[----:B------:R-:W-:Y:S02]  /*7c8f0*/  IMAD.MOV.U32 R151, RZ, RZ, R119 ;  /* 0x000000ffff977224 */ /* 0x000fe400078e0077 */
[----:B------:R-:W-:Y:S01]  /*7c900*/  IMAD.MOV.U32 R150, RZ, RZ, R120 ;  /* 0x000000ffff967224 */ /* 0x000fe200078e0078 */
[----:B------:R-:W5:Y:S04]  /*7c910*/  LDL.LU R119, [R1+0x44fc] ;  /* 0x0044fc0001777983 */ /* 0x000f680000300800 */
[----:B------:R-:W5:Y:S04]  /*7c920*/  LDL.LU R120, [R1+0x44f8] ;  /* 0x0044f80001787983 */ /* 0x000f680000300800 */
[----:B------:R2:W-:Y:S01]  /*7c930*/  STL.64 [R1+0x31c8], R148 ;  /* 0x0031c89401007387 */ /* 0x0005e20000100a00 */
[----:B------:R-:W-:-:S02]  /*7c940*/  IMAD.MOV.U32 R153, RZ, RZ, R121 ;  /* 0x000000ffff997224 */ /* 0x000fc400078e0079 */
[----:B------:R-:W-:Y:S01]  /*7c950*/  IMAD.MOV.U32 R152, RZ, RZ, R122 ;  /* 0x000000ffff987224 */ /* 0x000fe200078e007a */
[----:B------:R-:W5:Y:S04]  /*7c960*/  LDL.LU R121, [R1+0x44f4] ;  /* 0x0044f40001797983 */ /* 0x000f680000300800 */
[----:B------:R-:W5:Y:S04]  /*7c970*/  LDL.LU R122, [R1+0x44f0] ;  /* 0x0044f000017a7983 */ /* 0x000f680000300800 */
[----:B------:R2:W-:Y:S01]  /*7c980*/  STL.64 [R1+0x31c0], R150 ;  /* 0x0031c09601007387 */ /* 0x0005e20000100a00 */
[----:B------:R-:W-:-:S02]  /*7c990*/  IMAD.MOV.U32 R155, RZ, RZ, R123 ;  /* 0x000000ffff9b7224 */ /* 0x000fc400078e007b */
[----:B------:R-:W-:Y:S01]  /*7c9a0*/  IMAD.MOV.U32 R154, RZ, RZ, R124 ;  /* 0x000000ffff9a7224 */ /* 0x000fe200078e007c */
[----:B------:R-:W5:Y:S04]  /*7c9b0*/  LDL.LU R123, [R1+0x44ec] ;  /* 0x0044ec00017b7983 */ /* 0x000f680000300800 */
[----:B------:R-:W5:Y:S01]  /*7c9c0*/  LDL.LU R124, [R1+0x44e8] ;  /* 0x0044e800017c7983 */ /* 0x000f620000300800 */
        /* <DEDUP_REMOVED lines=8> */
[----:B------:R-:W-:Y:S04]  /*7ca50*/  LDGSTS.E [R6+0xb800], desc[UR32][R130.64], P1 ;  /* 0x0b80000082067fae */ /* 0x000fe80008921860 */
[----:B------:R-:W5:Y:S01]  /*7ca60*/  LDL.LU R128, [R1+0x44d8] ;  /* 0x0044d80001807983 */ /* 0x000f620000300800 */
[----:B------:R-:W-:-:S03]  /*7ca70*/  IMAD.MOV.U32 R133, RZ, RZ, R129 ;  /* 0x000000ffff857224 */ /* 0x000fc600078e0081 */
[----:B------:R-:W-:Y:S01]  /*7ca80*/  LDGSTS.E [R6+0xb880], desc[UR32][R196.64], P1 ;  /* 0x0b880000c4067fae */ /* 0x000fe20008921860 */
[----:B------:R-:W-:-:S03]  /*7ca90*/  IMAD.MOV.U32 R132, RZ, RZ, R252 ;  /* 0x000000ffff847224 */ /* 0x000fc600078e00fc */
[----:B------:R-:W5:Y:S04]  /*7caa0*/  LDL.LU R129, [R1+0x44d4] ;  /* 0x0044d40001817983 */ /* 0x000f680000300800 */
[----:B------:R-:W-:Y:S04]  /*7cab0*/  LDGSTS.E [R6+0xb900], desc[UR32][R198.64], P1 ;  /* 0x0b900000c6067fae */ /* 0x000fe80008921860 */
[----:B------:R-:W5:Y:S04]  /*7cac0*/  LDL.LU R252, [R1+0x44d0] ;  /* 0x0044d00001fc7983 */ /* 0x000f680000300800 */
[----:B------:R-:W-:Y:S04]  /*7cad0*/  LDGSTS.E [R6+0xb980], desc[UR32][R200.64], P1 ;  /* 0x0b980000c8067fae */ /* 0x000fe80008921860 */
[----:B------:R2:W-:Y:S04]  /*7cae0*/  STL.64 [R1+0x31b0], R154 ;  /* 0x0031b09a01007387 */ /* 0x0005e80000100a00 */
[----:B------:R-:W-:Y:S04]  /*7caf0*/  LDGSTS.E [R6+0xba00], desc[UR32][R202.64], P1 ;  /* 0x0ba00000ca067fae */ /* 0x000fe80008921860 */
[----:B------:R2:W-:Y:S04]  /*7cb00*/  STL.64 [R1+0x31a8], R156 ;  /* 0x0031a89c01007387 */ /* 0x0005e80000100a00 */
[----:B------:R-:W-:Y:S04]  /*7cb10*/  LDGSTS.E [R6+0xba80], desc[UR32][R204.64], P1 ;  /* 0x0ba80000cc067fae */ /* 0x000fe80008921860 */
[----:B------:R2:W-:Y:S04]  /*7cb20*/  STL.64 [R1+0x31a0], R158 ;  /* 0x0031a09e01007387 */ /* 0x0005e80000100a00 */
[----:B------:R-:W-:Y:S04]  /*7cb30*/  LDGSTS.E [R6+0xbb00], desc[UR32][R206.64], P1 ;  /* 0x0bb00000ce067fae */ /* 0x000fe80008921860 */
[----:B-1----:R-:W5:Y:S04]  /*7cb40*/  LDL.LU.64 R130, [R1+0x44c8] ;  /* 0x0044c80001827983 */ /* 0x002f680000300a00 */
[----:B------:R-:W-:Y:S04]  /*7cb50*/  LDGSTS.E [R6+0xbb80], desc[UR32][R208.64], P1 ;  /* 0x0bb80000d0067fae */ /* 0x000fe80008921860 */
[----:B------:R1:W-:Y:S04]  /*7cb60*/  STL.64 [R1+0x3198], R132 ;  /* 0x0031988401007387 */ /* 0x0003e80000100a00 */
[----:B------:R-:W-:Y:S04]  /*7cb70*/  LDGSTS.E [R6+0xbc00], desc[UR32][R210.64], P1 ;  /* 0x0bc00000d2067fae */ /* 0x000fe80008921860 */
[----:B---3--:R-:W5:Y:S04]  /*7cb80*/  LDL.LU.64 R196, [R1+0x44c0] ;  /* 0x0044c00001c47983 */ /* 0x008f680000300a00 */
[----:B------:R-:W-:Y:S04]  /*7cb90*/  LDGSTS.E [R6+0xbc80], desc[UR32][R212.64], P1 ;  /* 0x0bc80000d4067fae */ /* 0x000fe80008921860 */
[----:B----4-:R-:W5:Y:S04]  /*7cba0*/  LDL.LU.64 R198, [R1+0x44b8] ;  /* 0x0044b80001c67983 */ /* 0x010f680000300a00 */
[----:B------:R-:W-:Y:S04]  /*7cbb0*/  LDGSTS.E [R6+0xbd00], desc[UR32][R214.64], P1 ;  /* 0x0bd00000d6067fae */ /* 0x000fe80008921860 */
[----:B------:R-:W5:Y:S04]  /*7cbc0*/  LDL.LU.64 R200, [R1+0x44b0] ;  /* 0x0044b00001c87983 */ /* 0x000f680000300a00 */
[----:B------:R-:W-:Y:S01]  /*7cbd0*/  LDGSTS.E [R6+0xbd80], desc[UR32][R216.64], P1 ;  /* 0x0bd80000d8067fae */ /* 0x000fe20008921860 */
[----:B------:R-:W-:-:S03]  /*7cbe0*/  USEL UR10, URZ, 0x4, !UP3 ;  /* 0x000000043f0a7887 */ /* 0x000fc6000d800000 */
[----:B------:R-:W5:Y:S04]  /*7cbf0*/  LDL.LU.64 R202, [R1+0x44a8] ;  /* 0x0044a80001ca7983 */ /* 0x000f680000300a00 */
[----:B------:R-:W-:Y:S04]  /*7cc00*/  LDGSTS.E [R6+0xbe00], desc[UR32][R218.64], P1 ;  /* 0x0be00000da067fae */ /* 0x000fe80008921860 */
[----:B------:R-:W5:Y:S04]  /*7cc10*/  LDL.LU.64 R204, [R1+0x44a0] ;  /* 0x0044a00001cc7983 */ /* 0x000f680000300a00 */
[----:B------:R-:W-:Y:S04]  /*7cc20*/  LDGSTS.E [R6+0xbe80], desc[UR32][R220.64], P1 ;  /* 0x0be80000dc067fae */ /* 0x000fe80008921860 */
[----:B------:R-:W5:Y:S04]  /*7cc30*/  LDL.LU.64 R206, [R1+0x4498] ;  /* 0x0044980001ce7983 */ /* 0x000f680000300a00 */
[----:B------:R-:W-:Y:S04]  /*7cc40*/  LDGSTS.E [R6+0xbf00], desc[UR32][R222.64], P1 ;  /* 0x0bf00000de067fae */ /* 0x000fe80008921860 */
[----:B------:R-:W5:Y:S04]  /*7cc50*/  LDL.LU.64 R208, [R1+0x4490] ;  /* 0x0044900001d07983 */ /* 0x000f680000300a00 */
[----:B------:R-:W-:Y:S01]  /*7cc60*/  LDGSTS.E [R6+0xbf80], desc[UR32][R236.64], P1 ;  /* 0x0bf80000ec067fae */ /* 0x000fe20008921860 */
[----:B------:R-:W-:-:S03]  /*7cc70*/  USEL UR10, UR10, URZ, !UP0 ;  /* 0x0000003f0a0a7287 */ /* 0x000fc6000c000000 */
[----:B------:R-:W5:Y:S04]  /*7cc80*/  LDL.LU.64 R210, [R1+0x4488] ;  /* 0x0044880001d27983 */ /* 0x000f680000300a00 */
[----:B------:R-:W-:Y:S04]  /*7cc90*/  LDGSTS.E [R6+0xd800], desc[UR32][R238.64], P2 ;  /* 0x0d800000ee067fae */ /* 0x000fe80009121860 */
[----:B------:R-:W5:Y:S04]  /*7cca0*/  LDL.LU.64 R212, [R1+0x4480] ;  /* 0x0044800001d47983 */ /* 0x000f680000300a00 */
[----:B------:R-:W-:Y:S04]  /*7ccb0*/  LDGSTS.E [R6+0xd880], desc[UR32][R240.64], P2 ;  /* 0x0d880000f0067fae */ /* 0x000fe80009121860 */
[----:B------:R-:W5:Y:S04]  /*7ccc0*/  LDL.LU.64 R214, [R1+0x4478] ;  /* 0x0044780001d67983 */ /* 0x000f680000300a00 */
[----:B------:R-:W-:Y:S04]  /*7ccd0*/  LDGSTS.E [R6+0xd900], desc[UR32][R242.64], P2 ;  /* 0x0d900000f2067fae */ /* 0x000fe80009121860 */
[----:B------:R-:W5:Y:S04]  /*7cce0*/  LDL.LU.64 R216, [R1+0x4470] ;  /* 0x0044700001d87983 */ /* 0x000f680000300a00 */
[----:B------:R-:W-:Y:S04]  /*7ccf0*/  LDGSTS.E [R6+0xd980], desc[UR32][R244.64], P2 ;  /* 0x0d980000f4067fae */ /* 0x000fe80009121860 */
[----:B--2---:R-:W5:Y:S04]  /*7cd00*/  LDL.LU.64 R218, [R1+0x4468] ;  /* 0x0044680001da7983 */ /* 0x004f680000300a00 */
[----:B------:R-:W-:Y:S04]  /*7cd10*/  LDGSTS.E [R6+0xda00], desc[UR32][R246.64], P2 ;  /* 0x0da00000f6067fae */ /* 0x000fe80009121860 */
[----:B------:R-:W5:Y:S04]  /*7cd20*/  LDL.LU.64 R220, [R1+0x4460] ;  /* 0x0044600001dc7983 */ /* 0x000f680000300a00 */
[----:B------:R-:W-:Y:S01]  /*7cd30*/  LDGSTS.E [R6+0xda80], desc[UR32][R248.64], P2 ;  /* 0x0da80000f8067fae */ /* 0x000fe20009121860 */
[----:B------:R-:W-:-:S03]  /*7cd40*/  ISETP.NE.U32.AND P3, PT, RZ, UR10, PT ;  /* 0x0000000aff007c0c */ /* 0x000fc6000bf65070 */
        /* <DEDUP_REMOVED lines=17> */
[----:B------:R2:W-:Y:S04]  /*7ce60*/  LDGSTS.E [R6+0xdf00], desc[UR32][R166.64], P2 ;  /* 0x0df00000a6067fae */ /* 0x0005e80009121860 */
[----:B------:R-:W1:Y:S04]  /*7ce70*/  LDL.LU.64 R4, [R1+0x4410] ;  /* 0x0044100001047983 */ /* 0x000e680000300a00 */
        /* <DEDUP_REMOVED lines=12> */
[----:B------:R-:W1:Y:S04]  /*7cf40*/  LDL.LU.64 R164, [R1+0x3190] ;  /* 0x0031900001a47983 */ /* 0x000e680000300a00 */
[----:B------:R-:W3:Y:S04]  /*7cf50*/  LDL.LU.64 R134, [R1+0x3150] ;  /* 0x0031500001867983 */ /* 0x000ee80000300a00 */
[----:B------:R-:W-:Y:S04]  /*7cf60*/  LDGSTS.E [R6+0xfd80], desc[UR32][R152.64], P3 ;  /* 0x0fd8000098067fae */ /* 0x000fe80009921860 */
[----:B------:R-:W4:Y:S04]  /*7cf70*/  LDL.LU.64 R136, [R1+0x3110] ;  /* 0x0031100001887983 */ /* 0x000f280000300a00 */
[----:B------:R-:W4:Y:S04]  /*7cf80*/  LDL.LU.64 R138, [R1+0x30d0] ;  /* 0x0030d000018a7983 */ /* 0x000f280000300a00 */
[----:B------:R-:W4:Y:S04]  /*7cf90*/  LDL.LU.64 R140, [R1+0x3090] ;  /* 0x00309000018c7983 */ /* 0x000f280000300a00 */
[----:B------:R-:W-:Y:S04]  /*7cfa0*/  LDGSTS.E [R6+0xfe00], desc[UR32][R154.64], P3 ;  /* 0x0fe000009a067fae */ /* 0x000fe80009921860 */
[----:B------:R-:W4:Y:S04]  /*7cfb0*/  LDL.LU.64 R142, [R1+0x3050] ;  /* 0x00305000018e7983 */ /* 0x000f280000300a00 */
[----:B------:R-:W4:Y:S04]  /*7cfc0*/  LDL.LU.64 R144, [R1+0x3010] ;  /* 0x0030100001907983 */ /* 0x000f280000300a00 */
[----:B------:R-:W4:Y:S04]  /*7cfd0*/  LDL.LU.64 R146, [R1+0x2fd0] ;  /* 0x002fd00001927983 */ /* 0x000f280000300a00 */
[----:B------:R-:W4:Y:S04]  /*7cfe0*/  LDL.LU.64 R148, [R1+0x2f90] ;  /* 0x002f900001947983 */ /* 0x000f280000300a00 */
[----:B------:R-:W4:Y:S04]  /*7cff0*/  LDL.LU.64 R150, [R1+0x2dd0] ;  /* 0x002dd00001967983 */ /* 0x000f280000300a00 */
[----:B------:R-:W4:Y:S04]  /*7d000*/  LDL.LU.64 R152, [R1+0x2f50] ;  /* 0x002f500001987983 */ /* 0x000f280000300a00 */
[----:B------:R-:W-:Y:S04]  /*7d010*/  LDGSTS.E [R6+0xfe80], desc[UR32][R156.64], P3 ;  /* 0x0fe800009c067fae */ /* 0x000fe80009921860 */
[----:B------:R-:W-:Y:S04]  /*7d020*/  LDGSTS.E [R6+0xff00], desc[UR32][R158.64], P3 ;  /* 0x0ff000009e067fae */ /* 0x000fe80009921860 */
[----:B------:R1:W-:Y:S04]  /*7d030*/  LDGSTS.E [R6+0xff80], desc[UR32][R132.64], P3 ;  /* 0x0ff8000084067fae */ /* 0x0003e80009921860 */
[----:B------:R-:W4:Y:S04]  /*7d040*/  LDL.LU.64 R154, [R1+0x2f10] ;  /* 0x002f1000019a7983 */ /* 0x000f280000300a00 */
[----:B------:R-:W4:Y:S04]  /*7d050*/  LDL.LU.64 R156, [R1+0x2ed0] ;  /* 0x002ed000019c7983 */ /* 0x000f280000300a00 */
[----:B------:R-:W4:Y:S04]  /*7d060*/  LDL.LU.64 R158, [R1+0x2e90] ;  /* 0x002e9000019e7983 */ /* 0x000f280000300a00 */
[----:B------:R-:W4:Y:S04]  /*7d070*/  LDL.LU.64 R160, [R1+0x2e50] ;  /* 0x002e500001a07983 */ /* 0x000f280000300a00 */
[----:B------:R-:W4:Y:S01]  /*7d080*/  LDL.LU.64 R162, [R1+0x2e10] ;  /* 0x002e100001a27983 */ /* 0x000f220000300a00 */
[----:B--2---:R-:W2:Y:S01]  /*7d090*/  S2R R167, SR_TID.X ;  /* 0x0000000000a77919 */ /* 0x004ea20000002100 */
[----:B------:R-:W-:Y:S01]  /*7d0a0*/  ULEA UR10, UR9, UR4, 0xe ;  /* 0x00000004090a7291 */ /* 0x000fe2000f8e703f */
[----:B--2---:R-:W-:-:S05]  /*7d0b0*/  LOP3.LUT R166, R167, 0x1f, RZ, 0xc0, !PT ;  /* 0x0000001fa7a67812 */ /* 0x004fca00078ec0ff */
[----:B------:R-:W-:Y:S01]  /*7d0c0*/  IMAD.SHL.U32 R170, R166, 0x4, RZ ;  /* 0x00000004a6aa7824 */ /* 0x000fe200078e00ff */
[----:B-1----:R-:W-:-:S05]  /*7d0d0*/  IADD3 R132, P1, R164, R5, RZ ;  /* 0x00000005a4847210 */ /* 0x002fca0007f3e0ff */
[----:B------:R-:W-:Y:S01]  /*7d0e0*/  IMAD.X R7, R165, 0x1, R4, P1 ;  /* 0x00000001a5077824 */ /* 0x000fe200008e0604 */
[----:B---3--:R-:W-:-:S05]  /*7d0f0*/  IADD3 R133, P1, R134, R5, RZ ;  /* 0x0000000586857210 */ /* 0x008fca0007f3e0ff */
        /* <DEDUP_REMOVED lines=21> */
[----:B------:R-:W-:Y:S02]  /*7d250*/  IADD3 R155, P1, R156, R5, RZ ;  /* 0x000000059c9b7210 */ /* 0x000fe40007f3e0ff */
[----:B------:R-:W-:-:S03]  /*7d260*/  LOP3.LUT R135, R135, R134, RZ, 0x3c, !PT ;  /* 0x0000008687877212 */ /* 0x000fc600078e3cff */
[--C-:B------:R-:W-:Y:S01]  /*7d270*/  IMAD.X R154, R157, 0x1, R4.reuse, P1 ;  /* 0x000000019d9a7824 */ /* 0x100fe200008e0604 */
[-C--:B------:R-:W-:Y:S02]  /*7d280*/  IADD3 R157, P1, R158, R5.reuse, RZ ;  /* 0x000000059e9d7210 */ /* 0x080fe40007f3e0ff */
[----:B------:R-:W-:Y:S02]  /*7d290*/  LOP3.LUT R137, R137, R136, RZ, 0x3c, !PT ;  /* 0x0000008889897212 */ /* 0x000fe400078e3cff */
[----:B------:R-:W-:Y:S02]  /*7d2a0*/  LOP3.LUT R139, R139, R138, RZ, 0x3c, !PT ;  /* 0x0000008a8b8b7212 */ /* 0x000fe400078e3cff */
[----:B------:R-:W-:Y:S01]  /*7d2b0*/  LOP3.LUT R141, R141, R140, RZ, 0x3c, !PT ;  /* 0x0000008c8d8d7212 */ /* 0x000fe200078e3cff */
[----:B------:R-:W-:Y:S01]  /*7d2c0*/  IMAD.X R156, R159, 0x1, R4, P1 ;  /* 0x000000019f9c7824 */ /* 0x000fe200008e0604 */
[----:B------:R-:W-:Y:S02]  /*7d2d0*/  IADD3 R159, P1, R160, R5, RZ ;  /* 0x00000005a09f7210 */ /* 0x000fe40007f3e0ff */
[----:B------:R-:W-:-:S02]  /*7d2e0*/  LOP3.LUT R134, R135, R134, RZ, 0x3c, !PT ;  /* 0x0000008687867212 */ /* 0x000fc400078e3cff */
[----:B------:R-:W-:Y:S02]  /*7d2f0*/  LOP3.LUT R143, R143, R142, RZ, 0x3c, !PT ;  /* 0x0000008e8f8f7212 */ /* 0x000fe400078e3cff */
[----:B------:R-:W-:Y:S02]  /*7d300*/  LOP3.LUT R136, R137, R136, RZ, 0x3c, !PT ;  /* 0x0000008889887212 */ /* 0x000fe400078e3cff */
[----:B------:R-:W-:Y:S01]  /*7d310*/  LOP3.LUT R145, R145, R144, RZ, 0x3c, !PT ;  /* 0x0000009091917212 */ /* 0x000fe200078e3cff */
[----:B------:R-:W-:Y:S02]  /*7d320*/  IMAD.MOV.U32 R172, RZ, RZ, R132 ;  /* 0x000000ffffac7224 */ /* 0x000fe400078e0084 */
[----:B------:R-:W-:Y:S01]  /*7d330*/  IMAD.MOV.U32 R173, RZ, RZ, R7 ;  /* 0x000000ffffad7224 */ /* 0x000fe200078e0007 */
[----:B------:R-:W-:Y:S02]  /*7d340*/  LOP3.LUT R138, R139, R138, RZ, 0x3c, !PT ;  /* 0x0000008a8b8a7212 */ /* 0x000fe400078e3cff */
[----:B------:R-:W-:Y:S01]  /*7d350*/  LOP3.LUT R147, R147, R146, RZ, 0x3c, !PT ;  /* 0x0000009293937212 */ /* 0x000fe200078e3cff */
[----:B------:R-:W-:-:S02]  /*7d360*/  IMAD.MOV.U32 R164, RZ, RZ, R133 ;  /* 0x000000ffffa47224 */ /* 0x000fc400078e0085 */
[----:B------:R-:W-:Y:S01]  /*7d370*/  IMAD.MOV.U32 R165, RZ, RZ, R6 ;  /* 0x000000ffffa57224 */ /* 0x000fe200078e0006 */
[----:B------:R-:W-:Y:S01]  /*7d380*/  LOP3.LUT R140, R141, R140, RZ, 0x3c, !PT ;  /* 0x0000008c8d8c7212 */ /* 0x000fe200078e3cff */
[----:B------:R-:W-:Y:S01]  /*7d390*/  IMAD.X R158, R161, 0x1, R4, P1 ;  /* 0x00000001a19e7824 */ /* 0x000fe200008e0604 */
[----:B------:R-:W-:Y:S02]  /*7d3a0*/  LOP3.LUT R135, R135, R134, RZ, 0x3c, !PT ;  /* 0x0000008687877212 */ /* 0x000fe400078e3cff */
[----:B------:R-:W-:Y:S02]  /*7d3b0*/  LOP3.LUT R142, R143, R142, RZ, 0x3c, !PT ;  /* 0x0000008e8f8e7212 */ /* 0x000fe400078e3cff */
[----:B------:R-:W-:Y:S02]  /*7d3c0*/  LOP3.LUT R151, R151, R150, RZ, 0x3c, !PT ;  /* 0x0000009697977212 */ /* 0x000fe400078e3cff */
[----:B------:R-:W-:Y:S02]  /*7d3d0*/  IADD3 R161, P1, R162, R5, RZ ;  /* 0x00000005a2a17210 */ /* 0x000fe40007f3e0ff */
[----:B------:R-:W-:-:S02]  /*7d3e0*/  LOP3.LUT R137, R137, R136, RZ, 0x3c, !PT ;  /* 0x0000008889897212 */ /* 0x000fc400078e3cff */
[----:B------:R-:W-:Y:S02]  /*7d3f0*/  LOP3.LUT R144, R145, R144, RZ, 0x3c, !PT ;  /* 0x0000009091907212 */ /* 0x000fe400078e3cff */
[----:B------:R-:W-:Y:S02]  /*7d400*/  LOP3.LUT R153, R153, R152, RZ, 0x3c, !PT ;  /* 0x0000009899997212 */ /* 0x000fe400078e3cff */
[----:B------:R-:W-:Y:S02]  /*7d410*/  LOP3.LUT R139, R139, R138, RZ, 0x3c, !PT ;  /* 0x0000008a8b8b7212 */ /* 0x000fe400078e3cff */
[----:B------:R-:W-:Y:S02]  /*7d420*/  LOP3.LUT R146, R147, R146, RZ, 0x3c, !PT ;  /* 0x0000009293927212 */ /* 0x000fe400078e3cff */
[----:B------:R-:W-:Y:S01]  /*7d430*/  LOP3.LUT R155, R155, R154, RZ, 0x3c, !PT ;  /* 0x0000009a9b9b7212 */ /* 0x000fe200078e3cff */
[----:B------:R-:W-:Y:S01]  /*7d440*/  STL.64 [R1+0x3190], R172 ;  /* 0x003190ac01007387 */ /* 0x000fe20000100a00 */
[----:B------:R-:W-:-:S02]  /*7d450*/  LOP3.LUT R141, R141, R140, RZ, 0x3c, !PT ;  /* 0x0000008c8d8d7212 */ /* 0x000fc400078e3cff */
[----:B------:R-:W-:Y:S01]  /*7d460*/  LOP3.LUT R157, R157, R156, RZ, 0x3c, !PT ;  /* 0x0000009c9d9d7212 */ /* 0x000fe200078e3cff */
[----:B------:R1:W-:Y:S01]  /*7d470*/  STL.64 [R1+0x3150], R164 ;  /* 0x003150a401007387 */ /* 0x0003e20000100a00 */
[----:B------:R-:W-:Y:S02]  /*7d480*/  LOP3.LUT R143, R143, R142, RZ, 0x3c, !PT ;  /* 0x0000008e8f8f7212 */ /* 0x000fe400078e3cff */
[----:B------:R-:W-:Y:S01]  /*7d490*/  LOP3.LUT R150, R151, R150, RZ, 0x3c, !PT ;  /* 0x0000009697967212 */ /* 0x000fe200078e3cff */
[----:B------:R2:W-:Y:S01]  /*7d4a0*/  STL.64 [R1+0x3110], R134 ;  /* 0x0031108601007387 */ /* 0x0005e20000100a00 */
[----:B------:R-:W-:Y:S02]  /*7d4b0*/  LOP3.LUT R145, R145, R144, RZ, 0x3c, !PT ;  /* 0x0000009091917212 */ /* 0x000fe400078e3cff */
[----:B------:R-:W-:Y:S02]  /*7d4c0*/  LOP3.LUT R152, R153, R152, RZ, 0x3c, !PT ;  /* 0x0000009899987212 */ /* 0x000fe400078e3cff */
[----:B------:R-:W-:Y:S01]  /*7d4d0*/  LOP3.LUT R159, R159, R158, RZ, 0x3c, !PT ;  /* 0x0000009e9f9f7212 */ /* 0x000fe200078e3cff */
[----:B------:R-:W-:Y:S01]  /*7d4e0*/  IMAD.X R160, R163, 0x1, R4, P1 ;  /* 0x00000001a3a07824 */ /* 0x000fe200008e0604 */
[----:B------:R3:W-:Y:S01]  /*7d4f0*/  STL.64 [R1+0x30d0], R136 ;  /* 0x0030d08801007387 */ /* 0x0007e20000100a00 */
[----:B------:R-:W-:-:S02]  /*7d500*/  LOP3.LUT R147, R147, R146, RZ, 0x3c, !PT ;  /* 0x0000009293937212 */ /* 0x000fc400078e3cff */
[----:B------:R-:W-:Y:S01]  /*7d510*/  LOP3.LUT R154, R155, R154, RZ, 0x3c, !PT ;  /* 0x0000009a9b9a7212 */ /* 0x000fe200078e3cff */
[----:B------:R4:W-:Y:S01]  /*7d520*/  STL.64 [R1+0x3090], R138 ;  /* 0x0030908a01007387 */ /* 0x0009e20000100a00 */
[----:B------:R-:W-:Y:S02]  /*7d530*/  IMAD.MOV.U32 R162, RZ, RZ, R149 ;  /* 0x000000ffffa27224 */ /* 0x000fe400078e0095 */
[----:B------:R-:W-:Y:S01]  /*7d540*/  IMAD.MOV.U32 R163, RZ, RZ, R148 ;  /* 0x000000ffffa37224 */ /* 0x000fe200078e0094 */
[----:B------:R-:W-:Y:S01]  /*7d550*/  LOP3.LUT R156, R157, R156, RZ, 0x3c, !PT ;  /* 0x0000009c9d9c7212 */ /* 0x000fe200078e3cff */
[----:B------:R4:W-:Y:S01]  /*7d560*/  STL.64 [R1+0x3050], R140 ;  /* 0x0030508c01007387 */ /* 0x0009e20000100a00 */
[----:B------:R-:W-:-:S03]  /*7d570*/  LOP3.LUT R151, R151, R150, RZ, 0x3c, !PT ;  /* 0x0000009697977212 */ /* 0x000fc600078e3cff */
[----:B------:R4:W-:Y:S01]  /*7d580*/  STL.64 [R1+0x3010], R142 ;  /* 0x0030108e01007387 */ /* 0x0009e20000100a00 */
[----:B------:R-:W-:Y:S02]  /*7d590*/  LOP3.LUT R153, R153, R152, RZ, 0x3c, !PT ;  /* 0x0000009899997212 */ /* 0x000fe400078e3cff */
[----:B------:R-:W-:Y:S01]  /*7d5a0*/  LOP3.LUT R158, R159, R158, RZ, 0x3c, !PT ;  /* 0x0000009e9f9e7212 */ /* 0x000fe200078e3cff */
[----:B------:R4:W-:Y:S01]  /*7d5b0*/  STL.64 [R1+0x2fd0], R144 ;  /* 0x002fd09001007387 */ /* 0x0009e20000100a00 */
[----:B------:R-:W-:-:S03]  /*7d5c0*/  LOP3.LUT R155, R155, R154, RZ, 0x3c, !PT ;  /* 0x0000009a9b9b7212 */ /* 0x000fc600078e3cff */
[----:B------:R4:W-:Y:S01]  /*7d5d0*/  STL.64 [R1+0x2f90], R146 ;  /* 0x002f909201007387 */ /* 0x0009e20000100a00 */
[----:B------:R-:W-:-:S03]  /*7d5e0*/  LOP3.LUT R157, R157, R156, RZ, 0x3c, !PT ;  /* 0x0000009c9d9d7212 */ /* 0x000fc600078e3cff */
[----:B------:R-:W-:Y:S01]  /*7d5f0*/  STL.64 [R1+0x2dd0], R162 ;  /* 0x002dd0a201007387 */ /* 0x000fe20000100a00 */
[----:B------:R-:W-:Y:S02]  /*7d600*/  IMAD.MOV.U32 R168, RZ, RZ, R161 ;  /* 0x000000ffffa87224 */ /* 0x000fe400078e00a1 */
[----:B------:R-:W-:Y:S01]  /*7d610*/  IMAD.MOV.U32 R169, RZ, RZ, R160 ;  /* 0x000000ffffa97224 */ /* 0x000fe200078e00a0 */
[----:B------:R4:W-:Y:S01]  /*7d620*/  STL.64 [R1+0x2f50], R150 ;  /* 0x002f509601007387 */ /* 0x0009e20000100a00 */
[----:B------:R-:W-:-:S03]  /*7d630*/  LOP3.LUT R159, R159, R158, RZ, 0x3c, !PT ;  /* 0x0000009e9f9f7212 */ /* 0x000fc600078e3cff */
[----:B------:R4:W-:Y:S04]  /*7d640*/  STL.64 [R1+0x2f10], R152 ;  /* 0x002f109801007387 */ /* 0x0009e80000100a00 */
[----:B------:R4:W-:Y:S04]  /*7d650*/  STL.64 [R1+0x2ed0], R154 ;  /* 0x002ed09a01007387 */ /* 0x0009e80000100a00 */
[----:B------:R4:W-:Y:S04]  /*7d660*/  STL.64 [R1+0x2e90], R156 ;  /* 0x002e909c01007387 */ /* 0x0009e80000100a00 */
[----:B------:R-:W-:Y:S04]  /*7d670*/  STL.64 [R1+0x2e10], R168 ;  /* 0x002e10a801007387 */ /* 0x000fe80000100a00 */
[----:B------:R4:W-:Y:S01]  /*7d680*/  STL.64 [R1+0x2e50], R158 ;  /* 0x002e509e01007387 */ /* 0x0009e20000100a00 */
[----:B------:R-:W-:-:S03]  /*7d690*/  VIADD R6, R170, UR10 ;  /* 0x0000000aaa067c36 */ /* 0x000fc60008000000 */
[----:B------:R-:W0:Y:S04]  /*7d6a0*/  LDGDEPBAR ;  /* 0x00000000000079af */ /* 0x000e280000000000 */
[----:B------:R-:W-:Y:S04]  /*7d6b0*/  LDGSTS.E [R6+0x20000], desc[UR32][R172.64], P0 ;  /* 0x20000000ac067fae */ /* 0x000fe80008121860 */
[----:B------:R-:W-:Y:S04]  /*7d6c0*/  LDGSTS.E [R6+0x20400], desc[UR32][R164.64], P0 ;  /* 0x20400000a4067fae */ /* 0x000fe80008121860 */
[----:B------:R-:W-:Y:S04]  /*7d6d0*/  LDGSTS.E [R6+0x20800], desc[UR32][R134.64], P0 ;  /* 0x2080000086067fae */ /* 0x000fe80008121860 */
[----:B------:R-:W-:Y:S04]  /*7d6e0*/  LDGSTS.E [R6+0x20c00], desc[UR32][R136.64], P0 ;  /* 0x20c0000088067fae */ /* 0x000fe80008121860 */
[----:B-1----:R-:W4:Y:S04]  /*7d6f0*/  LDL.LU.64 R164, [R1+0x3188] ;  /* 0x0031880001a47983 */ /* 0x002f280000300a00 */
[----:B--2---:R-:W2:Y:S04]  /*7d700*/  LDL.LU.64 R134, [R1+0x3148] ;  /* 0x0031480001867983 */ /* 0x004ea80000300a00 */
[----:B---3--:R-:W3:Y:S04]  /*7d710*/  LDL.LU.64 R136, [R1+0x3108] ;  /* 0x0031080001887983 */ /* 0x008ee80000300a00 */
[----:B------:R-:W-:Y:S04]  /*7d720*/  LDGSTS.E [R6+0x21000], desc[UR32][R138.64], P0 ;  /* 0x210000008a067fae */ /* 0x000fe80008121860 */
[----:B------:R-:W-:Y:S04]  /*7d730*/  LDGSTS.E [R6+0x21400], desc[UR32][R140.64], P0 ;  /* 0x214000008c067fae */ /* 0x000fe80008121860 */
[----:B------:R-:W-:Y:S04]  /*7d740*/  LDGSTS.E [R6+0x21800], desc[UR32][R142.64], P0 ;  /* 0x218000008e067fae */ /* 0x000fe80008121860 */
[----:B----4-:R-:W4:Y:S04]  /*7d750*/  LDL.LU.64 R138, [R1+0x30c8] ;  /* 0x0030c800018a7983 */ /* 0x010f280000300a00 */
[----:B------:R-:W4:Y:S04]  /*7d760*/  LDL.LU.64 R140, [R1+0x3088] ;  /* 0x00308800018c7983 */ /* 0x000f280000300a00 */
[----:B------:R-:W4:Y:S04]  /*7d770*/  LDL.LU.64 R142, [R1+0x3048] ;  /* 0x00304800018e7983 */ /* 0x000f280000300a00 */
[----:B------:R-:W-:Y:S04]  /*7d780*/  LDGSTS.E [R6+0x21c00], desc[UR32][R144.64], P0 ;  /* 0x21c0000090067fae */ /* 0x000fe80008121860 */
[----:B------:R-:W-:Y:S04]  /*7d790*/  LDGSTS.E [R6+0x22000], desc[UR32][R146.64], P0 ;  /* 0x2200000092067fae */ /* 0x000fe80008121860 */
[----:B------:R-:W-:Y:S04]  /*7d7a0*/  LDGSTS.E [R6+0x22400], desc[UR32][R150.64], P0 ;  /* 0x2240000096067fae */ /* 0x000fe80008121860 */
[----:B------:R-:W4:Y:S04]  /*7d7b0*/  LDL.LU.64 R144, [R1+0x3008] ;  /* 0x0030080001907983 */ /* 0x000f280000300a00 */
[----:B------:R-:W4:Y:S04]  /*7d7c0*/  LDL.LU.64 R146, [R1+0x2fc8] ;  /* 0x002fc80001927983 */ /* 0x000f280000300a00 */
        /* <DEDUP_REMOVED lines=13> */
[----:B------:R-:W4:Y:S01]  /*7d8a0*/  LDL.LU.64 R162, [R1+0x2e08] ;  /* 0x002e080001a27983 */ /* 0x000f220000300a00 */
[----:B------:R-:W-:-:S05]  /*7d8b0*/  IADD3 R132, P1, R164, R5, RZ ;  /* 0x00000005a4847210 */ /* 0x000fca0007f3e0ff */
[----:B------:R-:W-:Y:S01]  /*7d8c0*/  IMAD.X R7, R165, 0x1, R4, P1 ;  /* 0x00000001a5077824 */ /* 0x000fe200008e0604 */
[----:B--2---:R-:W-:-:S05]  /*7d8d0*/  IADD3 R133, P1, R134, R5, RZ ;  /* 0x0000000586857210 */ /* 0x004fca0007f3e0ff */
[----:B-1----:R-:W-:Y:S01]  /*7d8e0*/  IMAD.X R6, R135, 0x1, R4, P1 ;  /* 0x0000000187067824 */ /* 0x002fe200008e0604 */
        /* <DEDUP_REMOVED lines=27> */
[----:B------:R-:W1:Y:S01]  /*7daa0*/  S2R R162, SR_TID.X ;  /* 0x0000000000a27919 */ /* 0x000e620000002100 */
[----:B------:R-:W-:Y:S02]  /*7dab0*/  LOP3.LUT R135, R135, R134, RZ, 0x3c, !PT ;  /* 0x0000008687877212 */ /* 0x000fe400078e3cff */
[----:B------:R-:W-:Y:S02]  /*7dac0*/  LOP3.LUT R137, R137, R136, RZ, 0x3c, !PT ;  /* 0x0000008889897212 */ /* 0x000fe400078e3cff */
[----:B------:R-:W-:Y:S02]  /*7dad0*/  LOP3.LUT R139, R139, R138, RZ, 0x3c, !PT ;  /* 0x0000008a8b8b7212 */ /* 0x000fe400078e3cff */
[----:B------:R-:W-:-:S02]  /*7dae0*/  LOP3.LUT R141, R141, R140, RZ, 0x3c, !PT ;  /* 0x0000008c8d8d7212 */ /* 0x000fc400078e3cff */
[----:B------:R-:W-:Y:S02]  /*7daf0*/  LOP3.LUT R134, R135, R134, RZ, 0x3c, !PT ;  /* 0x0000008687867212 */ /* 0x000fe400078e3cff */
[----:B------:R-:W-:Y:S01]  /*7db00*/  LOP3.LUT R143, R143, R142, RZ, 0x3c, !PT ;  /* 0x0000008e8f8f7212 */ /* 0x000fe200078e3cff */
[----:B------:R-:W-:Y:S01]  /*7db10*/  IMAD.MOV.U32 R172, RZ, RZ, R132 ;  /* 0x000000ffffac7224 */ /* 0x000fe200078e0084 */
[----:B------:R-:W-:Y:S01]  /*7db20*/  LOP3.LUT R136, R137, R136, RZ, 0x3c, !PT ;  /* 0x0000008889887212 */ /* 0x000fe200078e3cff */
[----:B------:R-:W-:Y:S01]  /*7db30*/  IMAD.MOV.U32 R173, RZ, RZ, R7 ;  /* 0x000000ffffad7224 */ /* 0x000fe200078e0007 */
[----:B------:R-:W-:Y:S01]  /*7db40*/  LOP3.LUT R145, R145, R144, RZ, 0x3c, !PT ;  /* 0x0000009091917212 */ /* 0x000fe200078e3cff */
[----:B------:R-:W-:Y:S01]  /*7db50*/  IMAD.MOV.U32 R164, RZ, RZ, R133 ;  /* 0x000000ffffa47224 */ /* 0x000fe200078e0085 */
[----:B------:R-:W-:Y:S01]  /*7db60*/  LOP3.LUT R138, R139, R138, RZ, 0x3c, !PT ;  /* 0x0000008a8b8a7212 */ /* 0x000fe200078e3cff */
[----:B------:R-:W-:Y:S01]  /*7db70*/  IMAD.MOV.U32 R165, RZ, RZ, R6 ;  /* 0x000000ffffa57224 */ /* 0x000fe200078e0006 */
[----:B------:R-:W-:-:S02]  /*7db80*/  LOP3.LUT R147, R147, R146, RZ, 0x3c, !PT ;  /* 0x0000009293937212 */ /* 0x000fc400078e3cff */
[----:B------:R-:W-:Y:S02]  /*7db90*/  LOP3.LUT R140, R141, R140, RZ, 0x3c, !PT ;  /* 0x0000008c8d8c7212 */ /* 0x000fe400078e3cff */
[----:B------:R-:W-:Y:S02]  /*7dba0*/  LOP3.LUT R149, R149, R148, RZ, 0x3c, !PT ;  /* 0x0000009495957212 */ /* 0x000fe400078e3cff */
[----:B------:R-:W-:Y:S02]  /*7dbb0*/  LOP3.LUT R135, R135, R134, RZ, 0x3c, !PT ;  /* 0x0000008687877212 */ /* 0x000fe400078e3cff */
[----:B------:R-:W-:Y:S02]  /*7dbc0*/  LOP3.LUT R142, R143, R142, RZ, 0x3c, !PT ;  /* 0x0000008e8f8e7212 */ /* 0x000fe400078e3cff */
[----:B-1----:R-:W-:Y:S02]  /*7dbd0*/  LOP3.LUT R162, R162, 0x1f, RZ, 0xc0, !PT ;  /* 0x0000001fa2a27812 */ /* 0x002fe400078ec0ff */
[----:B------:R-:W-:-:S02]  /*7dbe0*/  LOP3.LUT R137, R137, R136, RZ, 0x3c, !PT ;  /* 0x0000008889897212 */ /* 0x000fc400078e3cff */
[----:B------:R-:W-:Y:S01]  /*7dbf0*/  LOP3.LUT R144, R145, R144, RZ, 0x3c, !PT ;  /* 0x0000009091907212 */ /* 0x000fe200078e3cff */
[----:B------:R-:W-:Y:S01]  /*7dc00*/  IMAD.SHL.U32 R168, R162, 0x4, RZ ;  /* 0x00000004a2a87824 */ /* 0x000fe200078e00ff */
[----:B------:R-:W-:Y:S01]  /*7dc10*/  LOP3.LUT R153, R153, R152, RZ, 0x3c, !PT ;  /* 0x0000009899997212 */ /* 0x000fe200078e3cff */
[----:B------:R-:W-:Y:S01]  /*7dc20*/  STL.64 [R1+0x3188], R172 ;  /* 0x003188ac01007387 */ /* 0x000fe20000100a00 */
[----:B------:R-:W-:Y:S02]  /*7dc30*/  LOP3.LUT R139, R139, R138, RZ, 0x3c, !PT ;  /* 0x0000008a8b8b7212 */ /* 0x000fe400078e3cff */
[----:B------:R-:W-:Y:S01]  /*7dc40*/  LOP3.LUT R146, R147, R146, RZ, 0x3c, !PT ;  /* 0x0000009293927212 */ /* 0x000fe200078e3cff */
[----:B------:R1:W-:Y:S01]  /*7dc50*/  STL.64 [R1+0x3148], R164 ;  /* 0x003148a401007387 */ /* 0x0003e20000100a00 */
[----:B------:R-:W-:Y:S02]  /*7dc60*/  LOP3.LUT R141, R141, R140, RZ, 0x3c, !PT ;  /* 0x0000008c8d8d7212 */ /* 0x000fe400078e3cff */
[----:B------:R-:W-:Y:S01]  /*7dc70*/  LOP3.LUT R148, R149, R148, RZ, 0x3c, !PT ;  /* 0x0000009495947212 */ /* 0x000fe200078e3cff */
[----:B------:R2:W-:Y:S01]  /*7dc80*/  STL.64 [R1+0x3108], R134 ;  /* 0x0031088601007387 */ /* 0x0005e20000100a00 */
[----:B------:R-:W-:-:S02]  /*7dc90*/  LOP3.LUT R143, R143, R142, RZ, 0x3c, !PT ;  /* 0x0000008e8f8f7212 */ /* 0x000fc400078e3cff */
[----:B------:R-:W-:Y:S01]  /*7dca0*/  LOP3.LUT R159, R159, R158, RZ, 0x3c, !PT ;  /* 0x0000009e9f9f7212 */ /* 0x000fe200078e3cff */
[----:B------:R3:W-:Y:S01]  /*7dcb0*/  STL.64 [R1+0x30c8], R136 ;  /* 0x0030c88801007387 */ /* 0x0007e20000100a00 */
[----:B------:R-:W-:Y:S02]  /*7dcc0*/  LOP3.LUT R145, R145, R144, RZ, 0x3c, !PT ;  /* 0x0000009091917212 */ /* 0x000fe400078e3cff */
[----:B------:R-:W-:Y:S01]  /*7dcd0*/  LOP3.LUT R152, R153, R152, RZ, 0x3c, !PT ;  /* 0x0000009899987212 */ /* 0x000fe200078e3cff */
[----:B------:R-:W-:Y:S01]  /*7dce0*/  IMAD.X R160, R163, 0x1, R4, P1 ;  /* 0x00000001a3a07824 */ /* 0x000fe200008e0604 */
[----:B------:R-:W-:Y:S01]  /*7dcf0*/  LOP3.LUT R147, R147, R146, RZ, 0x3c, !PT ;  /* 0x0000009293937212 */ /* 0x000fe200078e3cff */
[----:B------:R4:W-:Y:S01]  /*7dd00*/  STL.64 [R1+0x3088], R138 ;  /* 0x0030888a01007387 */ /* 0x0009e20000100a00 */
[----:B------:R-:W-:Y:S01]  /*7dd10*/  LOP3.LUT R171, R168, 0x10, RZ, 0x3c, !PT ;  /* 0x00000010a8ab7812 */ /* 0x000fe200078e3cff */
[----:B------:R-:W-:Y:S01]  /*7dd20*/  IMAD.MOV.U32 R162, RZ, RZ, R151 ;  /* 0x000000ffffa27224 */ /* 0x000fe200078e0097 */
[----:B------:R-:W-:Y:S01]  /*7dd30*/  LOP3.LUT R149, R149, R148, RZ, 0x3c, !PT ;  /* 0x0000009495957212 */ /* 0x000fe200078e3cff */
[----:B------:R4:W-:Y:S01]  /*7dd40*/  STL.64 [R1+0x3048], R140 ;  /* 0x0030488c01007387 */ /* 0x0009e20000100a00 */
[----:B------:R-:W-:Y:S01]  /*7dd50*/  IMAD.MOV.U32 R163, RZ, RZ, R150 ;  /* 0x000000ffffa37224 */ /* 0x000fe200078e0096 */
[----:B------:R-:W-:Y:S01]  /*7dd60*/  LOP3.LUT R158, R159, R158, RZ, 0x3c, !PT ;  /* 0x0000009e9f9e7212 */ /* 0x000fe200078e3cff */
[----:B------:R-:W-:Y:S01]  /*7dd70*/  IMAD.MOV.U32 R168, RZ, RZ, R155 ;  /* 0x000000ffffa87224 */ /* 0x000fe200078e009b */
[----:B------:R4:W-:Y:S01]  /*7dd80*/  STL.64 [R1+0x3008], R142 ;  /* 0x0030088e01007387 */ /* 0x0009e20000100a00 */
[----:B------:R-:W-:Y:S01]  /*7dd90*/  LOP3.LUT R153, R153, R152, RZ, 0x3c, !PT ;  /* 0x0000009899997212 */ /* 0x000fe200078e3cff */
[----:B------:R-:W-:-:S02]  /*7dda0*/  IMAD.MOV.U32 R169, RZ, RZ, R154 ;  /* 0x000000ffffa97224 */ /* 0x000fc400078e009a */
[----:B------:R4:W-:Y:S01]  /*7ddb0*/  STL.64 [R1+0x2fc8], R144 ;  /* 0x002fc89001007387 */ /* 0x0009e20000100a00 */
[----:B------:R-:W-:Y:S01]  /*7ddc0*/  VIADD R6, R171, UR10 ;  /* 0x0000000aab067c36 */ /* 0x000fe20008000000 */
[----:B------:R-:W-:Y:S01]  /*7ddd0*/  LOP3.LUT R159, R159, R158, RZ, 0x3c, !PT ;  /* 0x0000009e9f9f7212 */ /* 0x000fe200078e3cff */
[----:B------:R-:W-:Y:S01]  /*7dde0*/  IMAD.MOV.U32 R154, RZ, RZ, R157 ;  /* 0x000000ffff9a7224 */ /* 0x000fe200078e009d */
[----:B------:R4:W-:Y:S01]  /*7ddf0*/  STL.64 [R1+0x2f88], R146 ;  /* 0x002f889201007387 */ /* 0x0009e20000100a00 */
[----:B------:R-:W-:-:S03]  /*7de00*/  IMAD.MOV.U32 R155, RZ, RZ, R156 ;  /* 0x000000ffff9b7224 */ /* 0x000fc600078e009c */
[----:B------:R4:W-:Y:S04]  /*7de10*/  STL.64 [R1+0x2f48], R148 ;  /* 0x002f489401007387 */ /* 0x0009e80000100a00 */
[----:B------:R-:W-:Y:S04]  /*7de20*/  STL.64 [R1+0x2dc8], R162 ;  /* 0x002dc8a201007387 */ /* 0x000fe80000100a00 */
[----:B------:R4:W-:Y:S01]  /*7de30*/  STL.64 [R1+0x2f08], R152 ;  /* 0x002f089801007387 */ /* 0x0009e20000100a00 */
[----:B------:R-:W-:-:S03]  /*7de40*/  IMAD.MOV.U32 R132, RZ, RZ, R161 ;  /* 0x000000ffff847224 */ /* 0x000fc600078e00a1 */
[----:B------:R-:W-:Y:S01]  /*7de50*/  STL.64 [R1+0x2ec8], R168 ;  /* 0x002ec8a801007387 */ /* 0x000fe20000100a00 */
[----:B------:R-:W-:-:S03]  /*7de60*/  IMAD.MOV.U32 R133, RZ, RZ, R160 ;  /* 0x000000ffff857224 */ /* 0x000fc600078e00a0 */
[----:B------:R-:W-:Y:S04]  /*7de70*/  LDGSTS.E [R6+0x20080], desc[UR32][R172.64], P0 ;  /* 0x20080000ac067fae */ /* 0x000fe80008121860 */
[----:B------:R4:W-:Y:S04]  /*7de80*/  STL.64 [R1+0x2e88], R154 ;  /* 0x002e889a01007387 */ /* 0x0009e80000100a00 */
[----:B------:R-:W-:Y:S04]  /*7de90*/  LDGSTS.E [R6+0x20480], desc[UR32][R164.64], P0 ;  /* 0x20480000a4067fae */ /* 0x000fe80008121860 */
[----:B------:R4:W-:Y:S04]  /*7dea0*/  STL.64 [R1+0x2e48], R158 ;  /* 0x002e489e01007387 */ /* 0x0009e80000100a00 */
[----:B------:R-:W-:Y:S04]  /*7deb0*/  LDGSTS.E [R6+0x20880], desc[UR32][R134.64], P0 ;  /* 0x2088000086067fae */ /* 0x000fe80008121860 */
[----:B-1----:R-:W4:Y:S04]  /*7dec0*/  LDL.LU.64 R164, [R1+0x3180] ;  /* 0x0031800001a47983 */ /* 0x002f280000300a00 */
[----:B------:R1:W-:Y:S04]  /*7ded0*/  STL.64 [R1+0x2e08], R132 ;  /* 0x002e088401007387 */ /* 0x0003e80000100a00 */
[----:B--2---:R-:W2:Y:S04]  /*7dee0*/  LDL.LU.64 R134, [R1+0x3140] ;  /* 0x0031400001867983 */ /* 0x004ea80000300a00 */
[----:B------:R-:W-:Y:S04]  /*7def0*/  LDGSTS.E [R6+0x20c80], desc[UR32][R136.64], P0 ;  /* 0x20c8000088067fae */ /* 0x000fe80008121860 */
[----:B------:R-:W-:Y:S04]  /*7df00*/  LDGSTS.E [R6+0x21080], desc[UR32][R138.64], P0 ;  /* 0x210800008a067fae */ /* 0x000fe80008121860 */
[----:B------:R-:W-:Y:S04]  /*7df10*/  LDGSTS.E [R6+0x21480], desc[UR32][R140.64], P0 ;  /* 0x214800008c067fae */ /* 0x000fe80008121860 */
[----:B---3--:R-:W3:Y:S04]  /*7df20*/  LDL.LU.64 R136, [R1+0x3100] ;  /* 0x0031000001887983 */ /* 0x008ee80000300a00 */
[----:B----4-:R-:W4:Y:S04]  /*7df30*/  LDL.LU.64 R138, [R1+0x30c0] ;  /* 0x0030c000018a7983 */ /* 0x010f280000300a00 */
        /* <DEDUP_REMOVED lines=20> */
[----:B------:R2:W-:Y:S04]  /*7e080*/  LDGSTS.E [R6+0x23c80], desc[UR32][R162.64], P0 ;  /* 0x23c80000a2067fae */ /* 0x0005e80008121860 */
[----:B------:R-:W4:Y:S01]  /*7e090*/  LDL.LU.64 R162, [R1+0x2dc0] ;  /* 0x002dc00001a27983 */ /* 0x000f220000300a00 */
[----:B-1----:R-:W1:Y:S02]  /*7e0a0*/  S2R R168, SR_TID.X ;  /* 0x0000000000a87919 */ /* 0x002e640000002100 */
[----:B-1----:R-:W-:-:S05]  /*7e0b0*/  LOP3.LUT R168, R168, 0x1f, RZ, 0xc0, !PT ;  /* 0x0000001fa8a87812 */ /* 0x002fca00078ec0ff */
[----:B------:R-:W-:-:S05]  /*7e0c0*/  IMAD.SHL.U32 R168, R168, 0x4, RZ ;  /* 0x00000004a8a87824 */ /* 0x000fca00078e00ff */
[----:B------:R-:W-:Y:S02]  /*7e0d0*/  LOP3.LUT R168, R168, 0x20, RZ, 0x3c, !PT ;  /* 0x00000020a8a87812 */ /* 0x000fe400078e3cff */
[----:B------:R-:W-:-:S05]  /*7e0e0*/  IADD3 R132, P1, R164, R5, RZ ;  /* 0x00000005a4847210 */ /* 0x000fca0007f3e0ff */
[----:B------:R-:W-:Y:S01]  /*7e0f0*/  IMAD.X R7, R165, 0x1, R4, P1 ;  /* 0x00000001a5077824 */ /* 0x000fe200008e0604 */
[----:B--2---:R-:W-:-:S05]  /*7e100*/  IADD3 R133, P1, R134, R5, RZ ;  /* 0x0000000586857210 */ /* 0x004fca0007f3e0ff */
        /* <DEDUP_REMOVED lines=24> */
[--C-:B------:R-:W-:Y:S01]  /*7e290*/  IMAD.X R156, R159, 0x1, R4.reuse, P1 ;  /* 0x000000019f9c7824 */ /* 0x100fe200008e0604 */
[-C--:B------:R-:W-:Y:S02]  /*7e2a0*/  IADD3 R159, P1, R160, R5.reuse, RZ ;  /* 0x00000005a09f7210 */ /* 0x080fe40007f3e0ff */
[----:B------:R-:W-:Y:S02]  /*7e2b0*/  LOP3.LUT R135, R135, R134, RZ, 0x3c, !PT ;  /* 0x0000008687877212 */ /* 0x000fe400078e3cff */
[----:B------:R-:W-:Y:S01]  /*7e2c0*/  LOP3.LUT R137, R137, R136, RZ, 0x3c, !PT ;  /* 0x0000008889897212 */ /* 0x000fe200078e3cff */
[----:B------:R-:W-:Y:S01]  /*7e2d0*/  IMAD.X R158, R161, 0x1, R4, P1 ;  /* 0x00000001a19e7824 */ /* 0x000fe200008e0604 */
[----:B------:R-:W-:Y:S02]  /*7e2e0*/  LOP3.LUT R139, R139, R138, RZ, 0x3c, !PT ;  /* 0x0000008a8b8b7212 */ /* 0x000fe400078e3cff */
[----:B------:R-:W-:Y:S02]  /*7e2f0*/  LOP3.LUT R141, R141, R140, RZ, 0x3c, !PT ;  /* 0x0000008c8d8d7212 */ /* 0x000fe400078e3cff */
[----:B------:R-:W-:-:S02]  /*7e300*/  IADD3 R161, P1, R162, R5, RZ ;  /* 0x00000005a2a17210 */ /* 0x000fc40007f3e0ff */
[----:B------:R-:W-:Y:S02]  /*7e310*/  LOP3.LUT R134, R135, R134, RZ, 0x3c, !PT ;  /* 0x0000008687867212 */ /* 0x000fe400078e3cff */
[----:B------:R-:W-:Y:S01]  /*7e320*/  LOP3.LUT R143, R143, R142, RZ, 0x3c, !PT ;  /* 0x0000008e8f8f7212 */ /* 0x000fe200078e3cff */
[----:B------:R-:W-:Y:S01]  /*7e330*/  IMAD.X R160, R163, 0x1, R4, P1 ;  /* 0x00000001a3a07824 */ /* 0x000fe200008e0604 */
        /* <DEDUP_REMOVED lines=13> */
[----:B------:R-:W-:Y:S02]  /*7e410*/  LOP3.LUT R137, R137, R136, RZ, 0x3c, !PT ;  /* 0x0000008889897212 */ /* 0x000fe400078e3cff */
[----:B------:R-:W-:-:S02]  /*7e420*/  LOP3.LUT R144, R145, R144, RZ, 0x3c, !PT ;  /* 0x0000009091907212 */ /* 0x000fc400078e3cff */
[----:B------:R-:W-:Y:S01]  /*7e430*/  LOP3.LUT R153, R153, R152, RZ, 0x3c, !PT ;  /* 0x0000009899997212 */ /* 0x000fe200078e3cff */
[----:B------:R1:W-:Y:S01]  /*7e440*/  STL.64 [R1+0x3180], R164 ;  /* 0x003180a401007387 */ /* 0x0003e20000100a00 */
[----:B------:R-:W-:Y:S02]  /*7e450*/  LOP3.LUT R139, R139, R138, RZ, 0x3c, !PT ;  /* 0x0000008a8b8b7212 */ /* 0x000fe400078e3cff */
[----:B------:R-:W-:Y:S02]  /*7e460*/  LOP3.LUT R146, R147, R146, RZ, 0x3c, !PT ;  /* 0x0000009293927212 */ /* 0x000fe400078e3cff */
[----:B------:R-:W-:Y:S01]  /*7e470*/  LOP3.LUT R155, R155, R154, RZ, 0x3c, !PT ;  /* 0x0000009a9b9b7212 */ /* 0x000fe200078e3cff */
[----:B------:R-:W-:Y:S01]  /*7e480*/  STL.64 [R1+0x3140], R162 ;  /* 0x003140a201007387 */ /* 0x000fe20000100a00 */
[----:B------:R-:W-:Y:S02]  /*7e490*/  LOP3.LUT R141, R141, R140, RZ, 0x3c, !PT ;  /* 0x0000008c8d8d7212 */ /* 0x000fe400078e3cff */
[----:B------:R-:W-:-:S02]  /*7e4a0*/  LOP3.LUT R148, R149, R148, RZ, 0x3c, !PT ;  /* 0x0000009495947212 */ /* 0x000fc400078e3cff */
[----:B------:R-:W-:Y:S01]  /*7e4b0*/  LOP3.LUT R157, R157, R156, RZ, 0x3c, !PT ;  /* 0x0000009c9d9d7212 */ /* 0x000fe200078e3cff */
[----:B------:R2:W-:Y:S01]  /*7e4c0*/  STL.64 [R1+0x3100], R134 ;  /* 0x0031008601007387 */ /* 0x0005e20000100a00 */
[----:B------:R-:W-:Y:S02]  /*7e4d0*/  LOP3.LUT R143, R143, R142, RZ, 0x3c, !PT ;  /* 0x0000008e8f8f7212 */ /* 0x000fe400078e3cff */
        /* <DEDUP_REMOVED lines=18> */
[----:B------:R-:W-:Y:S01]  /*7e600*/  LOP3.LUT R157, R157, R156, RZ, 0x3c, !PT ;  /* 0x0000009c9d9d7212 */ /* 0x000fe200078e3cff */
[----:B------:R-:W-:Y:S01]  /*7e610*/  VIADD R6, R168, UR10 ;  /* 0x0000000aa8067c36 */ /* 0x000fe20008000000 */
[----:B------:R-:W-:Y:S01]  /*7e620*/  LOP3.LUT R159, R159, R158, RZ, 0x3c, !PT ;  /* 0x0000009e9f9f7212 */ /* 0x000fe200078e3cff */
[----:B------:R4:W-:Y:S04]  /*7e630*/  STL.64 [R1+0x2f40], R148 ;  /* 0x002f409401007387 */ /* 0x0009e80000100a00 */
[----:B------:R4:W-:Y:S04]  /*7e640*/  STL.64 [R1+0x2f00], R150 ;  /* 0x002f009601007387 */ /* 0x0009e80000100a00 */
[----:B------:R4:W-:Y:S01]  /*7e650*/  STL.64 [R1+0x2ec0], R152 ;  /* 0x002ec09801007387 */ /* 0x0009e20000100a00 */
[----:B------:R-:W-:-:S03]  /*7e660*/  IMAD.MOV.U32 R132, RZ, RZ, R161 ;  /* 0x000000ffff847224 */ /* 0x000fc600078e00a1 */
[----:B------:R4:W-:Y:S01]  /*7e670*/  STL.64 [R1+0x2e80], R154 ;  /* 0x002e809a01007387 */ /* 0x0009e20000100a00 */
[----:B------:R-:W-:-:S03]  /*7e680*/  IMAD.MOV.U32 R133, RZ, RZ, R160 ;  /* 0x000000ffff857224 */ /* 0x000fc600078e00a0 */
[----:B------:R4:W-:Y:S04]  /*7e690*/  STL.64 [R1+0x2e40], R156 ;  /* 0x002e409c01007387 */ /* 0x0009e80000100a00 */
[----:B------:R-:W-:Y:S04]  /*7e6a0*/  LDGSTS.E [R6+0x20100], desc[UR32][R164.64], P0 ;  /* 0x20100000a4067fae */ /* 0x000fe80008121860 */
[----:B------:R4:W-:Y:S04]  /*7e6b0*/  STL.64 [R1+0x2e00], R158 ;  /* 0x002e009e01007387 */ /* 0x0009e80000100a00 */
[----:B------:R-:W-:Y:S04]  /*7e6c0*/  LDGSTS.E [R6+0x20500], desc[UR32][R162.64], P0 ;  /* 0x20500000a2067fae */ /* 0x000fe80008121860 */
[----:B-1----:R-:W4:Y:S04]  /*7e6d0*/  LDL.LU.64 R164, [R1+0x3178] ;  /* 0x0031780001a47983 */ /* 0x002f280000300a00 */
[----:B------:R1:W-:Y:S04]  /*7e6e0*/  STL.64 [R1+0x2dc0], R132 ;  /* 0x002dc08401007387 */ /* 0x0003e80000100a00 */
[----:B------:R-:W-:Y:S04]  /*7e6f0*/  LDGSTS.E [R6+0x20900], desc[UR32][R134.64], P0 ;  /* 0x2090000086067fae */ /* 0x000fe80008121860 */
[----:B------:R-:W-:Y:S04]  /*7e700*/  LDGSTS.E [R6+0x20d00], desc[UR32][R136.64], P0 ;  /* 0x20d0000088067fae */ /* 0x000fe80008121860 */
[----:B------:R-:W-:Y:S04]  /*7e710*/  LDGSTS.E [R6+0x21100], desc[UR32][R138.64], P0 ;  /* 0x211000008a067fae */ /* 0x000fe80008121860 */
[----:B--2---:R-:W2:Y:S04]  /*7e720*/  LDL.LU.64 R134, [R1+0x3138] ;  /* 0x0031380001867983 */ /* 0x004ea80000300a00 */
[----:B---3--:R-:W3:Y:S04]  /*7e730*/  LDL.LU.64 R136, [R1+0x30f8] ;  /* 0x0030f80001887983 */ /* 0x008ee80000300a00 */
[----:B----4-:R-:W4:Y:S04]  /*7e740*/  LDL.LU.64 R138, [R1+0x30b8] ;  /* 0x0030b800018a7983 */ /* 0x010f280000300a00 */
        /* <DEDUP_REMOVED lines=19> */
[----:B------:R1:W-:Y:S04]  /*7e880*/  LDGSTS.E [R6+0x23d00], desc[UR32][R132.64], P0 ;  /* 0x23d0000084067fae */ /* 0x0003e80008121860 */
[----:B------:R-:W4:Y:S04]  /*7e890*/  LDL.LU.64 R158, [R1+0x2e38] ;  /* 0x002e3800019e7983 */ /* 0x000f280000300a00 */
[----:B------:R-:W4:Y:S04]  /*7e8a0*/  LDL.LU.64 R160, [R1+0x2df8] ;  /* 0x002df80001a07983 */ /* 0x000f280000300a00 */
[----:B------:R-:W4:Y:S01]  /*7e8b0*/  LDL.LU.64 R162, [R1+0x2db8] ;  /* 0x002db80001a27983 */ /* 0x000f220000300a00 */
[----:B------:R-:W1:Y:S02]  /*7e8c0*/  S2R R168, SR_TID.X ;  /* 0x0000000000a87919 */ /* 0x000e640000002100 */
        /* <DEDUP_REMOVED lines=35> */
[----:B------:R-:W-:Y:S02]  /*7eb00*/  IADD3 R161, P1, R162, R5, RZ ;  /* 0x00000005a2a17210 */ /* 0x000fe40007f3e0ff */
[----:B------:R-:W-:Y:S02]  /*7eb10*/  LOP3.LUT R139, R139, R138, RZ, 0x3c, !PT ;  /* 0x0000008a8b8b7212 */ /* 0x000fe400078e3cff */
[----:B------:R-:W-:-:S02]  /*7eb20*/  LOP3.LUT R141, R141, R140, RZ, 0x3c, !PT ;  /* 0x0000008c8d8d7212 */ /* 0x000fc400078e3cff */
        /* <DEDUP_REMOVED lines=221> */
[----:B------:R-:W-:-:S05]  /*7f900*/  LOP3.LUT R167, R167, 0x1f, RZ, 0xc0, !PT ;  /* 0x0000001fa7a77812 */ /* 0x000fca00078ec0ff */
[----:B------:R-:W-:-:S05]  /*7f910*/  IMAD.SHL.U32 R167, R167, 0x4, RZ ;  /* 0x00000004a7a77824 */ /* 0x000fca00078e00ff */
[----:B------:R-:W-:Y:S02]  /*7f920*/  LOP3.LUT R167, R167, 0x50, RZ, 0x3c, !PT ;  /* 0x00000050a7a77812 */ /* 0x000fe400078e3cff */
[----:B-1----:R-:W-:-:S05]  /*7f930*/  IADD3 R132, P1, R164, R5, RZ ;  /* 0x00000005a4847210 */ /* 0x002fca0007f3e0ff */
        /* <DEDUP_REMOVED lines=253> */
[----:B------:R-:W-:Y:S01]  /*80910*/  LOP3.LUT R170, R170, 0x70, RZ, 0x3c, !PT ;  /* 0x00000070aaaa7812 */ /* 0x000fe200078e3cff */
[----:B------:R-:W-:-:S04]  /*80920*/  UIADD3 UR5, UR5, 0x1, URZ ;  /* 0x0000000105057890 */ /* 0x000fc8000fffe03f */
[----:B------:R-:W-:Y:S01]  /*80930*/  UISETP.NE.U32.AND UP0, UPT, UR5, UR7, UPT ;  /* 0x000000070500728c */ /* 0x000fe2000bf05070 */
        /* <DEDUP_REMOVED lines=52> */
[----:B------:R-:W-:Y:S01]  /*80c80*/  VIADD R6, R170, UR10 ;  /* 0x0000000aaa067c36 */ /* 0x000fe20008000000 */
        /* <DEDUP_REMOVED lines=16> */
[----:B------:R1:W-:Y:S01]  /*80d90*/  LDGSTS.E [R6+0x20380], desc[UR32][R168.64], P0 ;  /* 0x20380000a8067fae */ /* 0x0003e20008121860 */
[----:B------:R-:W-:Y:S02]  /*80da0*/  LOP3.LUT R149, R149, R148, RZ, 0x3c, !PT ;  /* 0x0000009495957212 */ /* 0x000fe400078e3cff */
[----:B------:R-:W-:Y:S01]  /*80db0*/  LOP3.LUT R151, R151, R150, RZ, 0x3c, !PT ;  /* 0x0000009697977212 */ /* 0x000fe200078e3cff */
[----:B------:R1:W-:Y:S01]  /*80dc0*/  STL.64 [R1+0x3018], R140 ;  /* 0x0030188c01007387 */ /* 0x0003e20000100a00 */
[----:B------:R-:W-:-:S03]  /*80dd0*/  LOP3.LUT R153, R153, R152, RZ, 0x3c, !PT ;  /* 0x0000009899997212 */ /* 0x000fc600078e3cff */
[----:B------:R1:W-:Y:S01]  /*80de0*/  LDGSTS.E [R6+0x20780], desc[UR32][R166.64], P0 ;  /* 0x20780000a6067fae */ /* 0x0003e20008121860 */
[----:B------:R-:W-:Y:S01]  /*80df0*/  LOP3.LUT R155, R155, R154, RZ, 0x3c, !PT ;  /* 0x0000009a9b9b7212 */ /* 0x000fe200078e3cff */
[----:B------:R-:W-:Y:S02]  /*80e00*/  IMAD.MOV.U32 R136, RZ, RZ, R157 ;  /* 0x000000ffff887224 */ /* 0x000fe400078e009d */
[----:B------:R1:W-:Y:S01]  /*80e10*/  STL.64 [R1+0x2fd8], R142 ;  /* 0x002fd88e01007387 */ /* 0x0003e20000100a00 */
[----:B------:R-:W-:-:S03]  /*80e20*/  IMAD.MOV.U32 R137, RZ, RZ, R156 ;  /* 0x000000ffff897224 */ /* 0x000fc600078e009c */
[----:B------:R1:W-:Y:S01]  /*80e30*/  LDGSTS.E [R6+0x20b80], desc[UR32][R164.64], P0 ;  /* 0x20b80000a4067fae */ /* 0x0003e20008121860 */
[----:B------:R-:W-:-:S03]  /*80e40*/  IMAD.MOV.U32 R134, RZ, RZ, R159 ;  /* 0x000000ffff867224 */ /* 0x000fc600078e009f */
[----:B------:R1:W-:Y:S01]  /*80e50*/  STL.64 [R1+0x2f98], R144 ;  /* 0x002f989001007387 */ /* 0x0003e20000100a00 */
[----:B------:R-:W-:-:S03]  /*80e60*/  IMAD.MOV.U32 R135, RZ, RZ, R158 ;  /* 0x000000ffff877224 */ /* 0x000fc600078e009e */
[----:B------:R1:W-:Y:S01]  /*80e70*/  LDGSTS.E [R6+0x20f80], desc[UR32][R162.64], P0 ;  /* 0x20f80000a2067fae */ /* 0x0003e20008121860 */
[----:B------:R-:W-:-:S03]  /*80e80*/  IMAD.MOV.U32 R132, RZ, RZ, R161 ;  /* 0x000000ffff847224 */ /* 0x000fc600078e00a1 */
[----:B------:R1:W-:Y:S01]  /*80e90*/  STL.64 [R1+0x2f58], R146 ;  /* 0x002f589201007387 */ /* 0x0003e20000100a00 */
[----:B------:R-:W-:-:S03]  /*80ea0*/  IMAD.MOV.U32 R133, RZ, RZ, R160 ;  /* 0x000000ffff857224 */ /* 0x000fc600078e00a0 */
[----:B------:R1:W-:Y:S04]  /*80eb0*/  LDGSTS.E [R6+0x21380], desc[UR32][R138.64], P0 ;  /* 0x213800008a067fae */ /* 0x0003e80008121860 */
[----:B------:R1:W-:Y:S04]  /*80ec0*/  STL.64 [R1+0x2f18], R148 ;  /* 0x002f189401007387 */ /* 0x0003e80000100a00 */
        /* <DEDUP_REMOVED lines=13> */
[----:B------:R1:W-:Y:S04]  /*80fa0*/  LDGSTS.E [R6+0x23380], desc[UR32][R154.64], P0 ;  /* 0x233800009a067fae */ /* 0x0003e80008121860 */
[----:B------:R1:W-:Y:S04]  /*80fb0*/  LDGSTS.E [R6+0x23780], desc[UR32][R136.64], P0 ;  /* 0x2378000088067fae */ /* 0x0003e80008121860 */
[----:B------:R1:W-:Y:S04]  /*80fc0*/  LDGSTS.E [R6+0x23b80], desc[UR32][R134.64], P0 ;  /* 0x23b8000086067fae */ /* 0x0003e80008121860 */
[----:B------:R1:W-:Y:S01]  /*80fd0*/  LDGSTS.E [R6+0x23f80], desc[UR32][R132.64], P0 ;  /* 0x23f8000084067fae */ /* 0x0003e20008121860 */
[----:B------:R-:W-:-:S03]  /*80fe0*/  PLOP3.LUT P0, PT, PT, PT, UP0, 0x80, 0x0 ;  /* 0x000000000000781c */ /* 0x000fc60003f0f008 */
[----:B------:R-:W0:Y:S10]  /*80ff0*/  LDGDEPBAR ;  /* 0x00000000000079af */ /* 0x000e340000000000 */
[----:B-1----:R-:W-:Y:S05]  /*81000*/  @P0 BRA `(.L_x_1) ;  /* 0xfffffb1400dc0947 */ /* 0x002fea000383ffff */
.L_x_0:
[----:B------:R-:W2:Y:S01]  /*81010*/  LDL.LU R152, [R1+0x4210] ;  /* 0x0042100001987983 */ /* 0x000ea20000300800 */
[----:B------:R-:W1:Y:S01]  /*81020*/  LDC R147, c[0x0][0x244] ;  /* 0x00009100ff937b82 */ /* 0x000e620000000800 */
[----:B------:R-:W-:Y:S01]  /*81030*/  ULDC UR5, c[0x0][0x244] ;  /* 0x0000910000057ab9 */ /* 0x000fe20000000800 */
[----:B------:R-:W-:Y:S01]  /*81040*/  ULDC.64 UR6, c[0x0][0x220] ;  /* 0x0000880000067ab9 */ /* 0x000fe20000000a00 */
[----:B------:R-:W-:Y:S01]  /*81050*/  STL [R1+0x4444], R22 ;  /* 0x0044441601007387 */ /* 0x000fe20000100800 */
[----:B------:R-:W-:Y:S01]  /*81060*/  ULDC.64 UR34, c[0x0][0x228] ;  /* 0x00008a0000227ab9 */ /* 0x000fe20000000a00 */
[----:B------:R-:W-:Y:S01]  /*81070*/  ULDC.64 UR8, c[0x0][0x220] ;  /* 0x0000880000087ab9 */ /* 0x000fe20000000a00 */
[----:B------:R-:W-:Y:S01]  /*81080*/  ULDC.64 UR10, c[0x0][0x220] ;  /* 0x00008800000a7ab9 */ /* 0x000fe20000000a00 */
[----:B------:R-:W-:Y:S01]  /*81090*/  STL [R1+0x4440], R21 ;  /* 0x0044401501007387 */ /* 0x000fe20000100800 */
[----:B------:R-:W3:Y:S01]  /*810a0*/  LDC R146, c[0x0][0x244] ;  /* 0x00009100ff927b82 */ /* 0x000ee20000000800 */
[----:B------:R-:W-:Y:S01]  /*810b0*/  ULDC UR13, c[0x0][0x248] ;  /* 0x00009200000d7ab9 */ /* 0x000fe20000000800 */
[----:B------:R-:W-:Y:S01]  /*810c0*/  ULDC UR15, c[0x0][0x248] ;  /* 0x00009200000f7ab9 */ /* 0x000fe20000000800 */
[----:B------:R-:W-:Y:S01]  /*810d0*/  STL [R1+0x443c], R20 ;  /* 0x00443c1401007387 */ /* 0x000fe20000100800 */
[----:B------:R-:W-:Y:S01]  /*810e0*/  ULDC UR17, c[0x0][0x248] ;  /* 0x0000920000117ab9 */ /* 0x000fe20000000800 */
[----:B------:R-:W-:Y:S01]  /*810f0*/  ULDC UR18, c[0x0][0x248] ;  /* 0x0000920000127ab9 */ /* 0x000fe20000000800 */
[----:B------:R-:W-:Y:S01]  /*81100*/  ULDC UR20, c[0x0][0x248] ;  /* 0x0000920000147ab9 */ /* 0x000fe20000000800 */
[----:B------:R-:W-:Y:S01]  /*81110*/  STL [R1+0x4438], R19 ;  /* 0x0044381301007387 */ /* 0x000fe20000100800 */
[----:B------:R-:W4:Y:S01]  /*81120*/  LDC R148, c[0x0][0x244] ;  /* 0x00009100ff947b82 */ /* 0x000f220000000800 */
[----:B------:R-:W-:Y:S01]  /*81130*/  ULDC UR22, c[0x0][0x248] ;  /* 0x0000920000167ab9 */ /* 0x000fe20000000800 */
[----:B------:R-:W-:Y:S01]  /*81140*/  ULDC UR23, c[0x0][0x248] ;  /* 0x0000920000177ab9 */ /* 0x000fe20000000800 */
[----:B------:R-:W-:Y:S01]  /*81150*/  STL [R1+0x4434], R18 ;  /* 0x0044341201007387 */ /* 0x000fe20000100800 */
[----:B------:R-:W-:-:S04]  /*81160*/  ULDC.64 UR28, c[0x0][0x228] ;  /* 0x00008a00001c7ab9 */ /* 0x000fc80000000a00 */
[----:B------:R-:W4:Y:S01]  /*81170*/  LDC R149, c[0x0][0x244] ;  /* 0x00009100ff957b82 */ /* 0x000f220000000800 */
[----:B------:R-:W-:Y:S07]  /*81180*/  STL [R1+0x4430], R17 ;  /* 0x0044301101007387 */ /* 0x000fee0000100800 */
[----:B------:R-:W4:Y:S01]  /*81190*/  LDC R150, c[0x0][0x244] ;  /* 0x00009100ff967b82 */ /* 0x000f220000000800 */
[----:B------:R-:W-:Y:S07]  /*811a0*/  STL [R1+0x442c], R16 ;  /* 0x00442c1001007387 */ /* 0x000fee0000100800 */
[----:B------:R-:W4:Y:S01]  /*811b0*/  LDC R151, c[0x0][0x244] ;  /* 0x00009100ff977b82 */ /* 0x000f220000000800 */
[----:B------:R-:W-:Y:S07]  /*811c0*/  STL [R1+0x4428], R15 ;  /* 0x0044280f01007387 */ /* 0x000fee0000100800 */
[----:B------:R-:W4:Y:S01]  /*811d0*/  LDC R153, c[0x0][0x244] ;  /* 0x00009100ff997b82 */ /* 0x000f220000000800 */
[----:B------:R-:W-:Y:S07]  /*811e0*/  STL [R1+0x4424], R14 ;  /* 0x0044240e01007387 */ /* 0x000fee0000100800 */
[----:B------:R-:W4:Y:S01]  /*811f0*/  LDC R228, c[0x0][0x244] ;  /* 0x00009100ffe47b82 */ /* 0x000f220000000800 */
[----:B------:R-:W-:Y:S01]  /*81200*/  STL [R1+0x4420], R13 ;  /* 0x0044200d01007387 */ /* 0x000fe20000100800 */
[----:B------:R-:W-:Y:S01]  /*81210*/  LOP3.LUT R3, R3, 0xfffffffe, RZ, 0xc0, !PT ;  /* 0xfffffffe03037812 */ /* 0x000fe200078ec0ff */
[----:B------:R-:W-:Y:S01]  /*81220*/  ULDC UR24, c[0x0][0x228] ;  /* 0x00008a0000187ab9 */ /* 0x000fe20000000800 */
[----:B------:R-:W-:Y:S01]  /*81230*/  ULDC UR25, c[0x0][0x228] ;  /* 0x00008a0000197ab9 */ /* 0x000fe20000000800 */
[----:B------:R-:W-:Y:S01]  /*81240*/  STL [R1+0x441c], R12 ;  /* 0x00441c0c01007387 */ /* 0x000fe20000100800 */
[----:B------:R-:W-:Y:S01]  /*81250*/  ULDC UR26, c[0x0][0x228] ;  /* 0x00008a00001a7ab9 */ /* 0x000fe20000000800 */
[----:B------:R-:W-:Y:S01]  /*81260*/  ULDC UR27, c[0x0][0x228] ;  /* 0x00008a00001b7ab9 */ /* 0x000fe20000000800 */
[----:B------:R-:W-:Y:S01]  /*81270*/  LOP3.LUT R226, R226, 0x7fffffff, RZ, 0xc0, !PT ;  /* 0x7fffffffe2e27812 */ /* 0x000fe200078ec0ff */
[----:B------:R1:W-:Y:S01]  /*81280*/  STL [R1+0x4418], R11 ;  /* 0x0044180b01007387 */ /* 0x0003e20000100800 */
        /* <DEDUP_REMOVED lines=9> */
[----:B-1----:R-:W3:Y:S01]  /*81320*/  LDL R11, [R1+0x2d94] ;  /* 0x002d9400010b7983 */ /* 0x002ee20000100800 */
[----:B------:R-:W-:Y:S01]  /*81330*/  ULDC UR57, c[0x0][0x228] ;  /* 0x00008a0000397ab9 */ /* 0x000fe20000000800 */
[----:B------:R-:W-:Y:S01]  /*81340*/  ULDC UR36, c[0x0][0x228] ;  /* 0x00008a0000247ab9 */ /* 0x000fe20000000800 */
[----:B------:R-:W-:Y:S01]  /*81350*/  ULDC UR37, c[0x0][0x228] ;  /* 0x00008a0000257ab9 */ /* 0x000fe20000000800 */
[----:B------:R-:W-:Y:S01]  /*81360*/  STL [R1+0x4414], R10 ;  /* 0x0044140a01007387 */ /* 0x000fe20000100800 */
[----:B------:R-:W-:Y:S01]  /*81370*/  ULDC UR40, c[0x0][0x228] ;  /* 0x00008a0000287ab9 */ /* 0x000fe20000000800 */
[----:B------:R-:W-:Y:S01]  /*81380*/  ULDC UR41, c[0x0][0x228] ;  /* 0x00008a0000297ab9 */ /* 0x000fe20000000800 */
[----:B------:R-:W-:Y:S01]  /*81390*/  ULDC UR42, c[0x0][0x228] ;  /* 0x00008a00002a7ab9 */ /* 0x000fe20000000800 */
[----:B------:R-:W-:Y:S01]  /*813a0*/  STL [R1+0x4410], R9 ;  /* 0x0044100901007387 */ /* 0x000fe20000100800 */
[----:B------:R-:W-:Y:S01]  /*813b0*/  ULDC UR43, c[0x0][0x228] ;  /* 0x00008a00002b7ab9 */ /* 0x000fe20000000800 */
[----:B------:R-:W-:Y:S01]  /*813c0*/  ULDC UR44, c[0x0][0x228] ;  /* 0x00008a00002c7ab9 */ /* 0x000fe20000000800 */
[----:B------:R-:W-:Y:S01]  /*813d0*/  ULDC UR45, c[0x0][0x228] ;  /* 0x00008a00002d7ab9 */ /* 0x000fe20000000800 */
        /* <DEDUP_REMOVED lines=9> */
[----:B------:R-:W-:Y:S01]  /*81470*/  LOP3.LUT R225, R225, 0x7fffffff, RZ, 0xc0, !PT ;  /* 0x7fffffffe1e17812 */ /* 0x000fe200078ec0ff */
[----:B-1----:R-:W4:Y:S01]  /*81480*/  LDL R8, [R1+0x3688] ;  /* 0x0036880001087983 */ /* 0x002f220000100800 */
        /* <DEDUP_REMOVED lines=8> */
[----:B------:R-:W-:-:S04]  /*81510*/  DEPBAR.LE SB0, 0x0 ;  /* 0x000080000000791a */ /* 0x000fc80000000000 */
[----:B--2---:R-:W-:Y:S01]  /*81520*/  ISETP.GE.AND P0, PT, R152, UR35, PT ;  /* 0x0000002398007c0c */ /* 0x004fe2000bf06270 */
[----:B------:R-:W-:Y:S01]  /*81530*/  ULDC UR35, c[0x0][0x228] ;  /* 0x00008a0000237ab9 */ /* 0x000fe20000000800 */
[----:B------:R-:W1:Y:S01]  /*81540*/  LDC R152, c[0x0][0x244] ;  /* 0x00009100ff987b82 */ /* 0x000e620000000800 */
[----:B---3--:R-:W-:Y:S01]  /*81550*/  IMAD R0, R11, UR5, RZ ;  /* 0x000000050b007c24 */ /* 0x008fe2000f8e02ff */
[----:B------:R-:W-:-:S03]  /*81560*/  ULDC UR5, c[0x0][0x248] ;  /* 0x0000920000057ab9 */ /* 0x000fc60000000800 */
[----:B------:R-:W-:Y:S01]  /*81570*/  IMAD R147, R147, 0x20, R0 ;  /* 0x0000002093937824 */ /* 0x000fe200078e0200 */
[----:B------:R-:W-:-:S03]  /*81580*/  LEA R176, P1, R0, UR6, 0x2 ;  /* 0x0000000600b07c11 */ /* 0x000fc6000f8210ff */
[----:B------:R-:W-:Y:S01]  /*81590*/  IMAD R146, R146, 0x20, R147 ;  /* 0x0000002092927824 */ /* 0x000fe200078e0293 */
[----:B------:R-:W-:Y:S01]  /*815a0*/  LEA.HI.X.SX32 R177, R0, UR7, 0x2, P1 ;  /* 0x0000000700b17c11 */ /* 0x000fe200088f16ff */
[----:B------:R-:W-:Y:S02]  /*815b0*/  ULDC.64 UR6, c[0x0][0x220] ;  /* 0x0000880000067ab9 */ /* 0x000fe40000000a00 */
[C---:B------:R-:W-:Y:S01]  /*815c0*/  LEA R174, P1, R147.reuse, UR6, 0x2 ;  /* 0x0000000693ae7c11 */ /* 0x040fe2000f8210ff */
[----:B----4-:R-:W-:Y:S01]  /*815d0*/  IMAD R0, R148, 0x20, R146 ;  /* 0x0000002094007824 */ /* 0x010fe200078e0292 */
[C---:B------:R-:W-:Y:S01]  /*815e0*/  LEA R172, P2, R146.reuse, UR8, 0x2 ;  /* 0x0000000892ac7c11 */ /* 0x040fe2000f8410ff */
[----:B------:R-:W2:Y:S01]  /*815f0*/  LDC R148, c[0x0][0x244] ;  /* 0x00009100ff947b82 */ /* 0x000ea20000000800 */
[----:B------:R-:W-:Y:S01]  /*81600*/  LEA.HI.X.SX32 R175, R147, UR7, 0x2, P1 ;  /* 0x0000000793af7c11 */ /* 0x000fe200088f16ff */
[----:B------:R-:W-:Y:S01]  /*81610*/  IMAD R147, R149, 0x20, R0 ;  /* 0x0000002095937824 */ /* 0x000fe200078e0200 */
[----:B------:R-:W-:Y:S01]  /*81620*/  LEA.HI.X.SX32 R173, R146, UR9, 0x2, P2 ;  /* 0x0000000992ad7c11 */ /* 0x000fe200090f16ff */
[----:B------:R-:W-:Y:S01]  /*81630*/  ULDC.64 UR8, c[0x0][0x220] ;  /* 0x0000880000087ab9 */ /* 0x000fe20000000a00 */
[----:B------:R-:W-:Y:S01]  /*81640*/  LEA R170, P1, R0, UR10, 0x2 ;  /* 0x0000000a00aa7c11 */ /* 0x000fe2000f8210ff */
[----:B------:R-:W-:Y:S01]  /*81650*/  IMAD R146, R150, 0x20, R147 ;  /* 0x0000002096927824 */ /* 0x000fe200078e0293 */
[----:B------:R-:W-:Y:S01]  /*81660*/  ULDC.64 UR6, c[0x0][0x220] ;  /* 0x0000880000067ab9 */ /* 0x000fe20000000a00 */
[----:B------:R-:W3:Y:S01]  /*81670*/  LDC R149, c[0x0][0x244] ;  /* 0x00009100ff957b82 */ /* 0x000ee20000000800 */
[----:B------:R-:W-:Y:S01]  /*81680*/  IMAD R8, R8, UR5, RZ ;  /* 0x0000000508087c24 */ /* 0x000fe2000f8e02ff */
[----:B------:R-:W-:Y:S01]  /*81690*/  LEA.HI.X.SX32 R171, R0, UR11, 0x2, P1 ;  /* 0x0000000b00ab7c11 */ /* 0x000fe200088f16ff */
[----:B------:R-:W-:Y:S01]  /*816a0*/  IMAD R0, R151, 0x20, R146 ;  /* 0x0000002097007824 */ /* 0x000fe200078e0292 */
[C---:B------:R-:W-:Y:S01]  /*816b0*/  LEA R166, P2, R146.reuse, UR8, 0x2 ;  /* 0x0000000892a67c11 */ /* 0x040fe2000f8410ff */
[----:B------:R-:W-:Y:S01]  /*816c0*/  ULDC UR5, c[0x0][0x248] ;  /* 0x0000920000057ab9 */ /* 0x000fe20000000800 */
[C---:B------:R-:W-:Y:S01]  /*816d0*/  LEA R168, P1, R147.reuse, UR6, 0x2 ;  /* 0x0000000693a87c11 */ /* 0x040fe2000f8210ff */
[----:B------:R4:W-:Y:S01]  /*816e0*/  STL [R1+0x2d9c], R8 ;  /* 0x002d9c0801007387 */ /* 0x0009e20000100800 */
[----:B------:R-:W-:Y:S01]  /*816f0*/  ULDC.64 UR10, c[0x0][0x220] ;  /* 0x00008800000a7ab9 */ /* 0x000fe20000000a00 */
[----:B------:R-:W-:Y:S01]  /*81700*/  LEA.HI.X.SX32 R167, R146, UR9, 0x2, P2 ;  /* 0x0000000992a77c11 */ /* 0x000fe200090f16ff */
[----:B-1----:R-:W-:Y:S01]  /*81710*/  IMAD R146, R152, 0x20, R0 ;  /* 0x0000002098927824 */ /* 0x002fe200078e0200 */
[----:B------:R-:W-:Y:S01]  /*81720*/  LEA R164, P3, R0, UR10, 0x2 ;  /* 0x0000000a00a47c11 */ /* 0x000fe2000f8610ff */
[----:B------:R-:W-:Y:S01]  /*81730*/  ULDC.64 UR8, c[0x0][0x220] ;  /* 0x0000880000087ab9 */ /* 0x000fe20000000a00 */
[----:B------:R-:W-:Y:S01]  /*81740*/  LEA.HI.X.SX32 R169, R147, UR7, 0x2, P1 ;  /* 0x0000000793a97c11 */ /* 0x000fe200088f16ff */
[----:B------:R-:W-:Y:S01]  /*81750*/  ULDC.64 UR6, c[0x0][0x220] ;  /* 0x0000880000067ab9 */ /* 0x000fe20000000a00 */
[----:B------:R-:W1:Y:S01]  /*81760*/  LDC R147, c[0x0][0x244] ;  /* 0x00009100ff937b82 */ /* 0x000e620000000800 */
[----:B----4-:R-:W-:Y:S01]  /*81770*/  VIADD R8, R8, UR5 ;  /* 0x0000000508087c36 */ /* 0x010fe20008000000 */
[----:B------:R-:W-:Y:S01]  /*81780*/  ULDC UR5, c[0x0][0x248] ;  /* 0x0000920000057ab9 */ /* 0x000fe20000000800 */
[----:B------:R-:W-:Y:S01]  /*81790*/  LEA.HI.X.SX32 R165, R0, UR11, 0x2, P3 ;  /* 0x0000000b00a57c11 */ /* 0x000fe200098f16ff */
[----:B------:R-:W-:Y:S01]  /*817a0*/  IMAD R0, R153, 0x20, R146 ;  /* 0x0000002099007824 */ /* 0x000fe200078e0292 */
[C---:B------:R-:W-:Y:S01]  /*817b0*/  LEA R162, P1, R146.reuse, UR6, 0x2 ;  /* 0x0000000692a27c11 */ /* 0x040fe2000f8210ff */
[----:B------:R4:W-:Y:S02]  /*817c0*/  STL [R1+0x2d98], R8 ;  /* 0x002d980801007387 */ /* 0x0009e40000100800 */
[----:B------:R-:W1:Y:S01]  /*817d0*/  LDC R151, c[0x0][0x244] ;  /* 0x00009100ff977b82 */ /* 0x000e620000000800 */
[----:B------:R-:W-:Y:S01]  /*817e0*/  ULDC UR10, c[0x0][0x248] ;  /* 0x00009200000a7ab9 */ /* 0x000fe20000000800 */
[----:B------:R-:W-:Y:S01]  /*817f0*/  LEA.HI.X.SX32 R163, R146, UR7, 0x2, P1 ;  /* 0x0000000792a37c11 */ /* 0x000fe200088f16ff */
[----:B--2---:R-:W-:Y:S01]  /*81800*/  IMAD R146, R148, 0x20, R0 ;  /* 0x0000002094927824 */ /* 0x004fe200078e0200 */
[----:B------:R-:W-:Y:S01]  /*81810*/  LEA R160, P2, R0, UR8, 0x2 ;  /* 0x0000000800a07c11 */ /* 0x000fe2000f8410ff */
[----:B------:R-:W-:Y:S01]  /*81820*/  ULDC.64 UR6, c[0x0][0x220] ;  /* 0x0000880000067ab9 */ /* 0x000fe20000000a00 */
[----:B------:R-:W-:Y:S01]  /*81830*/  ULDC UR8, c[0x0][0x248] ;  /* 0x0000920000087ab9 */ /* 0x000fe20000000800 */
[----:B------:R-:W-:Y:S01]  /*81840*/  ULDC UR11, c[0x0][0x248] ;  /* 0x00009200000b7ab9 */ /* 0x000fe20000000800 */
[----:B----4-:R-:W-:Y:S01]  /*81850*/  VIADD R8, R8, UR5 ;  /* 0x0000000508087c36 */ /* 0x010fe20008000000 */
[----:B------:R-:W-:Y:S01]  /*81860*/  ULDC UR5, c[0x0][0x248] ;  /* 0x0000920000057ab9 */ /* 0x000fe20000000800 */
[----:B------:R-:W2:Y:S03]  /*81870*/  LDC R148, c[0x0][0x244] ;  /* 0x00009100ff947b82 */ /* 0x000ea60000000800 */
[----:B------:R4:W-:Y:S01]  /*81880*/  STL [R1+0x122c], R8 ;  /* 0x00122c0801007387 */ /* 0x0009e20000100800 */
[----:B------:R-:W-:-:S02]  /*81890*/  LEA R158, P1, R146, UR6, 0x2 ;  /* 0x00000006929e7c11 */ /* 0x000fc4000f8210ff */
[----:B------:R-:W-:Y:S01]  /*818a0*/  LEA.HI.X.SX32 R161, R0, UR9, 0x2, P2 ;  /* 0x0000000900a17c11 */ /* 0x000fe200090f16ff */
[----:B---3--:R-:W-:Y:S02]  /*818b0*/  IMAD R0, R149, 0x20, R146 ;  /* 0x0000002095007824 */ /* 0x008fe400078e0292 */
[----:B----4-:R-:W-:Y:S01]  /*818c0*/  VIADD R8, R8, UR5 ;  /* 0x0000000508087c36 */ /* 0x010fe20008000000 */
[----:B------:R-:W-:Y:S01]  /*818d0*/  LEA.HI.X.SX32 R159, R146, UR7, 0x2, P1 ;  /* 0x00000007929f7c11 */ /* 0x000fe200088f16ff */
[----:B------:R-:W-:Y:S01]  /*818e0*/  ULDC.64 UR6, c[0x0][0x220] ;  /* 0x0000880000067ab9 */ /* 0x000fe20000000a00 */
[----:B------:R-:W-:Y:S01]  /*818f0*/  ULDC UR5, c[0x0][0x248] ;  /* 0x0000920000057ab9 */ /* 0x000fe20000000800 */
[----:B------:R-:W3:Y:S01]  /*81900*/  LDC R149, c[0x0][0x244] ;  /* 0x00009100ff957b82 */ /* 0x000ee20000000800 */
[----:B------:R4:W-:Y:S01]  /*81910*/  STL [R1+0x1228], R8 ;  /* 0x0012280801007387 */ /* 0x0009e20000100800 */
[----:B------:R-:W-:Y:S01]  /*81920*/  LEA R156, P1, R0, UR6, 0x2 ;  /* 0x00000006009c7c11 */ /* 0x000fe2000f8210ff */
[----:B----4-:R-:W-:-:S03]  /*81930*/  VIADD R8, R8, UR8 ;  /* 0x0000000808087c36 */ /* 0x010fc60008000000 */
[----:B------:R-:W-:Y:S01]  /*81940*/  LEA.HI.X.SX32 R157, R0, UR7, 0x2, P1 ;  /* 0x00000007009d7c11 */ /* 0x000fe200088f16ff */
[----:B-1----:R-:W-:Y:S01]  /*81950*/  IMAD R146, R147, 0x20, R0 ;  /* 0x0000002093927824 */ /* 0x002fe200078e0200 */
[----:B------:R-:W-:Y:S01]  /*81960*/  ULDC UR8, c[0x0][0x248] ;  /* 0x0000920000087ab9 */ /* 0x000fe20000000800 */
[----:B------:R-:W-:Y:S01]  /*81970*/  ULDC.64 UR6, c[0x0][0x220] ;  /* 0x0000880000067ab9 */ /* 0x000fe20000000a00 */
[----:B------:R1:W-:Y:S02]  /*81980*/  STL [R1+0xf74], R8 ;  /* 0x000f740801007387 */ /* 0x0003e40000100800 */
[----:B-1----:R-:W-:Y:S01]  /*81990*/  VIADD R8, R8, UR5 ;  /* 0x0000000508087c36 */ /* 0x002fe20008000000 */
[----:B------:R-:W-:-:S03]  /*819a0*/  ULDC UR5, c[0x0][0x248] ;  /* 0x0000920000057ab9 */ /* 0x000fc60000000800 */
[----:B------:R-:W-:Y:S01]  /*819b0*/  VIADD R0, R8, UR5 ;  /* 0x0000000508007c36 */ /* 0x000fe20008000000 */
[----:B------:R-:W-:Y:S01]  /*819c0*/  STL [R1+0x970], R8 ;  /* 0x0009700801007387 */ /* 0x000fe20000100800 */
[----:B------:R-:W-:-:S03]  /*819d0*/  ULDC UR5, c[0x0][0x248] ;  /* 0x0000920000057ab9 */ /* 0x000fc60000000800 */
[----:B------:R1:W-:Y:S02]  /*819e0*/  STL [R1+0x864], R0 ;  /* 0x0008640001007387 */ /* 0x0003e40000100800 */
[----:B-1----:R-:W-:Y:S01]  /*819f0*/  VIADD R0, R0, UR8 ;  /* 0x0000000800007c36 */ /* 0x002fe20008000000 */
[----:B------:R-:W-:Y:S01]  /*81a00*/  LEA R154, P1, R146, UR6, 0x2 ;  /* 0x00000006929a7c11 */ /* 0x000fe2000f8210ff */
[----:B--2---:R-:W-:Y:S01]  /*81a10*/  IMAD R147, R148, 0x20, R146 ;  /* 0x0000002094937824 */ /* 0x004fe200078e0292 */
[----:B------:R-:W-:Y:S02]  /*81a20*/  ULDC.64 UR8, c[0x0][0x220] ;  /* 0x0000880000087ab9 */ /* 0x000fe40000000a00 */
[----:B------:R1:W-:Y:S02]  /*81a30*/  STL [R1+0x868], R0 ;  /* 0x0008680001007387 */ /* 0x0003e40000100800 */
[----:B-1----:R-:W-:Y:S01]  /*81a40*/  VIADD R0, R0, UR5 ;  /* 0x0000000500007c36 */ /* 0x002fe20008000000 */
[----:B------:R-:W-:-:S03]  /*81a50*/  ULDC UR5, c[0x0][0x248] ;  /* 0x0000920000057ab9 */ /* 0x000fc60000000800 */
[----:B-----5:R-:W-:Y:S01]  /*81a60*/  VIADD R252, R0, UR5 ;  /* 0x0000000500fc7c36 */ /* 0x020fe20008000000 */
[----:B------:R-:W-:-:S03]  /*81a70*/  ULDC UR5, c[0x0][0x248] ;  /* 0x0000920000057ab9 */ /* 0x000fc60000000800 */
[----:B------:R-:W-:Y:S01]  /*81a80*/  VIADD R227, R252, UR10 ;  /* 0x0000000afce37c36 */ /* 0x000fe20008000000 */
[----:B------:R3:W-:Y:S01]  /*81a90*/  STL [R1+0x860], R0 ;  /* 0x0008600001007387 */ /* 0x0007e20000100800 */
[----:B------:R-:W-:Y:S01]  /*81aa0*/  LEA.HI.X.SX32 R155, R146, UR7, 0x2, P1 ;  /* 0x00000007929b7c11 */ /* 0x000fe200088f16ff */
[----:B------:R-:W-:Y:S01]  /*81ab0*/  ULDC.64 UR6, c[0x0][0x220] ;  /* 0x0000880000067ab9 */ /* 0x000fe20000000a00 */
[----:B------:R-:W-:Y:S01]  /*81ac0*/  VIADD R8, R227, UR5 ;  /* 0x00000005e3087c36 */ /* 0x000fe20008000000 */
[----:B------:R-:W-:Y:S01]  /*81ad0*/  ULDC UR5, c[0x0][0x248] ;  /* 0x0000920000057ab9 */ /* 0x000fe20000000800 */
[----:B------:R-:W-:-:S03]  /*81ae0*/  ULDC UR10, c[0x0][0x248] ;  /* 0x00009200000a7ab9 */ /* 0x000fc60000000800 */
[----:B------:R1:W-:Y:S01]  /*81af0*/  STL [R1+0x888], R8 ;  /* 0x0008880801007387 */ /* 0x0003e20000100800 */
[----:B------:R-:W-:Y:S01]  /*81b00*/  LEA R152, P1, R147, UR6, 0x2 ;  /* 0x0000000693987c11 */ /* 0x000fe2000f8210ff */
[----:B---3--:R-:W-:Y:S02]  /*81b10*/  IMAD R0, R149, 0x20, R147 ;  /* 0x0000002095007824 */ /* 0x008fe400078e0293 */
[----:B-1----:R-:W-:-:S03]  /*81b20*/  VIADD R8, R8, UR5 ;  /* 0x0000000508087c36 */ /* 0x002fc60008000000 */
[C---:B------:R-:W-:Y:S01]  /*81b30*/  LEA R150, P2, R0.reuse, UR8, 0x2 ;  /* 0x0000000800967c11 */ /* 0x040fe2000f8410ff */
[----:B------:R-:W-:Y:S01]  /*81b40*/  ULDC UR5, c[0x0][0x248] ;  /* 0x0000920000057ab9 */ /* 0x000fe20000000800 */
[----:B------:R-:W-:Y:S01]  /*81b50*/  LEA.HI.X.SX32 R153, R147, UR7, 0x2, P1 ;  /* 0x0000000793997c11 */ /* 0x000fe200088f16ff */
[----:B------:R1:W-:Y:S01]  /*81b60*/  STL [R1+0x884], R8 ;  /* 0x0008840801007387 */ /* 0x0003e20000100800 */
[----:B------:R-:W-:Y:S01]  /*81b70*/  IMAD R147, R151, 0x20, R0 ;  /* 0x0000002097937824 */ /* 0x000fe200078e0200 */
[----:B------:R-:W-:Y:S01]  /*81b80*/  LEA.HI.X.SX32 R151, R0, UR9, 0x2, P2 ;  /* 0x0000000900977c11 */ /* 0x000fe200090f16ff */
[----:B------:R-:W-:Y:S01]  /*81b90*/  ULDC.64 UR6, c[0x0][0x220] ;  /* 0x0000880000067ab9 */ /* 0x000fe20000000a00 */
[----:B------:R-:W-:Y:S01]  /*81ba0*/  ULDC.64 UR8, c[0x0][0x220] ;  /* 0x0000880000087ab9 */ /* 0x000fe20000000a00 */
[----:B-1----:R-:W-:Y:S02]  /*81bb0*/  VIADD R8, R8, UR10 ;  /* 0x0000000a08087c36 */ /* 0x002fe40008000000 */
[----:B------:R-:W-:Y:S01]  /*81bc0*/  IMAD R0, R228, 0x20, R147 ;  /* 0x00000020e4007824 */ /* 0x000fe200078e0293 */
[C---:B------:R-:W-:Y:S01]  /*81bd0*/  LEA R148, P1, R147.reuse, UR6, 0x2 ;  /* 0x0000000693947c11 */ /* 0x040fe2000f8210ff */
[----:B------:R-:W-:Y:S01]  /*81be0*/  ULDC UR6, c[0x0][0x228] ;  /* 0x00008a0000067ab9 */ /* 0x000fe20000000800 */
[----:B------:R1:W-:Y:S01]  /*81bf0*/  STL [R1+0x880], R8 ;  /* 0x0008800801007387 */ /* 0x0003e20000100800 */
[----:B------:R-:W-:Y:S01]  /*81c00*/  ULDC UR10, c[0x0][0x228] ;  /* 0x00008a00000a7ab9 */ /* 0x000fe20000000800 */
[----:B------:R-:W-:Y:S01]  /*81c10*/  LEA R146, P2, R0, UR8, 0x2 ;  /* 0x0000000800927c11 */ /* 0x000fe2000f8410ff */
[----:B------:R-:W-:Y:S01]  /*81c20*/  ULDC UR8, c[0x0][0x228] ;  /* 0x00008a0000087ab9 */ /* 0x000fe20000000800 */
[----:B-1----:R-:W-:Y:S01]  /*81c30*/  VIADD R8, R8, UR5 ;  /* 0x0000000508087c36 */ /* 0x002fe20008000000 */
[----:B------:R-:W-:Y:S01]  /*81c40*/  ULDC UR5, c[0x0][0x248] ;  /* 0x0000920000057ab9 */ /* 0x000fe20000000800 */
[----:B------:R-:W-:Y:S01]  /*81c50*/  LEA.HI.X.SX32 R149, R147, UR7, 0x2, P1 ;  /* 0x0000000793957c11 */ /* 0x000fe200088f16ff */
[----:B------:R-:W-:-:S02]  /*81c60*/  ULDC UR7, c[0x0][0x248] ;  /* 0x0000920000077ab9 */ /* 0x000fc40000000800 */
[----:B------:R1:W-:Y:S01]  /*81c70*/  STL [R1+0x86c], R8 ;  /* 0x00086c0801007387 */ /* 0x0003e20000100800 */
[----:B------:R-:W-:Y:S01]  /*81c80*/  LEA.HI.X.SX32 R147, R0, UR9, 0x2, P2 ;  /* 0x0000000900937c11 */ /* 0x000fe200090f16ff */
[----:B------:R-:W-:Y:S01]  /*81c90*/  ULDC UR9, c[0x0][0x248] ;  /* 0x0000920000097ab9 */ /* 0x000fe20000000800 */
[----:B-1----:R-:W-:Y:S01]  /*81ca0*/  VIADD R8, R8, UR5 ;  /* 0x0000000508087c36 */ /* 0x002fe20008000000 */
[----:B------:R-:W-:-:S03]  /*81cb0*/  ULDC UR5, c[0x0][0x248] ;  /* 0x0000920000057ab9 */ /* 0x000fc60000000800 */
[----:B------:R-:W-:Y:S01]  /*81cc0*/  VIADD R0, R8, UR5 ;  /* 0x0000000508007c36 */ /* 0x000fe20008000000 */
[----:B------:R-:W-:Y:S01]  /*81cd0*/  STL [R1+0x8ac], R8 ;  /* 0x0008ac0801007387 */ /* 0x000fe20000100800 */
[----:B------:R-:W-:-:S03]  /*81ce0*/  ULDC UR5, c[0x0][0x248] ;  /* 0x0000920000057ab9 */ /* 0x000fc60000000800 */
[----:B------:R1:W-:Y:S02]  /*81cf0*/  STL [R1+0x8a8], R0 ;  /* 0x0008a80001007387 */ /* 0x0003e40000100800 */
[----:B-1----:R-:W-:Y:S01]  /*81d00*/  VIADD R0, R0, UR5 ;  /* 0x0000000500007c36 */ /* 0x002fe20008000000 */
[----:B------:R-:W-:-:S04]  /*81d10*/  ULDC UR5, c[0x0][0x248] ;  /* 0x0000920000057ab9 */ /* 0x000fc80000000800 */
        /* <DEDUP_REMOVED lines=57> */
[----:B------:R1:W-:Y:S04]  /*820b0*/  STL [R1+0x960], R0 ;  /* 0x0009600001007387 */ /* 0x0003e80000100800 */
[----:B------:R-:W2:Y:S01]  /*820c0*/  LDL R235, [R1+0x36b4] ;  /* 0x0036b40001eb7983 */ /* 0x000ea20000100800 */
[----:B-1----:R-:W-:Y:S01]  /*820d0*/  VIADD R0, R0, UR17 ;  /* 0x0000001100007c36 */ /* 0x002fe20008000000 */
[----:B------:R-:W-:-:S04]  /*820e0*/  ULDC UR17, c[0x0][0x228] ;  /* 0x00008a0000117ab9 */ /* 0x000fc80000000800 */
[----:B------:R1:W-:Y:S02]  /*820f0*/  STL [R1+0x93c], R0 ;  /* 0x00093c0001007387 */ /* 0x0003e40000100800 */
[----:B-1----:R-:W-:Y:S01]  /*82100*/  VIADD R0, R0, UR18 ;  /* 0x0000001200007c36 */ /* 0x002fe20008000000 */
[----:B------:R-:W-:-:S04]  /*82110*/  ULDC UR18, c[0x0][0x228] ;  /* 0x00008a0000127ab9 */ /* 0x000fc80000000800 */
[----:B------:R1:W-:Y:S04]  /*82120*/  STL [R1+0x938], R0 ;  /* 0x0009380001007387 */ /* 0x0003e80000100800 */
[----:B------:R-:W3:Y:S01]  /*82130*/  LDL R10, [R1+0x36bc] ;  /* 0x0036bc00010a7983 */ /* 0x000ee20000100800 */
[----:B-1----:R-:W-:Y:S01]  /*82140*/  VIADD R0, R0, UR20 ;  /* 0x0000001400007c36 */ /* 0x002fe20008000000 */
[----:B------:R-:W-:-:S04]  /*82150*/  ULDC UR20, c[0x0][0x228] ;  /* 0x00008a0000147ab9 */ /* 0x000fc80000000800 */
[----:B------:R1:W-:Y:S02]  /*82160*/  STL [R1+0x980], R0 ;  /* 0x0009800001007387 */ /* 0x0003e40000100800 */
[----:B-1----:R-:W-:Y:S01]  /*82170*/  VIADD R0, R0, UR22 ;  /* 0x0000001600007c36 */ /* 0x002fe20008000000 */
[----:B------:R-:W-:-:S04]  /*82180*/  ULDC UR22, c[0x0][0x228] ;  /* 0x00008a0000167ab9 */ /* 0x000fc80000000800 */
[----:B------:R1:W-:Y:S04]  /*82190*/  STL [R1+0x97c], R0 ;  /* 0x00097c0001007387 */ /* 0x0003e80000100800 */
[----:B------:R-:W4:Y:S04]  /*821a0*/  LDL R9, [R1+0x36c0] ;  /* 0x0036c00001097983 */ /* 0x000f280000100800 */
[----:B------:R-:W4:Y:S01]  /*821b0*/  LDL R8, [R1+0x36c4] ;  /* 0x0036c40001087983 */ /* 0x000f220000100800 */
[----:B-1----:R-:W-:Y:S01]  /*821c0*/  VIADD R0, R0, UR23 ;  /* 0x0000001700007c36 */ /* 0x002fe20008000000 */
[----:B------:R-:W-:-:S04]  /*821d0*/  ULDC UR23, c[0x0][0x228] ;  /* 0x00008a0000177ab9 */ /* 0x000fc80000000800 */
[----:B------:R1:W-:Y:S01]  /*821e0*/  STL [R1+0x978], R0 ;  /* 0x0009780001007387 */ /* 0x0003e20000100800 */
[----:B------:R-:W-:Y:S02]  /*821f0*/  LOP3.LUT R195, R195, 0x7fffffff, RZ, 0xc0, !PT ;  /* 0x7fffffffc3c37812 */ /* 0x000fe400078ec0ff */
[----:B------:R-:W-:Y:S02]  /*82200*/  LOP3.LUT R194, R194, 0x7fffffff, RZ, 0xc0, !PT ;  /* 0x7fffffffc2c27812 */ /* 0x000fe400078ec0ff */
[----:B------:R-:W-:Y:S02]  /*82210*/  LOP3.LUT R193, R193, 0x7fffffff, RZ, 0xc0, !PT ;  /* 0x7fffffffc1c17812 */ /* 0x000fe400078ec0ff */
[----:B------:R-:W-:Y:S02]  /*82220*/  LOP3.LUT R192, R192, 0x7fffffff, RZ, 0xc0, !PT ;  /* 0x7fffffffc0c07812 */ /* 0x000fe400078ec0ff */
[----:B------:R-:W-:Y:S02]  /*82230*/  LOP3.LUT R191, R191, 0x7fffffff, RZ, 0xc0, !PT ;  /* 0x7fffffffbfbf7812 */ /* 0x000fe400078ec0ff */
[----:B------:R-:W-:-:S02]  /*82240*/  LOP3.LUT R190, R190, 0x7fffffff, RZ, 0xc0, !PT ;  /* 0x7fffffffbebe7812 */ /* 0x000fc400078ec0ff */
        /* <DEDUP_REMOVED lines=9> */
[----:B--2---:R-:W-:Y:S01]  /*822e0*/  ISETP.LT.AND P1, PT, R235, UR28, !P0 ;  /* 0x0000001ceb007c0c */ /* 0x004fe2000c721270 */
[----:B------:R-:W-:Y:S02]  /*822f0*/  ULDC UR28, c[0x0][0x248] ;  /* 0x00009200001c7ab9 */ /* 0x000fe40000000800 */
[----:B-1----:R-:W-:Y:S01]  /*82300*/  VIADD R0, R0, UR28 ;  /* 0x0000001c00007c36 */ /* 0x002fe20008000000 */
[----:B------:R-:W-:-:S04]  /*82310*/  ULDC UR28, c[0x0][0x248] ;  /* 0x00009200001c7ab9 */ /* 0x000fc80000000800 */
[----:B------:R1:W-:Y:S04]  /*82320*/  STL [R1+0x974], R0 ;  /* 0x0009740001007387 */ /* 0x0003e80000100800 */
[----:B------:R-:W2:Y:S04]  /*82330*/  LDL R234, [R1+0x36b8] ;  /* 0x0036b80001ea7983 */ /* 0x000ea80000100800 */
[----:B------:R-:W2:Y:S01]  /*82340*/  LDL R233, [R1+0x36b0] ;  /* 0x0036b00001e97983 */ /* 0x000ea20000100800 */
[----:B------:R-:W-:Y:S01]  /*82350*/  @P1 LOP3.LUT R3, R3, 0x1, RZ, 0xfc, !PT ;  /* 0x0000000103031812 */ /* 0x000fe200078efcff */
[----:B-1----:R-:W-:Y:S01]  /*82360*/  VIADD R0, R0, UR28 ;  /* 0x0000001c00007c36 */ /* 0x002fe20008000000 */
[----:B------:R-:W-:-:S02]  /*82370*/  ULDC UR28, c[0x0][0x248] ;  /* 0x00009200001c7ab9 */ /* 0x000fc40000000800 */
[----:B------:R-:W-:Y:S02]  /*82380*/  LOP3.LUT R3, R3, 0xfffffff7, RZ, 0xc0, !PT ;  /* 0xfffffff703037812 */ /* 0x000fe400078ec0ff */
[----:B---3--:R-:W-:Y:S01]  /*82390*/  ISETP.LT.AND P1, PT, R10, UR24, !P0 ;  /* 0x000000180a007c0c */ /* 0x008fe2000c721270 */
[----:B------:R1:W-:Y:S01]  /*823a0*/  STL [R1+0x96c], R0 ;  /* 0x00096c0001007387 */ /* 0x0003e20000100800 */
[----:B------:R-:W-:Y:S01]  /*823b0*/  ULDC UR24, c[0x0][0x228] ;  /* 0x00008a0000187ab9 */ /* 0x000fe20000000800 */
[----:B-1----:R-:W-:Y:S01]  /*823c0*/  VIADD R0, R0, UR28 ;  /* 0x0000001c00007c36 */ /* 0x002fe20008000000 */
[----:B------:R-:W-:-:S09]  /*823d0*/  ULDC UR28, c[0x0][0x248] ;  /* 0x00009200001c7ab9 */ /* 0x000fd20000000800 */
[----:B------:R-:W-:Y:S01]  /*823e0*/  @P1 LOP3.LUT R3, R3, 0x8, RZ, 0xfc, !PT ;  /* 0x0000000803031812 */ /* 0x000fe200078efcff */
[----:B------:R1:W-:Y:S04]  /*823f0*/  STL [R1+0xd94], R0 ;  /* 0x000d940001007387 */ /* 0x0003e80000100800 */
[----:B------:R-:W3:Y:S01]  /*82400*/  LDL R232, [R1+0x368c] ;  /* 0x00368c0001e87983 */ /* 0x000ee20000100800 */
[----:B------:R-:W-:Y:S02]  /*82410*/  LOP3.LUT R3, R3, 0xfffffffb, RZ, 0xc0, !PT ;  /* 0xfffffffb03037812 */ /* 0x000fe400078ec0ff */
[----:B----4-:R-:W-:Y:S01]  /*82420*/  ISETP.LT.AND P1, PT, R9, UR25, !P0 ;  /* 0x0000001909007c0c */ /* 0x010fe2000c721270 */
[----:B------:R-:W-:Y:S01]  /*82430*/  VIADD R12, R0, UR28 ;  /* 0x0000001c000c7c36 */ /* 0x000fe20008000000 */
[----:B------:R-:W-:Y:S01]  /*82440*/  ULDC UR28, c[0x0][0x248] ;  /* 0x00009200001c7ab9 */ /* 0x000fe20000000800 */
[----:B-1----:R-:W4:Y:S01]  /*82450*/  LDL R0, [R1+0x3690] ;  /* 0x0036900001007983 */ /* 0x002f220000100800 */
[----:B------:R-:W-:-:S03]  /*82460*/  ULDC UR25, c[0x0][0x228] ;  /* 0x00008a0000197ab9 */ /* 0x000fc60000000800 */
[----:B------:R1:W-:Y:S04]  /*82470*/  STL [R1+0xd90], R12 ;  /* 0x000d900c01007387 */ /* 0x0003e80000100800 */
[----:B------:R-:W4:Y:S02]  /*82480*/  LDL R18, [R1+0x3694] ;  /* 0x0036940001127983 */ /* 0x000f240000100800 */
[----:B------:R-:W-:Y:S02]  /*82490*/  @P1 LOP3.LUT R3, R3, 0x4, RZ, 0xfc, !PT ;  /* 0x0000000403031812 */ /* 0x000fe400078efcff */
[----:B------:R-:W-:Y:S01]  /*824a0*/  ISETP.LT.AND P1, PT, R8, UR26, !P0 ;  /* 0x0000001a08007c0c */ /* 0x000fe2000c721270 */
[----:B------:R-:W4:Y:S01]  /*824b0*/  LDL R17, [R1+0x3698] ;  /* 0x0036980001117983 */ /* 0x000f220000100800 */
[----:B------:R-:W-:Y:S01]  /*824c0*/  LOP3.LUT R3, R3, 0xfffffffd, RZ, 0xc0, !PT ;  /* 0xfffffffd03037812 */ /* 0x000fe200078ec0ff */
[----:B-1----:R-:W-:Y:S01]  /*824d0*/  VIADD R12, R12, UR28 ;  /* 0x0000001c0c0c7c36 */ /* 0x002fe20008000000 */
[----:B------:R-:W-:Y:S01]  /*824e0*/  ULDC UR26, c[0x0][0x228] ;  /* 0x00008a00001a7ab9 */ /* 0x000fe20000000800 */
[----:B------:R-:W-:-:S08]  /*824f0*/  ULDC UR28, c[0x0][0x228] ;  /* 0x00008a00001c7ab9 */ /* 0x000fd00000000800 */
[----:B------:R-:W-:Y:S01]  /*82500*/  @P1 LOP3.LUT R3, R3, 0x2, RZ, 0xfc, !PT ;  /* 0x0000000203031812 */ /* 0x000fe200078efcff */
[----:B------:R1:W-:Y:S04]  /*82510*/  STL [R1+0x98c], R12 ;  /* 0x00098c0c01007387 */ /* 0x0003e80000100800 */
[----:B------:R-:W4:Y:S04]  /*82520*/  LDL.LU R20, [R1+0x4214] ;  /* 0x0042140001147983 */ /* 0x000f280000300800 */
[----:B------:R-:W4:Y:S04]  /*82530*/  LDL R16, [R1+0x369c] ;  /* 0x00369c0001107983 */ /* 0x000f280000100800 */
[----:B------:R-:W4:Y:S01]  /*82540*/  LDL R15, [R1+0x36a0] ;  /* 0x0036a000010f7983 */ /* 0x000f220000100800 */
[----:B------:R-:W-:-:S02]  /*82550*/  LOP3.LUT R180, R180, 0x7fffffff, RZ, 0xc0, !PT ;  /* 0x7fffffffb4b47812 */ /* 0x000fc400078ec0ff */
[----:B------:R-:W-:Y:S02]  /*82560*/  LOP3.LUT R179, R179, 0x7fffffff, RZ, 0xc0, !PT ;  /* 0x7fffffffb3b37812 */ /* 0x000fe400078ec0ff */
[----:B------:R-:W-:Y:S02]  /*82570*/  LOP3.LUT R178, R178, 0x7fffffff, RZ, 0xc0, !PT ;  /* 0x7fffffffb2b27812 */ /* 0x000fe400078ec0ff */
[----:B------:R-:W-:Y:S02]  /*82580*/  LOP3.LUT R145, R145, 0x7fffffff, RZ, 0xc0, !PT ;  /* 0x7fffffff91917812 */ /* 0x000fe400078ec0ff */
[----:B------:R-:W-:Y:S02]  /*82590*/  LOP3.LUT R144, R144, 0x7fffffff, RZ, 0xc0, !PT ;  /* 0x7fffffff90907812 */ /* 0x000fe400078ec0ff */
[----:B------:R-:W-:Y:S02]  /*825a0*/  LOP3.LUT R143, R143, 0x7fffffff, RZ, 0xc0, !PT ;  /* 0x7fffffff8f8f7812 */ /* 0x000fe400078ec0ff */
[----:B--2---:R-:W-:Y:S01]  /*825b0*/  ISETP.LT.AND P1, PT, R234, UR27, !P0 ;  /* 0x0000001bea007c0c */ /* 0x004fe2000c721270 */
[----:B------:R-:W-:-:S12]  /*825c0*/  ULDC UR27, c[0x0][0x228] ;  /* 0x00008a00001b7ab9 */ /* 0x000fd80000000800 */
[----:B------:R-:W-:Y:S02]  /*825d0*/  @P1 LOP3.LUT R226, R226, 0x80000000, RZ, 0xfc, !PT ;  /* 0x80000000e2e21812 */ /* 0x000fe400078efcff */
[----:B------:R-:W-:Y:S01]  /*825e0*/  ISETP.LT.AND P1, PT, R233, UR35, !P0 ;  /* 0x00000023e9007c0c */ /* 0x000fe2000c721270 */
[----:B------:R-:W-:Y:S02]  /*825f0*/  ULDC UR35, c[0x0][0x248] ;  /* 0x0000920000237ab9 */ /* 0x000fe40000000800 */
[----:B------:R-:W-:Y:S01]  /*82600*/  VIADD R19, R12, UR35 ;  /* 0x000000230c137c36 */ /* 0x000fe20008000000 */
[----:B------:R-:W-:Y:S01]  /*82610*/  LOP3.LUT R226, R226, 0xbfffffff, RZ, 0xc0, !PT ;  /* 0xbfffffffe2e27812 */ /* 0x000fe200078ec0ff */
[----:B------:R-:W-:-:S03]  /*82620*/  ULDC UR35, c[0x0][0x228] ;  /* 0x00008a0000237ab9 */ /* 0x000fc60000000800 */
[----:B------:R2:W-:Y:S04]  /*82630*/  STL [R1+0x988], R19 ;  /* 0x0009881301007387 */ /* 0x0005e80000100800 */
[----:B------:R-:W2:Y:S04]  /*82640*/  LDL R14, [R1+0x36a4] ;  /* 0x0036a400010e7983 */ /* 0x000ea80000100800 */
[----:B------:R-:W2:Y:S04]  /*82650*/  LDL R13, [R1+0x36a8] ;  /* 0x0036a800010d7983 */ /* 0x000ea80000100800 */
[----:B-1----:R-:W2:Y:S01]  /*82660*/  LDL R12, [R1+0x36ac] ;  /* 0x0036ac00010c7983 */ /* 0x002ea20000100800 */
[----:B---3--:R-:W-:Y:S01]  /*82670*/  ISETP.LT.AND P3, PT, R232, UR56, !P0 ;  /* 0x00000038e8007c0c */ /* 0x008fe2000c761270 */
[----:B------:R-:W-:Y:S01]  /*82680*/  ULDC UR56, c[0x0][0x228] ;  /* 0x00008a0000387ab9 */ /* 0x000fe20000000800 */
[----:B------:R-:W-:-:S04]  /*82690*/  @P1 LOP3.LUT R226, R226, 0x40000000, RZ, 0xfc, !PT ;  /* 0x40000000e2e21812 */ /* 0x000fc800078efcff */
[----:B------:R-:W-:Y:S02]  /*826a0*/  LOP3.LUT R226, R226, 0xdfffffff, RZ, 0xc0, !PT ;  /* 0xdfffffffe2e27812 */ /* 0x000fe400078ec0ff */
[----:B----4-:R-:W-:Y:S01]  /*826b0*/  ISETP.LT.AND P2, PT, R0, UR55, !P0 ;  /* 0x0000003700007c0c */ /* 0x010fe2000c741270 */
[----:B------:R-:W-:-:S04]  /*826c0*/  ULDC UR55, c[0x0][0x228] ;  /* 0x00008a0000377ab9 */ /* 0x000fc80000000800 */
[----:B------:R-:W-:-:S04]  /*826d0*/  @P3 LOP3.LUT R226, R226, 0x20000000, RZ, 0xfc, !PT ;  /* 0x20000000e2e23812 */ /* 0x000fc800078efcff */
[----:B------:R-:W-:Y:S02]  /*826e0*/  LOP3.LUT R226, R226, 0xefffffff, RZ, 0xc0, !PT ;  /* 0xefffffffe2e27812 */ /* 0x000fe400078ec0ff */
[----:B------:R-:W-:Y:S01]  /*826f0*/  ISETP.LT.AND P1, PT, R18, UR54, !P0 ;  /* 0x0000003612007c0c */ /* 0x000fe2000c721270 */
[----:B------:R-:W-:Y:S01]  /*82700*/  ULDC UR54, c[0x0][0x228] ;  /* 0x00008a0000367ab9 */ /* 0x000fe20000000800 */
[----:B------:R-:W-:Y:S02]  /*82710*/  @P2 LOP3.LUT R226, R226, 0x10000000, RZ, 0xfc, !PT ;  /* 0x10000000e2e22812 */ /* 0x000fe400078efcff */
[----:B------:R-:W-:Y:S01]  /*82720*/  ISETP.LT.AND P3, PT, R17, UR53, !P0 ;  /* 0x0000003511007c0c */ /* 0x000fe2000c761270 */
[----:B------:R-:W-:Y:S01]  /*82730*/  ULDC UR53, c[0x0][0x228] ;  /* 0x00008a0000357ab9 */ /* 0x000fe20000000800 */
[----:B------:R-:W-:-:S07]  /*82740*/  LOP3.LUT R226, R226, 0xf7ffffff, RZ, 0xc0, !PT ;  /* 0xf7ffffffe2e27812 */ /* 0x000fce00078ec0ff */
[----:B------:R-:W-:-:S04]  /*82750*/  @P1 LOP3.LUT R226, R226, 0x8000000, RZ, 0xfc, !PT ;  /* 0x08000000e2e21812 */ /* 0x000fc800078efcff */
[----:B------:R-:W-:-:S04]  /*82760*/  LOP3.LUT R226, R226, 0xfbffffff, RZ, 0xc0, !PT ;  /* 0xfbffffffe2e27812 */ /* 0x000fc800078ec0ff */
[----:B------:R-:W-:Y:S02]  /*82770*/  @P3 LOP3.LUT R226, R226, 0x4000000, RZ, 0xfc, !PT ;  /* 0x04000000e2e23812 */ /* 0x000fe400078efcff */
[----:B------:R-:W-:Y:S02]  /*82780*/  ISETP.LT.AND P2, PT, R16, UR31, !P0 ;  /* 0x0000001f10007c0c */ /* 0x000fe4000c741270 */
[----:B------:R-:W-:Y:S02]  /*82790*/  LOP3.LUT R226, R226, 0xfdffffff, RZ, 0xc0, !PT ;  /* 0xfdffffffe2e27812 */ /* 0x000fe400078ec0ff */
[----:B------:R-:W-:Y:S01]  /*827a0*/  ISETP.LT.AND P1, PT, R15, UR30, !P0 ;  /* 0x0000001e0f007c0c */ /* 0x000fe2000c721270 */
[----:B------:R-:W-:-:S08]  /*827b0*/  ULDC UR30, c[0x0][0x248] ;  /* 0x00009200001e7ab9 */ /* 0x000fd00000000800 */
[----:B------:R-:W-:-:S04]  /*827c0*/  @P2 LOP3.LUT R226, R226, 0x2000000, RZ, 0xfc, !PT ;  /* 0x02000000e2e22812 */ /* 0x000fc800078efcff */
[----:B------:R-:W-:-:S04]  /*827d0*/  LOP3.LUT R226, R226, 0xfeffffff, RZ, 0xc0, !PT ;  /* 0xfeffffffe2e27812 */ /* 0x000fc800078ec0ff */
[----:B------:R-:W-:-:S04]  /*827e0*/  @P1 LOP3.LUT R226, R226, 0x1000000, RZ, 0xfc, !PT ;  /* 0x01000000e2e21812 */ /* 0x000fc800078efcff */
[----:B------:R-:W-:Y:S01]  /*827f0*/  LOP3.LUT R226, R226, 0xff7fffff, RZ, 0xc0, !PT ;  /* 0xff7fffffe2e27812 */ /* 0x000fe200078ec0ff */
[----:B--2---:R-:W-:Y:S01]  /*82800*/  VIADD R19, R19, UR30 ;  /* 0x0000001e13137c36 */ /* 0x004fe20008000000 */
[----:B------:R-:W-:-:S04]  /*82810*/  ULDC.64 UR30, c[0x0][0x228] ;  /* 0x00008a00001e7ab9 */ /* 0x000fc80000000a00 */
[----:B------:R1:W-:Y:S01]  /*82820*/  STL [R1+0x984], R19 ;  /* 0x0009841301007387 */ /* 0x0003e20000100800 */
[----:B------:R-:W-:Y:S02]  /*82830*/  LOP3.LUT R142, R142, 0x7fffffff, RZ, 0xc0, !PT ;  /* 0x7fffffff8e8e7812 */ /* 0x000fe400078ec0ff */
[----:B------:R-:W-:Y:S02]  /*82840*/  LOP3.LUT R141, R141, 0x7fffffff, RZ, 0xc0, !PT ;  /* 0x7fffffff8d8d7812 */ /* 0x000fe400078ec0ff */
[----:B------:R-:W-:Y:S02]  /*82850*/  LOP3.LUT R140, R140, 0x7fffffff, RZ, 0xc0, !PT ;  /* 0x7fffffff8c8c7812 */ /* 0x000fe400078ec0ff */
[----:B------:R-:W-:Y:S02]  /*82860*/  LOP3.LUT R139, R139, 0x7fffffff, RZ, 0xc0, !PT ;  /* 0x7fffffff8b8b7812 */ /* 0x000fe400078ec0ff */
[----:B------:R-:W-:Y:S02]  /*82870*/  LOP3.LUT R138, R138, 0x7fffffff, RZ, 0xc0, !PT ;  /* 0x7fffffff8a8a7812 */ /* 0x000fe400078ec0ff */
[----:B------:R-:W-:-:S02]  /*82880*/  LOP3.LUT R137, R137, 0x7fffffff, RZ, 0xc0, !PT ;  /* 0x7fffffff89897812 */ /* 0x000fc400078ec0ff */
[----:B------:R-:W-:Y:S01]  /*82890*/  ISETP.LT.AND P3, PT, R14, UR60, !P0 ;  /* 0x0000003c0e007c0c */ /* 0x000fe2000c761270 */
[----:B------:R-:W-:Y:S01]  /*828a0*/  ULDC UR60, c[0x0][0x228] ;  /* 0x00008a00003c7ab9 */ /* 0x000fe20000000800 */
[----:B------:R-:W-:Y:S01]  /*828b0*/  ISETP.LT.AND P2, PT, R13, UR59, !P0 ;  /* 0x0000003b0d007c0c */ /* 0x000fe2000c741270 */
[----:B------:R-:W-:Y:S01]  /*828c0*/  ULDC UR59, c[0x0][0x228] ;  /* 0x00008a00003b7ab9 */ /* 0x000fe20000000800 */
[----:B------:R-:W-:Y:S01]  /*828d0*/  ISETP.LT.AND P1, PT, R12, UR58, !P0 ;  /* 0x0000003a0c007c0c */ /* 0x000fe2000c721270 */
[----:B------:R-:W-:-:S08]  /*828e0*/  ULDC UR58, c[0x0][0x228] ;  /* 0x00008a00003a7ab9 */ /* 0x000fd00000000800 */
[----:B------:R-:W-:-:S04]  /*828f0*/  @P3 LOP3.LUT R226, R226, 0x800000, RZ, 0xfc, !PT ;  /* 0x00800000e2e23812 */ /* 0x000fc800078efcff */
[----:B------:R-:W-:-:S04]  /*82900*/  LOP3.LUT R226, R226, 0xffbfffff, RZ, 0xc0, !PT ;  /* 0xffbfffffe2e27812 */ /* 0x000fc800078ec0ff */
[----:B------:R-:W-:Y:S02]  /*82910*/  @P2 LOP3.LUT R226, R226, 0x400000, RZ, 0xfc, !PT ;  /* 0x00400000e2e22812 */ /* 0x000fe400078efcff */
[----:B------:R-:W-:Y:S01]  /*82920*/  ISETP.LT.AND P0, PT, R11, UR57, !P0 ;  /* 0x000000390b007c0c */ /* 0x000fe2000c701270 */
[----:B------:R-:W-:Y:S01]  /*82930*/  ULDC UR57, c[0x0][0x228] ;  /* 0x00008a0000397ab9 */ /* 0x000fe20000000800 */
[----:B------:R-:W-:-:S04]  /*82940*/  LOP3.LUT R226, R226, 0xffdfffff, RZ, 0xc0, !PT ;  /* 0xffdfffffe2e27812 */ /* 0x000fc800078ec0ff */
[----:B------:R-:W-:-:S04]  /*82950*/  @P1 LOP3.LUT R226, R226, 0x200000, RZ, 0xfc, !PT ;  /* 0x00200000e2e21812 */ /* 0x000fc800078efcff */
[----:B------:R-:W-:-:S04]  /*82960*/  LOP3.LUT R226, R226, 0xffefffff, RZ, 0xc0, !PT ;  /* 0xffefffffe2e27812 */ /* 0x000fc800078ec0ff */
[----:B------:R-:W-:Y:S02]  /*82970*/  @P0 LOP3.LUT R226, R226, 0x100000, RZ, 0xfc, !PT ;  /* 0x00100000e2e20812 */ /* 0x000fe400078efcff */
[----:B------:R-:W-:Y:S01]  /*82980*/  ISETP.GE.AND P0, PT, R20, UR29, PT ;  /* 0x0000001d14007c0c */ /* 0x000fe2000bf06270 */
[----:B------:R-:W-:Y:S01]  /*82990*/  ULDC UR29, c[0x0][0x248] ;  /* 0x00009200001d7ab9 */ /* 0x000fe20000000800 */
[----:B------:R-:W2:Y:S02]  /*829a0*/  LDL.LU R20, [R1+0x4218] ;  /* 0x0042180001147983 */ /* 0x000ea40000300800 */
[----:B------:R-:W-:Y:S02]  /*829b0*/  ISETP.LT.AND P3, PT, R235, UR30, !P0 ;  /* 0x0000001eeb007c0c */ /* 0x000fe4000c761270 */
[----:B------:R-:W-:Y:S02]  /*829c0*/  ISETP.LT.AND P2, PT, R10, UR36, !P0 ;  /* 0x000000240a007c0c */ /* 0x000fe4000c741270 */
[----:B------:R-:W-:-:S02]  /*829d0*/  LOP3.LUT R226, R226, 0xfffeffff, RZ, 0xc0, !PT ;  /* 0xfffeffffe2e27812 */ /* 0x000fc400078ec0ff */
[----:B------:R-:W-:Y:S01]  /*829e0*/  ISETP.LT.AND P1, PT, R9, UR37, !P0 ;  /* 0x0000002509007c0c */ /* 0x000fe2000c721270 */
[----:B-1----:R-:W-:Y:S01]  /*829f0*/  VIADD R19, R19, UR29 ;  /* 0x0000001d13137c36 */ /* 0x002fe20008000000 */
[----:B------:R-:W-:Y:S01]  /*82a00*/  ULDC.64 UR36, c[0x0][0x228] ;  /* 0x00008a0000247ab9 */ /* 0x000fe20000000a00 */
[----:B------:R-:W-:Y:S01]  /*82a10*/  ULDC UR30, c[0x0][0x228] ;  /* 0x00008a00001e7ab9 */ /* 0x000fe20000000800 */
[----:B------:R-:W-:-:S03]  /*82a20*/  ULDC UR29, c[0x0][0x228] ;  /* 0x00008a00001d7ab9 */ /* 0x000fc60000000800 */
[----:B------:R-:W-:-:S04]  /*82a30*/  @P3 LOP3.LUT R226, R226, 0x10000, RZ, 0xfc, !PT ;  /* 0x00010000e2e23812 */ /* 0x000fc800078efcff */
[----:B------:R-:W-:-:S04]  /*82a40*/  LOP3.LUT R226, R226, 0xfff7ffff, RZ, 0xc0, !PT ;  /* 0xfff7ffffe2e27812 */ /* 0x000fc800078ec0ff */
[----:B------:R-:W-:Y:S02]  /*82a50*/  @P2 LOP3.LUT R226, R226, 0x80000, RZ, 0xfc, !PT ;  /* 0x00080000e2e22812 */ /* 0x000fe400078efcff */
[----:B------:R-:W-:Y:S01]  /*82a60*/  ISETP.LT.AND P3, PT, R8, UR40, !P0 ;  /* 0x0000002808007c0c */ /* 0x000fe2000c761270 */
[----:B------:R1:W-:Y:S01]  /*82a70*/  STL [R1+0xda4], R19 ;  /* 0x000da41301007387 */ /* 0x0003e20000100800 */
[----:B------:R-:W-:Y:S01]  /*82a80*/  LOP3.LUT R226, R226, 0xfffbffff, RZ, 0xc0, !PT ;  /* 0xfffbffffe2e27812 */ /* 0x000fe200078ec0ff */
[----:B------:R-:W-:-:S03]  /*82a90*/  ULDC UR40, c[0x0][0x228] ;  /* 0x00008a0000287ab9 */ /* 0x000fc60000000800 */
[----:B------:R-:W-:Y:S02]  /*82aa0*/  @P1 LOP3.LUT R226, R226, 0x40000, RZ, 0xfc, !PT ;  /* 0x00040000e2e21812 */ /* 0x000fe400078efcff */
[----:B------:R-:W-:Y:S01]  /*82ab0*/  ISETP.LT.AND P2, PT, R234, UR41, !P0 ;  /* 0x00000029ea007c0c */ /* 0x000fe2000c741270 */
[----:B------:R-:W-:Y:S01]  /*82ac0*/  ULDC UR41, c[0x0][0x228] ;  /* 0x00008a0000297ab9 */ /* 0x000fe20000000800 */
[----:B------:R-:W-:-:S04]  /*82ad0*/  LOP3.LUT R226, R226, 0xfffdffff, RZ, 0xc0, !PT ;  /* 0xfffdffffe2e27812 */ /* 0x000fc800078ec0ff */
        /* <DEDUP_REMOVED lines=47> */
[----:B--2---:R-:W-:Y:S01]  /*82dd0*/  ISETP.GE.AND P0, PT, R20, UR31, PT ;  /* 0x0000001f14007c0c */ /* 0x004fe2000bf06270 */
[----:B------:R-:W-:Y:S01]  /*82de0*/  ULDC UR31, c[0x0][0x228] ;  /* 0x00008a00001f7ab9 */ /* 0x000fe20000000800 */
[----:B------:R-:W2:Y:S02]  /*82df0*/  LDL.LU R20, [R1+0x421c] ;  /* 0x00421c0001147983 */ /* 0x000ea40000300800 */
[----:B------:R-:W-:Y:S01]  /*82e00*/  ISETP.LT.AND P3, PT, R235, UR36, !P0 ;  /* 0x00000024eb007c0c */ /* 0x000fe2000c761270 */
[----:B------:R-:W-:Y:S01]  /*82e10*/  ULDC UR36, c[0x0][0x228] ;  /* 0x00008a0000247ab9 */ /* 0x000fe20000000800 */
[----:B------:R-:W-:Y:S01]  /*82e20*/  ISETP.LT.AND P2, PT, R10, UR56, !P0 ;  /* 0x000000380a007c0c */ /* 0x000fe2000c741270 */
[----:B------:R-:W-:Y:S01]  /*82e30*/  ULDC UR56, c[0x0][0x228] ;  /* 0x00008a0000387ab9 */ /* 0x000fe20000000800 */
[----:B------:R-:W-:-:S02]  /*82e40*/  LOP3.LUT R226, R226, 0xfffffffe, RZ, 0xc0, !PT ;  /* 0xfffffffee2e27812 */ /* 0x000fc400078ec0ff */
[----:B------:R-:W-:Y:S01]  /*82e50*/  ISETP.LT.AND P1, PT, R9, UR61, !P0 ;  /* 0x0000003d09007c0c */ /* 0x000fe2000c721270 */
[----:B------:R-:W-:-:S06]  /*82e60*/  ULDC UR61, c[0x0][0x228] ;  /* 0x00008a00003d7ab9 */ /* 0x000fcc0000000800 */
[----:B------:R-:W-:-:S04]  /*82e70*/  @P3 LOP3.LUT R226, R226, 0x1, RZ, 0xfc, !PT ;  /* 0x00000001e2e23812 */ /* 0x000fc800078efcff */
[----:B------:R-:W-:-:S04]  /*82e80*/  LOP3.LUT R226, R226, 0xfffffff7, RZ, 0xc0, !PT ;  /* 0xfffffff7e2e27812 */ /* 0x000fc800078ec0ff */
[----:B------:R-:W-:Y:S02]  /*82e90*/  @P2 LOP3.LUT R226, R226, 0x8, RZ, 0xfc, !PT ;  /* 0x00000008e2e22812 */ /* 0x000fe400078efcff */
[----:B------:R-:W-:Y:S02]  /*82ea0*/  ISETP.LT.AND P2, PT, R234, UR6, !P0 ;  /* 0x00000006ea007c0c */ /* 0x000fe4000c741270 */
[----:B------:R-:W-:Y:S01]  /*82eb0*/  ISETP.LT.AND P3, PT, R8, UR5, !P0 ;  /* 0x0000000508007c0c */ /* 0x000fe2000c761270 */
[----:B------:R-:W-:Y:S01]  /*82ec0*/  ULDC UR5, c[0x0][0x248] ;  /* 0x0000920000057ab9 */ /* 0x000fe20000000800 */
[----:B------:R-:W-:-:S04]  /*82ed0*/  LOP3.LUT R226, R226, 0xfffffffb, RZ, 0xc0, !PT ;  /* 0xfffffffbe2e27812 */ /* 0x000fc800078ec0ff */
[----:B------:R-:W-:Y:S02]  /*82ee0*/  @P1 LOP3.LUT R226, R226, 0x4, RZ, 0xfc, !PT ;  /* 0x00000004e2e21812 */ /* 0x000fe400078efcff */
[----:B------:R-:W-:-:S03]  /*82ef0*/  ISETP.LT.AND P1, PT, R233, UR7, !P0 ;  /* 0x00000007e9007c0c */ /* 0x000fc6000c721270 */
[----:B------:R-:W-:Y:S01]  /*82f00*/  @P2 LOP3.LUT R225, R225, 0x80000000, RZ, 0xfc, !PT ;  /* 0x80000000e1e12812 */ /* 0x000fe200078efcff */
[----:B-1----:R-:W-:Y:S01]  /*82f10*/  VIADD R19, R19, UR5 ;  /* 0x0000000513137c36 */ /* 0x002fe20008000000 */
[----:B------:R-:W-:Y:S01]  /*82f20*/  LOP3.LUT R226, R226, 0xfffffffd, RZ, 0xc0, !PT ;  /* 0xfffffffde2e27812 */ /* 0x000fe200078ec0ff */
[----:B------:R-:W-:Y:S01]  /*82f30*/  ULDC.64 UR6, c[0x0][0x228] ;  /* 0x00008a0000067ab9 */ /* 0x000fe20000000a00 */
[----:B------:R-:W-:Y:S01]  /*82f40*/  LOP3.LUT R225, R225, 0xbfffffff, RZ, 0xc0, !PT ;  /* 0xbfffffffe1e17812 */ /* 0x000fe200078ec0ff */
[----:B------:R-:W-:Y:S01]  /*82f50*/  ULDC UR5, c[0x0][0x228] ;  /* 0x00008a0000057ab9 */ /* 0x000fe20000000800 */
[----:B------:R-:W-:Y:S02]  /*82f60*/  @P3 LOP3.LUT R226, R226, 0x2, RZ, 0xfc, !PT ;  /* 0x00000002e2e23812 */ /* 0x000fe400078efcff */
[----:B------:R-:W-:Y:S02]  /*82f70*/  ISETP.LT.AND P3, PT, R232, UR8, !P0 ;  /* 0x00000008e8007c0c */ /* 0x000fe4000c761270 */
[----:B------:R-:W-:Y:S01]  /*82f80*/  ISETP.LT.AND P2, PT, R0, UR9, !P0 ;  /* 0x0000000900007c0c */ /* 0x000fe2000c741270 */
[----:B------:R1:W-:Y:S01]  /*82f90*/  STL [R1+0xda0], R19 ;  /* 0x000da01301007387 */ /* 0x0003e20000100800 */
[----:B------:R-:W-:Y:S01]  /*82fa0*/  @P1 LOP3.LUT R225, R225, 0x40000000, RZ, 0xfc, !PT ;  /* 0x40000000e1e11812 */ /* 0x000fe200078efcff */
[----:B------:R-:W-:Y:S01]  /*82fb0*/  ULDC UR9, c[0x0][0x228] ;  /* 0x00008a0000097ab9 */ /* 0x000fe20000000800 */
[----:B------:R-:W-:-:S02]  /*82fc0*/  ULDC UR8, c[0x0][0x228] ;  /* 0x00008a0000087ab9 */ /* 0x000fc40000000800 */
[----:B------:R-:W-:Y:S02]  /*82fd0*/  LOP3.LUT R225, R225, 0xdfffffff, RZ, 0xc0, !PT ;  /* 0xdfffffffe1e17812 */ /* 0x000fe400078ec0ff */
[----:B------:R-:W-:Y:S01]  /*82fe0*/  ISETP.LT.AND P1, PT, R18, UR10, !P0 ;  /* 0x0000000a12007c0c */ /* 0x000fe2000c721270 */
[----:B------:R-:W-:Y:S02]  /*82ff0*/  ULDC UR10, c[0x0][0x228] ;  /* 0x00008a00000a7ab9 */ /* 0x000fe40000000800 */
[----:B------:R-:W-:-:S04]  /*83000*/  @P3 LOP3.LUT R225, R225, 0x20000000, RZ, 0xfc, !PT ;  /* 0x20000000e1e13812 */ /* 0x000fc800078efcff */
        /* <DEDUP_REMOVED lines=37> */
[----:B------:R-:W-:Y:S02]  /*83260*/  ISETP.LT.AND P2, PT, R10, UR47, !P0 ;  /* 0x0000002f0a007c0c */ /* 0x000fe4000c741270 */
[----:B------:R-:W-:-:S02]  /*83270*/  LOP3.LUT R225, R225, 0xfffeffff, RZ, 0xc0, !PT ;  /* 0xfffeffffe1e17812 */ /* 0x000fc400078ec0ff */
[----:B------:R-:W-:Y:S01]  /*83280*/  ISETP.LT.AND P1, PT, R9, UR18, !P0 ;  /* 0x0000001209007c0c */ /* 0x000fe2000c721270 */
[----:B-1----:R-:W-:Y:S01]  /*83290*/  VIADD R19, R19, UR6 ;  /* 0x0000000613137c36 */ /* 0x002fe20008000000 */
[----:B------:R-:W-:Y:S01]  /*832a0*/  ULDC UR47, c[0x0][0x228] ;  /* 0x00008a00002f7ab9 */ /* 0x000fe20000000800 */
        /* <DEDUP_REMOVED lines=18> */
[----:B------:R-:W-:Y:S02]  /*833d0*/  ISETP.LT.AND P3, PT, R232, UR22, !P0 ;  /* 0x00000016e8007c0c */ /* 0x000fe4000c761270 */
[----:B------:R-:W-:-:S04]  /*833e0*/  LOP3.LUT R225, R225, 0xffffbfff, RZ, 0xc0, !PT ;  /* 0xffffbfffe1e17812 */ /* 0x000fc800078ec0ff */
[----:B------:R-:W-:Y:S02]  /*833f0*/  @P1 LOP3.LUT R225, R225, 0x4000, RZ, 0xfc, !PT ;  /* 0x00004000e1e11812 */ /* 0x000fe400078efcff */
[----:B------:R-:W-:Y:S01]  /*83400*/  ISETP.LT.AND P2, PT, R0, UR23, !P0 ;  /* 0x0000001700007c0c */ /* 0x000fe2000c741270 */
[----:B------:R-:W-:Y:S01]  /*83410*/  ULDC.64 UR22, c[0x0][0x228] ;  /* 0x00008a0000167ab9 */ /* 0x000fe20000000a00 */
        /* <DEDUP_REMOVED lines=42> */
[----:B------:R-:W-:-:S09]  /*836c0*/  LOP3.LUT R225, R225, 0xfffffffe, RZ, 0xc0, !PT ;  /* 0xfffffffee1e17812 */ /* 0x000fd200078ec0ff */
[----:B------:R-:W-:-:S04]  /*836d0*/  @P2 LOP3.LUT R225, R225, 0x1, RZ, 0xfc, !PT ;  /* 0x00000001e1e12812 */ /* 0x000fc800078efcff */
[----:B------:R-:W-:-:S04]  /*836e0*/  LOP3.LUT R225, R225, 0xfffffff7, RZ, 0xc0, !PT ;  /* 0xfffffff7e1e17812 */ /* 0x000fc800078ec0ff */
[----:B------:R-:W-:Y:S02]  /*836f0*/  @P1 LOP3.LUT R225, R225, 0x8, RZ, 0xfc, !PT ;  /* 0x00000008e1e11812 */ /* 0x000fe400078efcff */
[----:B------:R-:W-:Y:S01]  /*83700*/  ISETP.LT.AND P1, PT, R9, UR50, !P0 ;  /* 0x0000003209007c0c */ /* 0x000fe2000c721270 */
[----:B------:R-:W-:Y:S01]  /*83710*/  ULDC UR50, c[0x0][0x228] ;  /* 0x00008a0000327ab9 */ /* 0x000fe20000000800 */
[----:B------:R-:W-:Y:S01]  /*83720*/  ISETP.LT.AND P2, PT, R234, UR48, !P0 ;  /* 0x00000030ea007c0c */ /* 0x000fe2000c741270 */
[----:B------:R-:W-:Y:S01]  /*83730*/  ULDC UR48, c[0x0][0x228] ;  /* 0x00008a0000307ab9 */ /* 0x000fe20000000800 */
[----:B------:R-:W-:-:S09]  /*83740*/  LOP3.LUT R225, R225, 0xfffffffb, RZ, 0xc0, !PT ;  /* 0xfffffffbe1e17812 */ /* 0x000fd200078ec0ff */
[----:B------:R-:W-:Y:S02]  /*83750*/  @P1 LOP3.LUT R225, R225, 0x4, RZ, 0xfc, !PT ;  /* 0x00000004e1e11812 */ /* 0x000fe400078efcff */
[----:B------:R-:W-:Y:S01]  /*83760*/  ISETP.LT.AND P1, PT, R233, UR47, !P0 ;  /* 0x0000002fe9007c0c */ /* 0x000fe2000c721270 */
[----:B------:R-:W-:Y:S01]  /*83770*/  ULDC UR47, c[0x0][0x228] ;  /* 0x00008a00002f7ab9 */ /* 0x000fe20000000800 */
[----:B------:R-:W-:Y:S02]  /*83780*/  @P2 LOP3.LUT R224, R224, 0x80000000, RZ, 0xfc, !PT ;  /* 0x80000000e0e02812 */ /* 0x000fe400078efcff */
[----:B------:R-:W-:Y:S01]  /*83790*/  ISETP.LT.AND P3, PT, R8, UR49, !P0 ;  /* 0x0000003108007c0c */ /* 0x000fe2000c761270 */
[----:B------:R-:W-:Y:S01]  /*837a0*/  ULDC UR49, c[0x0][0x228] ;  /* 0x00008a0000317ab9 */ /* 0x000fe20000000800 */
[----:B------:R-:W-:Y:S02]  /*837b0*/  LOP3.LUT R224, R224, 0xbfffffff, RZ, 0xc0, !PT ;  /* 0xbfffffffe0e07812 */ /* 0x000fe400078ec0ff */
[----:B------:R-:W-:-:S05]  /*837c0*/  LOP3.LUT R225, R225, 0xfffffffd, RZ, 0xc0, !PT ;  /* 0xfffffffde1e17812 */ /* 0x000fca00078ec0ff */
[----:B------:R-:W-:Y:S02]  /*837d0*/  @P1 LOP3.LUT R224, R224, 0x40000000, RZ, 0xfc, !PT ;  /* 0x40000000e0e01812 */ /* 0x000fe400078efcff */
[----:B------:R-:W-:Y:S01]  /*837e0*/  ISETP.LT.AND P1, PT, R232, UR50, !P0 ;  /* 0x00000032e8007c0c */ /* 0x000fe2000c721270 */
[----:B------:R-:W-:Y:S01]  /*837f0*/  ULDC UR50, c[0x0][0x228] ;  /* 0x00008a0000327ab9 */ /* 0x000fe20000000800 */
[----:B------:R-:W-:Y:S02]  /*83800*/  @P3 LOP3.LUT R225, R225, 0x2, RZ, 0xfc, !PT ;  /* 0x00000002e1e13812 */ /* 0x000fe400078efcff */
[----:B------:R-:W-:Y:S01]  /*83810*/  ISETP.LT.AND P3, PT, R0, UR49, !P0 ;  /* 0x0000003100007c0c */ /* 0x000fe2000c761270 */
[----:B------:R-:W-:Y:S01]  /*83820*/  ULDC UR49, c[0x0][0x228] ;  /* 0x00008a0000317ab9 */ /* 0x000fe20000000800 */
[----:B------:R-:W-:Y:S02]  /*83830*/  LOP3.LUT R224, R224, 0xdfffffff, RZ, 0xc0, !PT ;  /* 0xdfffffffe0e07812 */ /* 0x000fe400078ec0ff */
[----:B------:R-:W-:Y:S01]  /*83840*/  ISETP.LT.AND P2, PT, R18, UR48, !P0 ;  /* 0x0000003012007c0c */ /* 0x000fe2000c741270 */
[----:B------:R-:W-:-:S04]  /*83850*/  ULDC UR48, c[0x0][0x228] ;  /* 0x00008a0000307ab9 */ /* 0x000fc80000000800 */
        /* <DEDUP_REMOVED lines=8> */
[----:B-1----:R-:W-:Y:S01]  /*838e0*/  VIADD R19, R19, UR22 ;  /* 0x0000001613137c36 */ /* 0x002fe20008000000 */
[----:B------:R-:W-:Y:S01]  /*838f0*/  LOP3.LUT R224, R224, 0xfbffffff, RZ, 0xc0, !PT ;  /* 0xfbffffffe0e07812 */ /* 0x000fe200078ec0ff */
[----:B------:R-:W-:Y:S01]  /*83900*/  ULDC UR22, c[0x0][0x228] ;  /* 0x00008a0000167ab9 */ /* 0x000fe20000000800 */
[----:B------:R-:W-:Y:S01]  /*83910*/  ISETP.LT.AND P3, PT, R14, UR48, !P0 ;  /* 0x000000300e007c0c */ /* 0x000fe2000c761270 */
[----:B------:R-:W-:Y:S01]  /*83920*/  ULDC UR48, c[0x0][0x228] ;  /* 0x00008a0000307ab9 */ /* 0x000fe20000000800 */
[----:B------:R-:W-:Y:S01]  /*83930*/  @P1 LOP3.LUT R224, R224, 0x4000000, RZ, 0xfc, !PT ;  /* 0x04000000e0e01812 */ /* 0x000fe200078efcff */
[----:B------:R-:W-:Y:S01]  /*83940*/  ULDC UR50, c[0x0][0x228] ;  /* 0x00008a0000327ab9 */ /* 0x000fe20000000800 */
[----:B------:R-:W-:Y:S01]  /*83950*/  ISETP.LT.AND P1, PT, R15, UR49, !P0 ;  /* 0x000000310f007c0c */ /* 0x000fe2000c721270 */
[----:B------:R1:W-:Y:S01]  /*83960*/  STL [R1+0xd98], R19 ;  /* 0x000d981301007387 */ /* 0x0003e20000100800 */
[----:B------:R-:W-:Y:S01]  /*83970*/  LOP3.LUT R224, R224, 0xfdffffff, RZ, 0xc0, !PT ;  /* 0xfdffffffe0e07812 */ /* 0x000fe200078ec0ff */
[----:B------:R-:W-:-:S03]  /*83980*/  ULDC UR49, c[0x0][0x228] ;  /* 0x00008a0000317ab9 */ /* 0x000fc60000000800 */
        /* <DEDUP_REMOVED lines=44> */
[----:B------:R-:W-:Y:S01]  /*83c50*/  ULDC.64 UR22, c[0x0][0x228] ;  /* 0x00008a0000167ab9 */ /* 0x000fe20000000a00 */
[----:B------:R-:W-:Y:S01]  /*83c60*/  ISETP.LT.AND P2, PT, R0, UR46, !P0 ;  /* 0x0000002e00007c0c */ /* 0x000fe2000c741270 */
[----:B------:R-:W-:Y:S01]  /*83c70*/  ULDC UR46, c[0x0][0x228] ;  /* 0x00008a00002e7ab9 */ /* 0x000fe20000000800 */
[----:B------:R-:W-:Y:S01]  /*83c80*/  @P1 LOP3.LUT R224, R224, 0x4000, RZ, 0xfc, !PT ;  /* 0x00004000e0e01812 */ /* 0x000fe200078efcff */
[----:B------:R-:W-:-:S03]  /*83c90*/  ULDC UR54, c[0x0][0x228] ;  /* 0x00008a0000367ab9 */ /* 0x000fc60000000800 */
        /* <DEDUP_REMOVED lines=52> */
[----:B------:R-:W-:Y:S01]  /*83fe0*/  ISETP.LT.AND P3, PT, R8, UR22, !P0 ;  /* 0x0000001608007c0c */ /* 0x000fe2000c761270 */
[----:B------:R-:W-:Y:S01]  /*83ff0*/  ULDC UR22, c[0x0][0x228] ;  /* 0x00008a0000167ab9 */ /* 0x000fe20000000800 */
[----:B------:R-:W-:-:S04]  /*84000*/  LOP3.LUT R224, R224, 0xfffffffb, RZ, 0xc0, !PT ;  /* 0xfffffffbe0e07812 */ /* 0x000fc800078ec0ff */
[----:B------:R-:W-:Y:S02]  /*84010*/  @P1 LOP3.LUT R224, R224, 0x4, RZ, 0xfc, !PT ;  /* 0x00000004e0e01812 */ /* 0x000fe400078efcff */
[----:B------:R-:W-:Y:S01]  /*84020*/  ISETP.LT.AND P1, PT, R233, UR46, !P0 ;  /* 0x0000002ee9007c0c */ /* 0x000fe2000c721270 */
[----:B------:R-:W-:Y:S01]  /*84030*/  ULDC UR46, c[0x0][0x228] ;  /* 0x00008a00002e7ab9 */ /* 0x000fe20000000800 */
[----:B------:R-:W-:Y:S02]  /*84040*/  LOP3.LUT R224, R224, 0xfffffffd, RZ, 0xc0, !PT ;  /* 0xfffffffde0e07812 */ /* 0x000fe400078ec0ff */
[----:B------:R-:W-:Y:S02]  /*84050*/  @P2 LOP3.LUT R195, R195, 0x80000000, RZ, 0xfc, !PT ;  /* 0x80000000c3c32812 */ /* 0x000fe400078efcff */
        /* <DEDUP_REMOVED lines=39> */
[----:B------:R-:W-:Y:S02]  /*842d0*/  ULDC UR5, c[0x0][0x228] ;  /* 0x00008a0000057ab9 */ /* 0x000fe40000000800 */
[----:B------:R-:W-:-:S04]  /*842e0*/  @P1 LOP3.LUT R195, R195, 0x200000, RZ, 0xfc, !PT ;  /* 0x00200000c3c31812 */ /* 0x000fc800078efcff */
[----:B------:R-:W-:Y:S01]  /*842f0*/  LOP3.LUT R195, R195, 0xffefffff, RZ, 0xc0, !PT ;  /* 0xffefffffc3c37812 */ /* 0x000fe200078ec0ff */
[----:B------:R1:W-:Y:S03]  /*84300*/  STL [R1+0xdb4], R19 ;  /* 0x000db41301007387 */ /* 0x0003e60000100800 */
[----:B------:R-:W-:Y:S02]  /*84310*/  @P0 LOP3.LUT R195, R195, 0x100000, RZ, 0xfc, !PT ;  /* 0x00100000c3c30812 */ /* 0x000fe400078efcff */
[----:B--2---:R-:W-:Y:S01]  /*84320*/  ISETP.GE.AND P0, PT, R20, UR23, PT ;  /* 0x0000001714007c0c */ /* 0x004fe2000bf06270 */
[----:B------:R-:W-:Y:S01]  /*84330*/  ULDC UR23, c[0x0][0x228] ;  /* 0x00008a0000177ab9 */ /* 0x000fe20000000800 */
[----:B------:R-:W2:Y:S02]  /*84340*/  LDL.LU R20, [R1+0x4230] ;  /* 0x0042300001147983 */ /* 0x000ea40000300800 */
[----:B------:R-:W-:Y:S01]  /*84350*/  ISETP.LT.AND P3, PT, R235, UR8, !P0 ;  /* 0x00000008eb007c0c */ /* 0x000fe2000c761270 */
[----:B------:R-:W-:Y:S01]  /*84360*/  ULDC UR8, c[0x0][0x248] ;  /* 0x0000920000087ab9 */ /* 0x000fe20000000800 */
[----:B------:R-:W-:-:S02]  /*84370*/  ISETP.LT.AND P2, PT, R10, UR60, !P0 ;  /* 0x0000003c0a007c0c */ /* 0x000fc4000c741270 */
[----:B------:R-:W-:Y:S02]  /*84380*/  LOP3.LUT R195, R195, 0xfffeffff, RZ, 0xc0, !PT ;  /* 0xfffeffffc3c37812 */ /* 0x000fe400078ec0ff */
        /* <DEDUP_REMOVED lines=101> */
[----:B------:R1:W-:Y:S01]  /*849e0*/  STL [R1+0xdac], R19 ;  /* 0x000dac1301007387 */ /* 0x0003e20000100800 */
[----:B------:R-:W-:-:S02]  /*849f0*/  ULDC UR47, c[0x0][0x228] ;  /* 0x00008a00002f7ab9 */ /* 0x000fc40000000800 */
        /* <DEDUP_REMOVED lines=41> */
[----:B------:R-:W-:Y:S02]  /*84c90*/  ISETP.LT.AND P3, PT, R8, UR11, !P0 ;  /* 0x0000000b08007c0c */ /* 0x000fe4000c761270 */
[----:B------:R-:W-:Y:S02]  /*84ca0*/  LOP3.LUT R194, R194, 0xfffbffff, RZ, 0xc0, !PT ;  /* 0xfffbffffc2c27812 */ /* 0x000fe400078ec0ff */
[----:B------:R-:W-:Y:S01]  /*84cb0*/  ISETP.LT.AND P2, PT, R234, UR39, !P0 ;  /* 0x00000027ea007c0c */ /* 0x000fe2000c741270 */
[----:B-1----:R-:W-:Y:S01]  /*84cc0*/  VIADD R19, R19, UR6 ;  /* 0x0000000613137c36 */ /* 0x002fe20008000000 */
[----:B------:R-:W-:Y:S01]  /*84cd0*/  ULDC UR11, c[0x0][0x228] ;  /* 0x00008a00000b7ab9 */ /* 0x000fe20000000800 */
[----:B------:R-:W-:-:S04]  /*84ce0*/  ULDC UR6, c[0x0][0x228] ;  /* 0x00008a0000067ab9 */ /* 0x000fc80000000800 */
[----:B------:R-:W-:-:S04]  /*84cf0*/  @P1 LOP3.LUT R194, R194, 0x40000, RZ, 0xfc, !PT ;  /* 0x00040000c2c21812 */ /* 0x000fc800078efcff */
[----:B------:R-:W-:-:S04]  /*84d00*/  LOP3.LUT R194, R194, 0xfffdffff, RZ, 0xc0, !PT ;  /* 0xfffdffffc2c27812 */ /* 0x000fc800078ec0ff */
[----:B------:R-:W-:Y:S02]  /*84d10*/  @P3 LOP3.LUT R194, R194, 0x20000, RZ, 0xfc, !PT ;  /* 0x00020000c2c23812 */ /* 0x000fe400078efcff */
[----:B------:R-:W-:Y:S01]  /*84d20*/  ISETP.LT.AND P1, PT, R233, UR38, !P0 ;  /* 0x00000026e9007c0c */ /* 0x000fe2000c721270 */
[----:B------:R1:W-:Y:S01]  /*84d30*/  STL [R1+0xda8], R19 ;  /* 0x000da81301007387 */ /* 0x0003e20000100800 */
[----:B------:R-:W-:Y:S01]  /*84d40*/  LOP3.LUT R194, R194, 0xffff7fff, RZ, 0xc0, !PT ;  /* 0xffff7fffc2c27812 */ /* 0x000fe200078ec0ff */
[----:B------:R-:W-:-:S03]  /*84d50*/  ULDC.64 UR38, c[0x0][0x228] ;  /* 0x00008a0000267ab9 */ /* 0x000fc60000000a00 */
        /* <DEDUP_REMOVED lines=58> */
[----:B------:R-:W-:Y:S02]  /*85100*/  ISETP.LT.AND P3, PT, R8, UR38, !P0 ;  /* 0x0000002608007c0c */ /* 0x000fe4000c761270 */
[----:B------:R-:W-:-:S09]  /*85110*/  LOP3.LUT R194, R194, 0xfffffffb, RZ, 0xc0, !PT ;  /* 0xfffffffbc2c27812 */ /* 0x000fd200078ec0ff */
[----:B------:R-:W-:Y:S01]  /*85120*/  @P2 LOP3.LUT R193, R193, 0x80000000, RZ, 0xfc, !PT ;  /* 0x80000000c1c12812 */ /* 0x000fe200078efcff */
[----:B-1----:R-:W-:Y:S01]  /*85130*/  VIADD R19, R19, UR7 ;  /* 0x0000000713137c36 */ /* 0x002fe20008000000 */
[----:B------:R-:W-:Y:S01]  /*85140*/  @P1 LOP3.LUT R194, R194, 0x4, RZ, 0xfc, !PT ;  /* 0x00000004c2c21812 */ /* 0x000fe200078efcff */
[----:B------:R-:W-:Y:S01]  /*85150*/  ULDC UR7, c[0x0][0x228] ;  /* 0x00008a0000077ab9 */ /* 0x000fe20000000800 */
[----:B------:R-:W-:Y:S01]  /*85160*/  ISETP.LT.AND P1, PT, R233, UR45, !P0 ;  /* 0x0000002de9007c0c */ /* 0x000fe2000c721270 */
[----:B------:R-:W-:Y:S01]  /*85170*/  ULDC UR38, c[0x0][0x228] ;  /* 0x00008a0000267ab9 */ /* 0x000fe20000000800 */
[----:B------:R-:W-:Y:S02]  /*85180*/  LOP3.LUT R194, R194, 0xfffffffd, RZ, 0xc0, !PT ;  /* 0xfffffffdc2c27812 */ /* 0x000fe400078ec0ff */
[----:B------:R-:W-:Y:S02]  /*85190*/  LOP3.LUT R193, R193, 0xbfffffff, RZ, 0xc0, !PT ;  /* 0xbfffffffc1c17812 */ /* 0x000fe400078ec0ff */
[----:B------:R-:W-:Y:S01]  /*851a0*/  ISETP.LT.AND P2, PT, R0, UR5, !P0 ;  /* 0x0000000500007c0c */ /* 0x000fe2000c741270 */
[----:B------:R1:W-:Y:S01]  /*851b0*/  STL [R1+0xdcc], R19 ;  /* 0x000dcc1301007387 */ /* 0x0003e20000100800 */
[----:B------:R-:W-:Y:S01]  /*851c0*/  @P3 LOP3.LUT R194, R194, 0x2, RZ, 0xfc, !PT ;  /* 0x00000002c2c23812 */ /* 0x000fe200078efcff */
[----:B------:R-:W-:Y:S01]  /*851d0*/  ULDC UR5, c[0x0][0x228] ;  /* 0x00008a0000057ab9 */ /* 0x000fe20000000800 */
[----:B------:R-:W-:Y:S01]  /*851e0*/  ISETP.LT.AND P3, PT, R232, UR44, !P0 ;  /* 0x0000002ce8007c0c */ /* 0x000fe2000c761270 */
[----:B------:R-:W-:Y:S01]  /*851f0*/  ULDC UR44, c[0x0][0x228] ;  /* 0x00008a00002c7ab9 */ /* 0x000fe20000000800 */
[----:B------:R-:W-:Y:S01]  /*85200*/  ULDC UR45, c[0x0][0x228] ;  /* 0x00008a00002d7ab9 */ /* 0x000fe20000000800 */
[----:B------:R-:W-:-:S04]  /*85210*/  @P1 LOP3.LUT R193, R193, 0x40000000, RZ, 0xfc, !PT ;  /* 0x40000000c1c11812 */ /* 0x000fc800078efcff */
[----:B------:R-:W-:Y:S02]  /*85220*/  LOP3.LUT R193, R193, 0xdfffffff, RZ, 0xc0, !PT ;  /* 0xdfffffffc1c17812 */ /* 0x000fe400078ec0ff */
[----:B------:R-:W-:-:S04]  /*85230*/  ISETP.LT.AND P1, PT, R18, UR12, !P0 ;  /* 0x0000000c12007c0c */ /* 0x000fc8000c721270 */
[----:B------:R-:W-:-:S04]  /*85240*/  @P3 LOP3.LUT R193, R193, 0x20000000, RZ, 0xfc, !PT ;  /* 0x20000000c1c13812 */ /* 0x000fc800078efcff */
        /* <DEDUP_REMOVED lines=104> */
[----:B------:R-:W-:Y:S02]  /*858d0*/  ISETP.LT.AND P3, PT, R235, UR26, !P0 ;  /* 0x0000001aeb007c0c */ /* 0x000fe4000c761270 */
        /* <DEDUP_REMOVED lines=58> */
[----:B------:R-:W-:Y:S02]  /*85c80*/  ULDC UR10, c[0x0][0x228] ;  /* 0x00008a00000a7ab9 */ /* 0x000fe40000000800 */
[----:B------:R-:W-:-:S04]  /*85c90*/  @P1 LOP3.LUT R192, R192, 0x200000, RZ, 0xfc, !PT ;  /* 0x00200000c0c01812 */ /* 0x000fc800078efcff */
[----:B------:R-:W-:Y:S01]  /*85ca0*/  LOP3.LUT R192, R192, 0xffefffff, RZ, 0xc0, !PT ;  /* 0xffefffffc0c07812 */ /* 0x000fe200078ec0ff */
[----:B------:R1:W-:Y:S03]  /*85cb0*/  STL [R1+0xdc4], R19 ;  /* 0x000dc41301007387 */ /* 0x0003e60000100800 */
[----:B------:R-:W-:Y:S02]  /*85cc0*/  @P0 LOP3.LUT R192, R192, 0x100000, RZ, 0xfc, !PT ;  /* 0x00100000c0c00812 */ /* 0x000fe400078efcff */
[----:B--2---:R-:W-:Y:S01]  /*85cd0*/  ISETP.GE.AND P0, PT, R20, UR27, PT ;  /* 0x0000001b14007c0c */ /* 0x004fe2000bf06270 */
[----:B------:R-:W-:Y:S01]  /*85ce0*/  ULDC.64 UR26, c[0x0][0x228] ;  /* 0x00008a00001a7ab9 */ /* 0x000fe20000000a00 */
        /* <DEDUP_REMOVED lines=62> */
[----:B------:R-:W-:Y:S01]  /*860d0*/  @P1 LOP3.LUT R192, R192, 0x20, RZ, 0xfc, !PT ;  /* 0x00000020c0c01812 */ /* 0x000fe200078efcff */
[----:B-1----:R-:W-:Y:S01]  /*860e0*/  VIADD R19, R19, UR6 ;  /* 0x0000000613137c36 */ /* 0x002fe20008000000 */
[----:B------:R-:W-:Y:S02]  /*860f0*/  ULDC UR6, c[0x0][0x228] ;  /* 0x00008a0000067ab9 */ /* 0x000fe40000000800 */
[----:B------:R-:W-:Y:S02]  /*86100*/  LOP3.LUT R192, R192, 0xffffffef, RZ, 0xc0, !PT ;  /* 0xffffffefc0c07812 */ /* 0x000fe400078ec0ff */
[----:B------:R1:W-:Y:S02]  /*86110*/  STL [R1+0xdc0], R19 ;  /* 0x000dc01301007387 */ /* 0x0003e40000100800 */
        /* <DEDUP_REMOVED lines=16> */
[----:B------:R-:W-:Y:S01]  /*86220*/  ISETP.LT.AND P3, PT, R8, UR17, !P0 ;  /* 0x0000001108007c0c */ /* 0x000fe2000c761270 */
[----:B------:R-:W-:Y:S01]  /*86230*/  ULDC UR17, c[0x0][0x228] ;  /* 0x00008a0000117ab9 */ /* 0x000fe20000000800 */
[----:B------:R-:W-:-:S07]  /*86240*/  LOP3.LUT R192, R192, 0xfffffffb, RZ, 0xc0, !PT ;  /* 0xfffffffbc0c07812 */ /* 0x000fce00078ec0ff */
        /* <DEDUP_REMOVED lines=114> */
[----:B------:R-:W-:Y:S01]  /*86970*/  ULDC.64 UR38, c[0x0][0x228] ;  /* 0x00008a0000267ab9 */ /* 0x000fe20000000a00 */
        /* <DEDUP_REMOVED lines=224> */
[----:B------:R-:W-:Y:S02]  /*87780*/  LOP3.LUT R189, R189, 0xfffbffff, RZ, 0xc0, !PT ;  /* 0xfffbffffbdbd7812 */ /* 0x000fe400078ec0ff */
[----:B------:R-:W-:-:S07]  /*87790*/  ISETP.LT.AND P2, PT, R234, UR26, !P0 ;  /* 0x0000001aea007c0c */ /* 0x000fce000c741270 */
        /* <DEDUP_REMOVED lines=341> */
[----:B------:R-:W-:Y:S02]  /*88cf0*/  ISETP.LT.AND P3, PT, R8, UR37, !P0 ;  /* 0x0000002508007c0c */ /* 0x000fe4000c761270 */
[----:B------:R-:W-:-:S07]  /*88d00*/  LOP3.LUT R187, R187, 0xfffffffb, RZ, 0xc0, !PT ;  /* 0xfffffffbbbbb7812 */ /* 0x000fce00078ec0ff */
[----:B------:R-:W-:Y:S02]  /*88d10*/  @P1 LOP3.LUT R187, R187, 0x4, RZ, 0xfc, !PT ;  /* 0x00000004bbbb1812 */ /* 0x000fe400078efcff */
[----:B------:R-:W-:Y:S01]  /*88d20*/  ISETP.LT.AND P1, PT, R233, UR36, !P0 ;  /* 0x00000024e9007c0c */ /* 0x000fe2000c721270 */
[----:B------:R-:W-:Y:S01]  /*88d30*/  ULDC.64 UR36, c[0x0][0x228] ;  /* 0x00008a0000247ab9 */ /* 0x000fe20000000a00 */
        /* <DEDUP_REMOVED lines=131> */
[----:B------:R-:W-:Y:S02]  /*89570*/  ISETP.LT.AND P3, PT, R8, UR38, !P0 ;  /* 0x0000002608007c0c */ /* 0x000fe4000c761270 */
[----:B------:R-:W-:-:S04]  /*89580*/  LOP3.LUT R186, R186, 0xfffffffb, RZ, 0xc0, !PT ;  /* 0xfffffffbbaba7812 */ /* 0x000fc800078ec0ff */
        /* <DEDUP_REMOVED lines=200> */
[----:B------:R-:W-:Y:S02]  /*8a210*/  ISETP.LT.AND P1, PT, R9, UR39, !P0 ;  /* 0x0000002709007c0c */ /* 0x000fe4000c721270 */
[----:B------:R-:W-:Y:S01]  /*8a220*/  ISETP.LT.AND P3, PT, R8, UR38, !P0 ;  /* 0x0000002608007c0c */ /* 0x000fe2000c761270 */
[----:B------:R-:W-:Y:S01]  /*8a230*/  ULDC.64 UR38, c[0x0][0x228] ;  /* 0x00008a0000267ab9 */ /* 0x000fe20000000a00 */
[----:B------:R-:W-:Y:S02]  /*8a240*/  LOP3.LUT R184, R184, 0xfffbffff, RZ, 0xc0, !PT ;  /* 0xfffbffffb8b87812 */ /* 0x000fe400078ec0ff */
        /* <DEDUP_REMOVED lines=65> */
[----:B------:R-:W-:Y:S02]  /*8a660*/  @P3 LOP3.LUT R183, R183, 0x80000000, RZ, 0xfc, !PT ;  /* 0x80000000b7b73812 */ /* 0x000fe400078efcff */
[----:B------:R-:W-:Y:S01]  /*8a670*/  ISETP.LT.AND P3, PT, R8, UR38, !P0 ;  /* 0x0000002608007c0c */ /* 0x000fe2000c761270 */
[----:B------:R-:W-:Y:S01]  /*8a680*/  ULDC UR38, c[0x0][0x228] ;  /* 0x00008a0000267ab9 */ /* 0x000fe20000000800 */
[----:B------:R-:W-:-:S04]  /*8a690*/  LOP3.LUT R184, R184, 0xfffffffb, RZ, 0xc0, !PT ;  /* 0xfffffffbb8b87812 */ /* 0x000fc800078ec0ff */
[----:B------:R-:W-:Y:S02]  /*8a6a0*/  @P1 LOP3.LUT R184, R184, 0x4, RZ, 0xfc, !PT ;  /* 0x00000004b8b81812 */ /* 0x000fe400078efcff */
[----:B------:R-:W-:Y:S02]  /*8a6b0*/  ISETP.LT.AND P1, PT, R233, UR36, !P0 ;  /* 0x00000024e9007c0c */ /* 0x000fe4000c721270 */
[----:B------:R-:W-:Y:S01]  /*8a6c0*/  ISETP.LT.AND P2, PT, R235, UR37, !P0 ;  /* 0x00000025eb007c0c */ /* 0x000fe2000c741270 */
[----:B------:R-:W-:Y:S01]  /*8a6d0*/  ULDC.64 UR36, c[0x0][0x228] ;  /* 0x00008a0000247ab9 */ /* 0x000fe20000000a00 */
[----:B------:R-:W-:Y:S02]  /*8a6e0*/  LOP3.LUT R184, R184, 0xfffffffd, RZ, 0xc0, !PT ;  /* 0xfffffffdb8b87812 */ /* 0x000fe400078ec0ff */
[----:B------:R-:W-:Y:S02]  /*8a6f0*/  LOP3.LUT R183, R183, 0xbfffffff, RZ, 0xc0, !PT ;  /* 0xbfffffffb7b77812 */ /* 0x000fe400078ec0ff */
[----:B------:R-:W-:-:S02]  /*8a700*/  @P3 LOP3.LUT R184, R184, 0x2, RZ, 0xfc, !PT ;  /* 0x00000002b8b83812 */ /* 0x000fc400078efcff */
        /* <DEDUP_REMOVED lines=45> */
[----:B------:R-:W-:-:S04]  /*8a9e0*/  @P0 LOP3.LUT R183, R183, 0x100000, RZ, 0xfc, !PT ;  /* 0x00100000b7b70812 */ /* 0x000fc800078efcff */
[----:B------:R-:W-:Y:S02]  /*8a9f0*/  LOP3.LUT R183, R183, 0xffff7fff, RZ, 0xc0, !PT ;  /* 0xffff7fffb7b77812 */ /* 0x000fe400078ec0ff */
        /* <DEDUP_REMOVED lines=11> */
[----:B------:R-:W-:-:S04]  /*8aab0*/  @P2 LOP3.LUT R183, R183, 0x80000, RZ, 0xfc, !PT ;  /* 0x00080000b7b72812 */ /* 0x000fc800078efcff */
[----:B------:R-:W-:-:S04]  /*8aac0*/  LOP3.LUT R183, R183, 0xfffbffff, RZ, 0xc0, !PT ;  /* 0xfffbffffb7b77812 */ /* 0x000fc800078ec0ff */
[----:B------:R-:W-:Y:S02]  /*8aad0*/  @P1 LOP3.LUT R183, R183, 0x40000, RZ, 0xfc, !PT ;  /* 0x00040000b7b71812 */ /* 0x000fe400078efcff */
[----:B------:R-:W-:Y:S01]  /*8aae0*/  ISETP.LT.AND P1, PT, R8, UR41, !P0 ;  /* 0x0000002908007c0c */ /* 0x000fe2000c721270 */
[----:B------:R-:W-:Y:S01]  /*8aaf0*/  ULDC UR41, c[0x0][0x228] ;  /* 0x00008a0000297ab9 */ /* 0x000fe20000000800 */
[----:B------:R-:W-:Y:S02]  /*8ab00*/  ISETP.LT.AND P2, PT, R235, UR36, !P0 ;  /* 0x00000024eb007c0c */ /* 0x000fe4000c741270 */
[----:B------:R-:W-:-:S09]  /*8ab10*/  LOP3.LUT R183, R183, 0xfffdffff, RZ, 0xc0, !PT ;  /* 0xfffdffffb7b77812 */ /* 0x000fd200078ec0ff */
        /* <DEDUP_REMOVED lines=50> */
[----:B------:R-:W-:Y:S01]  /*8ae40*/  ULDC.64 UR36, c[0x0][0x228] ;  /* 0x00008a0000247ab9 */ /* 0x000fe20000000a00 */
[----:B------:R-:W2:Y:S02]  /*8ae50*/  LDL.LU R20, [R1+0x4294] ;  /* 0x0042940001147983 */ /* 0x000ea40000300800 */
[----:B------:R-:W-:-:S02]  /*8ae60*/  ISETP.LT.AND P3, PT, R235, UR38, !P0 ;  /* 0x00000026eb007c0c */ /* 0x000fc4000c761270 */
[----:B------:R-:W-:Y:S01]  /*8ae70*/  ISETP.LT.AND P2, PT, R10, UR59, !P0 ;  /* 0x0000003b0a007c0c */ /* 0x000fe2000c741270 */
[----:B------:R-:W-:Y:S01]  /*8ae80*/  ULDC UR59, c[0x0][0x228] ;  /* 0x00008a00003b7ab9 */ /* 0x000fe20000000800 */
        /* <DEDUP_REMOVED lines=137> */
[----:B------:R-:W-:Y:S02]  /*8b720*/  LOP3.LUT R182, R182, 0xfffffffe, RZ, 0xc0, !PT ;  /* 0xfffffffeb6b67812 */ /* 0x000fe400078ec0ff */
[----:B------:R-:W-:Y:S01]  /*8b730*/  ISETP.LT.AND P2, PT, R10, UR38, !P0 ;  /* 0x000000260a007c0c */ /* 0x000fe2000c741270 */
[----:B------:R-:W-:-:S08]  /*8b740*/  ULDC UR38, c[0x0][0x228] ;  /* 0x00008a0000267ab9 */ /* 0x000fd00000000800 */
[----:B------:R-:W-:Y:S02]  /*8b750*/  @P1 LOP3.LUT R182, R182, 0x1, RZ, 0xfc, !PT ;  /* 0x00000001b6b61812 */ /* 0x000fe400078efcff */
[----:B------:R-:W-:Y:S02]  /*8b760*/  ISETP.LT.AND P1, PT, R9, UR37, !P0 ;  /* 0x0000002509007c0c */ /* 0x000fe4000c721270 */
[----:B------:R-:W-:-:S04]  /*8b770*/  LOP3.LUT R182, R182, 0xfffffff7, RZ, 0xc0, !PT ;  /* 0xfffffff7b6b67812 */ /* 0x000fc800078ec0ff */
[----:B------:R-:W-:Y:S02]  /*8b780*/  @P2 LOP3.LUT R182, R182, 0x8, RZ, 0xfc, !PT ;  /* 0x00000008b6b62812 */ /* 0x000fe400078efcff */
[----:B------:R-:W-:Y:S01]  /*8b790*/  ISETP.LT.AND P2, PT, R234, UR47, !P0 ;  /* 0x0000002fea007c0c */ /* 0x000fe2000c741270 */
[----:B------:R-:W-:Y:S01]  /*8b7a0*/  ULDC UR47, c[0x0][0x228] ;  /* 0x00008a00002f7ab9 */ /* 0x000fe20000000800 */
[----:B------:R-:W-:Y:S01]  /*8b7b0*/  ISETP.LT.AND P3, PT, R8, UR36, !P0 ;  /* 0x0000002408007c0c */ /* 0x000fe2000c761270 */
[----:B------:R-:W-:Y:S01]  /*8b7c0*/  ULDC.64 UR36, c[0x0][0x228] ;  /* 0x00008a0000247ab9 */ /* 0x000fe20000000a00 */
        /* <DEDUP_REMOVED lines=142> */
[----:B------:R-:W-:Y:S02]  /*8c0b0*/  @P2 LOP3.LUT R180, R180, 0x80000000, RZ, 0xfc, !PT ;  /* 0x80000000b4b42812 */ /* 0x000fe400078efcff */
[----:B------:R-:W-:Y:S01]  /*8c0c0*/  ISETP.LT.AND P3, PT, R232, UR36, !P0 ;  /* 0x00000024e8007c0c */ /* 0x000fe2000c761270 */
[----:B------:R-:W-:Y:S01]  /*8c0d0*/  ULDC.64 UR36, c[0x0][0x228] ;  /* 0x00008a0000247ab9 */ /* 0x000fe20000000a00 */
        /* <DEDUP_REMOVED lines=529> */
[----:B------:R-:W-:-:S02]  /*8e1f0*/  LOP3.LUT R145, R145, 0xfffffffe, RZ, 0xc0, !PT ;  /* 0xfffffffe91917812 */ /* 0x000fc400078ec0ff */
        /* <DEDUP_REMOVED lines=996> */
[----:B------:R-:W-:Y:S01]  /*92040*/  LOP3.LUT R136, R136, 0x7fffffff, RZ, 0xc0, !PT ;  /* 0x7fffffff88887812 */ /* 0x000fe200078ec0ff */
        /* <DEDUP_REMOVED lines=89> */
[----:B------:R-:W-:Y:S01]  /*925e0*/  LOP3.LUT R135, R135, 0x7fffffff, RZ, 0xc0, !PT ;  /* 0x7fffffff87877812 */ /* 0x000fe200078ec0ff */
[----:B------:R-:W-:Y:S01]  /*925f0*/  ULDC UR12, c[0x0][0x228] ;  /* 0x00008a00000c7ab9 */ /* 0x000fe20000000800 */
        /* <DEDUP_REMOVED lines=146> */
[----:B------:R-:W-:-:S02]  /*92f20*/  ISETP.LT.AND P3, PT, R234, UR38, !P0 ;  /* 0x00000026ea007c0c */ /* 0x000fc4000c761270 */
        /* <DEDUP_REMOVED lines=11> */
[----:B------:R-:W-:Y:S01]  /*92fe0*/  ISETP.LT.AND P2, PT, R235, UR56, !P0 ;  /* 0x00000038eb007c0c */ /* 0x000fe2000c741270 */
[----:B------:R-:W-:Y:S01]  /*92ff0*/  ULDC UR56, c[0x0][0x228] ;  /* 0x00008a0000387ab9 */ /* 0x000fe20000000800 */
        /* <DEDUP_REMOVED lines=158> */
[----:B------:R-:W-:-:S03]  /*939e0*/  ULDC UR13, c[0x0][0x228] ;  /* 0x00008a00000d7ab9 */ /* 0x000fc60000000800 */
        /* <DEDUP_REMOVED lines=92> */
[----:B------:R-:W-:Y:S01]  /*93fb0*/  @P1 LOP3.LUT R134, R134, 0x20, RZ, 0xfc, !PT ;  /* 0x0000002086861812 */ /* 0x000fe200078efcff */
[----:B-1----:R-:W-:-:S03]  /*93fc0*/  VIADD R19, R19, UR6 ;  /* 0x0000000613137c36 */ /* 0x002fc60008000000 */
        /* <DEDUP_REMOVED lines=72> */
[----:B--2---:R-:W-:-:S02]  /*94450*/  ISETP.GE.AND P0, PT, R20, UR11, PT ;  /* 0x0000000b14007c0c */ /* 0x004fc4000bf06270 */
[----:B------:R-:W2:Y:S02]  /*94460*/  LDL.LU R20, [R1+0x4320] ;  /* 0x0043200001147983 */ /* 0x000ea40000300800 */
[----:B------:R-:W-:Y:S01]  /*94470*/  ISETP.LT.AND P2, PT, R235, UR6, !P0 ;  /* 0x00000006eb007c0c */ /* 0x000fe2000c741270 */
[----:B-1----:R-:W-:Y:S01]  /*94480*/  VIADD R19, R19, UR5 ;  /* 0x0000000513137c36 */ /* 0x002fe20008000000 */
[----:B------:R-:W-:Y:S01]  /*94490*/  ISETP.LT.AND P1, PT, R10, UR37, !P0 ;  /* 0x000000250a007c0c */ /* 0x000fe2000c721270 */
[----:B------:R-:W-:Y:S01]  /*944a0*/  ULDC UR37, c[0x0][0x228] ;  /* 0x00008a0000257ab9 */ /* 0x000fe20000000800 */
[----:B------:R-:W-:Y:S01]  /*944b0*/  LOP3.LUT R133, R133, 0xfffeffff, RZ, 0xc0, !PT ;  /* 0xfffeffff85857812 */ /* 0x000fe200078ec0ff */
[----:B------:R-:W-:Y:S01]  /*944c0*/  ULDC UR6, c[0x0][0x228] ;  /* 0x00008a0000067ab9 */ /* 0x000fe20000000800 */
[----:B------:R-:W-:Y:S01]  /*944d0*/  ISETP.LT.AND P3, PT, R8, UR44, !P0 ;  /* 0x0000002c08007c0c */ /* 0x000fe2000c761270 */
[----:B------:R1:W-:Y:S01]  /*944e0*/  STL [R1+0x10a0], R19 ;  /* 0x0010a01301007387 */ /* 0x0003e20000100800 */
[----:B------:R-:W-:Y:S01]  /*944f0*/  LOP3.LUT R132, R132, 0x7fffffff, RZ, 0xc0, !PT ;  /* 0x7fffffff84847812 */ /* 0x000fe200078ec0ff */
[----:B------:R-:W-:Y:S01]  /*94500*/  ULDC UR44, c[0x0][0x228] ;  /* 0x00008a00002c7ab9 */ /* 0x000fe20000000800 */
[----:B------:R-:W-:Y:S01]  /*94510*/  LOP3.LUT R7, R7, 0x7fffffff, RZ, 0xc0, !PT ;  /* 0x7fffffff07077812 */ /* 0x000fe200078ec0ff */
[----:B------:R-:W-:-:S02]  /*94520*/  ULDC UR5, c[0x0][0x228] ;  /* 0x00008a0000057ab9 */ /* 0x000fc40000000800 */
[----:B------:R-:W-:-:S04]  /*94530*/  @P2 LOP3.LUT R133, R133, 0x10000, RZ, 0xfc, !PT ;  /* 0x0001000085852812 */ /* 0x000fc800078efcff */
[----:B------:R-:W-:-:S04]  /*94540*/  LOP3.LUT R133, R133, 0xfff7ffff, RZ, 0xc0, !PT ;  /* 0xfff7ffff85857812 */ /* 0x000fc800078ec0ff */
[----:B------:R-:W-:Y:S01]  /*94550*/  @P1 LOP3.LUT R133, R133, 0x80000, RZ, 0xfc, !PT ;  /* 0x0008000085851812 */ /* 0x000fe200078efcff */
[----:B------:R-:W-:Y:S01]  /*94560*/  BAR.SYNC.DEFER_BLOCKING 0x0 ;  /* 0x0000000000007b1d */ /* 0x000fe20000010000 */
[----:B------:R-:W-:Y:S02]  /*94570*/  ISETP.LT.AND P1, PT, R9, UR43, !P0 ;  /* 0x0000002b09007c0c */ /* 0x000fe4000c721270 */
[----:B------:R-:W-:Y:S02]  /*94580*/  LOP3.LUT R133, R133, 0xfffbffff, RZ, 0xc0, !PT ;  /* 0xfffbffff85857812 */ /* 0x000fe400078ec0ff */
[----:B------:R-:W-:Y:S01]  /*94590*/  ISETP.LT.AND P2, PT, R234, UR10, !P0 ;  /* 0x0000000aea007c0c */ /* 0x000fe2000c741270 */
[----:B------:R-:W-:Y:S01]  /*945a0*/  ULDC.64 UR10, c[0x0][0x228] ;  /* 0x00008a00000a7ab9 */ /* 0x000fe20000000a00 */
[----:B------:R-:W-:-:S07]  /*945b0*/  ULDC UR43, c[0x0][0x228] ;  /* 0x00008a00002b7ab9 */ /* 0x000fce0000000800 */
        /* <DEDUP_REMOVED lines=53> */
[----:B------:R-:W-:Y:S02]  /*94910*/  ISETP.LT.AND P2, PT, R10, UR8, !P0 ;  /* 0x000000080a007c0c */ /* 0x000fe4000c741270 */
[----:B------:R-:W-:-:S02]  /*94920*/  LOP3.LUT R133, R133, 0xfffffffe, RZ, 0xc0, !PT ;  /* 0xfffffffe85857812 */ /* 0x000fc400078ec0ff */
[----:B------:R-:W-:Y:S01]  /*94930*/  ISETP.LT.AND P1, PT, R9, UR12, !P0 ;  /* 0x0000000c09007c0c */ /* 0x000fe2000c721270 */
[----:B-1----:R-:W-:Y:S01]  /*94940*/  VIADD R19, R19, UR7 ;  /* 0x0000000713137c36 */ /* 0x002fe20008000000 */
[----:B------:R-:W-:Y:S01]  /*94950*/  LOP3.LUT R6, R6, 0x7fffffff, RZ, 0xc0, !PT ;  /* 0x7fffffff06067812 */ /* 0x000fe200078ec0ff */
[----:B------:R-:W-:Y:S01]  /*94960*/  ULDC UR12, c[0x0][0x228] ;  /* 0x00008a00000c7ab9 */ /* 0x000fe20000000800 */
[----:B------:R-:W-:Y:S01]  /*94970*/  ULDC UR10, c[0x0][0x228] ;  /* 0x00008a00000a7ab9 */ /* 0x000fe20000000800 */
[----:B------:R-:W-:Y:S02]  /*94980*/  ULDC UR8, c[0x0][0x228] ;  /* 0x00008a0000087ab9 */ /* 0x000fe40000000800 */
[----:B------:R-:W-:Y:S01]  /*94990*/  @P3 LOP3.LUT R133, R133, 0x1, RZ, 0xfc, !PT ;  /* 0x0000000185853812 */ /* 0x000fe200078efcff */
[----:B------:R-:W-:-:S03]  /*949a0*/  ULDC UR7, c[0x0][0x228] ;  /* 0x00008a0000077ab9 */ /* 0x000fc60000000800 */
[----:B------:R-:W-:-:S04]  /*949b0*/  LOP3.LUT R133, R133, 0xfffffff7, RZ, 0xc0, !PT ;  /* 0xfffffff785857812 */ /* 0x000fc800078ec0ff */
[----:B------:R-:W-:Y:S02]  /*949c0*/  @P2 LOP3.LUT R133, R133, 0x8, RZ, 0xfc, !PT ;  /* 0x0000000885852812 */ /* 0x000fe400078efcff */
[----:B------:R-:W-:Y:S02]  /*949d0*/  ISETP.LT.AND P2, PT, R234, UR21, !P0 ;  /* 0x00000015ea007c0c */ /* 0x000fe4000c741270 */
[----:B------:R-:W-:Y:S01]  /*949e0*/  ISETP.LT.AND P3, PT, R8, UR14, !P0 ;  /* 0x0000000e08007c0c */ /* 0x000fe2000c761270 */
[----:B------:R1:W-:Y:S01]  /*949f0*/  STL [R1+0xf9c], R19 ;  /* 0x000f9c1301007387 */ /* 0x0003e20000100800 */
[----:B------:R-:W-:Y:S01]  /*94a00*/  LOP3.LUT R133, R133, 0xfffffffb, RZ, 0xc0, !PT ;  /* 0xfffffffb85857812 */ /* 0x000fe200078ec0ff */
[----:B------:R-:W-:-:S03]  /*94a10*/  ULDC UR14, c[0x0][0x228] ;  /* 0x00008a00000e7ab9 */ /* 0x000fc60000000800 */
        /* <DEDUP_REMOVED lines=56> */
[----:B------:R-:W-:Y:S01]  /*94da0*/  ULDC UR44, c[0x0][0x228] ;  /* 0x00008a00002c7ab9 */ /* 0x000fe20000000800 */
[----:B-1----:R-:W-:Y:S01]  /*94db0*/  VIADD R19, R19, UR11 ;  /* 0x0000000b13137c36 */ /* 0x002fe20008000000 */
        /* <DEDUP_REMOVED lines=65> */
[----:B------:R-:W-:-:S11]  /*951d0*/  LOP3.LUT R132, R132, 0xfffffffe, RZ, 0xc0, !PT ;  /* 0xfffffffe84847812 */ /* 0x000fd600078ec0ff */
[----:B------:R-:W-:Y:S02]  /*951e0*/  @P1 LOP3.LUT R132, R132, 0x1, RZ, 0xfc, !PT ;  /* 0x0000000184841812 */ /* 0x000fe400078efcff */
[----:B------:R-:W-:Y:S01]  /*951f0*/  ISETP.LT.AND P1, PT, R10, UR50, !P0 ;  /* 0x000000320a007c0c */ /* 0x000fe2000c721270 */
[----:B------:R-:W-:Y:S01]  /*95200*/  ULDC UR50, c[0x0][0x228] ;  /* 0x00008a0000327ab9 */ /* 0x000fe20000000800 */
[----:B------:R-:W-:Y:S02]  /*95210*/  LOP3.LUT R132, R132, 0xfffffff7, RZ, 0xc0, !PT ;  /* 0xfffffff784847812 */ /* 0x000fe400078ec0ff */
[----:B------:R-:W-:Y:S01]  /*95220*/  ISETP.LT.AND P3, PT, R9, UR51, !P0 ;  /* 0x0000003309007c0c */ /* 0x000fe2000c761270 */
[----:B------:R-:W-:-:S08]  /*95230*/  ULDC UR51, c[0x0][0x228] ;  /* 0x00008a0000337ab9 */ /* 0x000fd00000000800 */
        /* <DEDUP_REMOVED lines=8> */
[----:B------:R1:W-:Y:S01]  /*952c0*/  STL [R1+0xf94], R19 ;  /* 0x000f941301007387 */ /* 0x0003e20000100800 */
[----:B------:R-:W-:Y:S01]  /*952d0*/  @P3 LOP3.LUT R132, R132, 0x4, RZ, 0xfc, !PT ;  /* 0x0000000484843812 */ /* 0x000fe200078efcff */
[----:B------:R-:W-:Y:S01]  /*952e0*/  ULDC UR50, c[0x0][0x228] ;  /* 0x00008a0000327ab9 */ /* 0x000fe20000000800 */
[----:B------:R-:W-:Y:S01]  /*952f0*/  ISETP.LT.AND P3, PT, R232, UR51, !P0 ;  /* 0x00000033e8007c0c */ /* 0x000fe2000c761270 */
[----:B------:R-:W-:Y:S01]  /*95300*/  ULDC UR51, c[0x0][0x228] ;  /* 0x00008a0000337ab9 */ /* 0x000fe20000000800 */
[----:B------:R-:W-:Y:S02]  /*95310*/  LOP3.LUT R7, R7, 0xbfffffff, RZ, 0xc0, !PT ;  /* 0xbfffffff07077812 */ /* 0x000fe400078ec0ff */
[----:B------:R-:W-:-:S05]  /*95320*/  LOP3.LUT R132, R132, 0xfffffffd, RZ, 0xc0, !PT ;  /* 0xfffffffd84847812 */ /* 0x000fca00078ec0ff */
        /* <DEDUP_REMOVED lines=171> */
[----:B------:R-:W-:Y:S01]  /*95de0*/  @P1 LOP3.LUT R6, R6, 0x200000, RZ, 0xfc, !PT ;  /* 0x0020000006061812 */ /* 0x000fe200078efcff */
[----:B-1----:R-:W-:Y:S01]  /*95df0*/  VIADD R19, R19, UR8 ;  /* 0x0000000813137c36 */ /* 0x002fe20008000000 */
[----:B------:R-:W-:Y:S02]  /*95e00*/  ULDC.64 UR8, c[0x0][0x228] ;  /* 0x00008a0000087ab9 */ /* 0x000fe40000000a00 */
        /* <DEDUP_REMOVED lines=81> */
[----:B------:R-:W-:Y:S01]  /*96320*/  ULDC UR45, c[0x0][0x248] ;  /* 0x00009200002d7ab9 */ /* 0x000fe20000000800 */
[----:B------:R-:W-:Y:S01]  /*96330*/  ULDC UR44, c[0x0][0x248] ;  /* 0x00009200002c7ab9 */ /* 0x000fe20000000800 */
[----:B------:R-:W-:Y:S01]  /*96340*/  LOP3.LUT R2, R2, 0x7fffffff, RZ, 0xc0, !PT ;  /* 0x7fffffff02027812 */ /* 0x000fe200078ec0ff */
[----:B------:R-:W-:Y:S01]  /*96350*/  ULDC UR9, c[0x0][0x228] ;  /* 0x00008a0000097ab9 */ /* 0x000fe20000000800 */
[----:B------:R-:W-:Y:S01]  /*96360*/  ULDC UR10, c[0x0][0x248] ;  /* 0x00009200000a7ab9 */ /* 0x000fe20000000800 */
[----:B------:R-:W-:-:S04]  /*96370*/  @P3 LOP3.LUT R6, R6, 0x1, RZ, 0xfc, !PT ;  /* 0x0000000106063812 */ /* 0x000fc800078efcff */
[----:B------:R-:W-:-:S04]  /*96380*/  LOP3.LUT R6, R6, 0xfffffff7, RZ, 0xc0, !PT ;  /* 0xfffffff706067812 */ /* 0x000fc800078ec0ff */
[----:B------:R-:W-:Y:S02]  /*96390*/  @P2 LOP3.LUT R6, R6, 0x8, RZ, 0xfc, !PT ;  /* 0x0000000806062812 */ /* 0x000fe400078efcff */
[----:B------:R-:W-:Y:S01]  /*963a0*/  ISETP.LT.AND P2, PT, R234, UR47, !P0 ;  /* 0x0000002fea007c0c */ /* 0x000fe2000c741270 */
[----:B------:R1:W-:Y:S01]  /*963b0*/  STL [R1+0xf84], R19 ;  /* 0x000f841301007387 */ /* 0x0003e20000100800 */
[----:B------:R-:W-:Y:S01]  /*963c0*/  ISETP.LT.AND P3, PT, R8, UR46, !P0 ;  /* 0x0000002e08007c0c */ /* 0x000fe2000c761270 */
[----:B------:R-:W-:Y:S01]  /*963d0*/  ULDC UR46, c[0x0][0x228] ;  /* 0x00008a00002e7ab9 */ /* 0x000fe20000000800 */
[----:B------:R-:W-:Y:S01]  /*963e0*/  LOP3.LUT R6, R6, 0xfffffffb, RZ, 0xc0, !PT ;  /* 0xfffffffb06067812 */ /* 0x000fe200078ec0ff */
[----:B------:R-:W-:-:S03]  /*963f0*/  ULDC UR47, c[0x0][0x228] ;  /* 0x00008a00002f7ab9 */ /* 0x000fc60000000800 */
[----:B------:R-:W-:Y:S02]  /*96400*/  @P1 LOP3.LUT R6, R6, 0x4, RZ, 0xfc, !PT ;  /* 0x0000000406061812 */ /* 0x000fe400078efcff */
[----:B------:R-:W-:-:S03]  /*96410*/  ISETP.LT.AND P1, PT, R233, UR48, !P0 ;  /* 0x00000030e9007c0c */ /* 0x000fc6000c721270 */
[----:B------:R-:W-:Y:S01]  /*96420*/  @P2 LOP3.LUT R5, R5, 0x80000000, RZ, 0xfc, !PT ;  /* 0x8000000005052812 */ /* 0x000fe200078efcff */
[----:B-1----:R-:W-:Y:S01]  /*96430*/  VIADD R19, R19, UR42 ;  /* 0x0000002a13137c36 */ /* 0x002fe20008000000 */
[----:B------:R-:W-:Y:S01]  /*96440*/  LOP3.LUT R6, R6, 0xfffffffd, RZ, 0xc0, !PT ;  /* 0xfffffffd06067812 */ /* 0x000fe200078ec0ff */
[----:B------:R-:W-:Y:S01]  /*96450*/  ULDC UR48, c[0x0][0x228] ;  /* 0x00008a0000307ab9 */ /* 0x000fe20000000800 */
[----:B------:R-:W-:Y:S02]  /*96460*/  LOP3.LUT R5, R5, 0xbfffffff, RZ, 0xc0, !PT ;  /* 0xbfffffff05057812 */ /* 0x000fe400078ec0ff */
[----:B------:R-:W-:Y:S02]  /*96470*/  @P3 LOP3.LUT R6, R6, 0x2, RZ, 0xfc, !PT ;  /* 0x0000000206063812 */ /* 0x000fe400078efcff */
[----:B------:R-:W-:Y:S01]  /*96480*/  ISETP.LT.AND P3, PT, R232, UR49, !P0 ;  /* 0x00000031e8007c0c */ /* 0x000fe2000c761270 */
[----:B------:R-:W-:Y:S01]  /*96490*/  ULDC UR49, c[0x0][0x228] ;  /* 0x00008a0000317ab9 */ /* 0x000fe20000000800 */
[----:B------:R-:W-:-:S02]  /*964a0*/  @P1 LOP3.LUT R5, R5, 0x40000000, RZ, 0xfc, !PT ;  /* 0x4000000005051812 */ /* 0x000fc400078efcff */
        /* <DEDUP_REMOVED lines=107> */
[----:B------:R-:W-:Y:S01]  /*96b60*/  VIADD R20, R19, UR45 ;  /* 0x0000002d13147c36 */ /* 0x000fe20008000000 */
[----:B------:R-:W-:Y:S01]  /*96b70*/  LOP3.LUT R5, R5, 0xfffffffe, RZ, 0xc0, !PT ;  /* 0xfffffffe05057812 */ /* 0x000fe200078ec0ff */
[----:B-1----:R-:W2:Y:S01]  /*96b80*/  LDL.LU R19, [R1+0x4344] ;  /* 0x0043440001137983 */ /* 0x002ea20000300800 */
[----:B------:R-:W-:Y:S01]  /*96b90*/  ISETP.LT.AND P1, PT, R235, UR42, !P0 ;  /* 0x0000002aeb007c0c */ /* 0x000fe2000c721270 */
[----:B------:R-:W-:Y:S01]  /*96ba0*/  ULDC UR37, c[0x0][0x228] ;  /* 0x00008a0000257ab9 */ /* 0x000fe20000000800 */
[----:B------:R-:W-:Y:S01]  /*96bb0*/  ISETP.LT.AND P3, PT, R9, UR36, !P0 ;  /* 0x0000002409007c0c */ /* 0x000fe2000c761270 */
[----:B------:R-:W-:Y:S01]  /*96bc0*/  ULDC UR36, c[0x0][0x228] ;  /* 0x00008a0000247ab9 */ /* 0x000fe20000000800 */
[----:B------:R-:W-:Y:S01]  /*96bd0*/  ISETP.LT.AND P2, PT, R8, UR47, !P0 ;  /* 0x0000002f08007c0c */ /* 0x000fe2000c741270 */
[----:B------:R-:W-:Y:S01]  /*96be0*/  ULDC UR47, c[0x0][0x228] ;  /* 0x00008a00002f7ab9 */ /* 0x000fe20000000800 */
[----:B------:R1:W-:Y:S01]  /*96bf0*/  STL [R1+0xf7c], R20 ;  /* 0x000f7c1401007387 */ /* 0x0003e20000100800 */
[----:B------:R-:W-:-:S03]  /*96c00*/  ULDC UR42, c[0x0][0x228] ;  /* 0x00008a00002a7ab9 */ /* 0x000fc60000000800 */
[----:B------:R-:W3:Y:S03]  /*96c10*/  LDL.LU R228, [R1+0x1f80] ;  /* 0x001f800001e47983 */ /* 0x000ee60000300800 */
[----:B------:R-:W-:Y:S01]  /*96c20*/  @P1 LOP3.LUT R5, R5, 0x1, RZ, 0xfc, !PT ;  /* 0x0000000105051812 */ /* 0x000fe200078efcff */
[----:B------:R-:W3:Y:S01]  /*96c30*/  LDL.LU R229, [R1+0x1f88] ;  /* 0x001f880001e57983 */ /* 0x000ee20000300800 */
[----:B------:R-:W-:Y:S01]  /*96c40*/  ISETP.LT.AND P1, PT, R10, UR37, !P0 ;  /* 0x000000250a007c0c */ /* 0x000fe2000c721270 */
[----:B------:R-:W-:Y:S01]  /*96c50*/  ULDC UR37, c[0x0][0x228] ;  /* 0x00008a0000257ab9 */ /* 0x000fe20000000800 */
[----:B------:R-:W-:Y:S01]  /*96c60*/  LOP3.LUT R5, R5, 0xfffffff7, RZ, 0xc0, !PT ;  /* 0xfffffff705057812 */ /* 0x000fe200078ec0ff */
[----:B-1----:R-:W-:Y:S01]  /*96c70*/  VIADD R20, R20, UR44 ;  /* 0x0000002c14147c36 */ /* 0x002fe20008000000 */
[----:B------:R-:W3:Y:S01]  /*96c80*/  LDL.LU R230, [R1+0x2cc0] ;  /* 0x002cc00001e67983 */ /* 0x000ee20000300800 */
[----:B------:R-:W-:-:S03]  /*96c90*/  ULDC.64 UR44, c[0x0][0x228] ;  /* 0x00008a00002c7ab9 */ /* 0x000fc60000000a00 */
[----:B------:R-:W3:Y:S05]  /*96ca0*/  LDL.LU R231, [R1+0x2cc8] ;  /* 0x002cc80001e77983 */ /* 0x000eea0000300800 */
[----:B------:R-:W-:Y:S02]  /*96cb0*/  @P1 LOP3.LUT R5, R5, 0x8, RZ, 0xfc, !PT ;  /* 0x0000000805051812 */ /* 0x000fe400078efcff */
[----:B------:R-:W-:Y:S01]  /*96cc0*/  ISETP.LT.AND P1, PT, R234, UR46, !P0 ;  /* 0x0000002eea007c0c */ /* 0x000fe2000c721270 */
[----:B------:R-:W-:Y:S01]  /*96cd0*/  ULDC UR46, c[0x0][0x228] ;  /* 0x00008a00002e7ab9 */ /* 0x000fe20000000800 */
[----:B------:R-:W-:-:S11]  /*96ce0*/  LOP3.LUT R5, R5, 0xfffffffb, RZ, 0xc0, !PT ;  /* 0xfffffffb05057812 */ /* 0x000fd600078ec0ff */
        /* <DEDUP_REMOVED lines=22> */
[----:B------:R1:W-:Y:S01]  /*96e50*/  STL [R1+0xde8], R20 ;  /* 0x000de81401007387 */ /* 0x0003e20000100800 */
[----:B------:R-:W-:Y:S01]  /*96e60*/  LOP3.LUT R4, R4, 0xfbffffff, RZ, 0xc0, !PT ;  /* 0xfbffffff04047812 */ /* 0x000fe200078ec0ff */
[----:B------:R-:W-:-:S03]  /*96e70*/  ULDC.64 UR36, c[0x0][0x228] ;  /* 0x00008a0000247ab9 */ /* 0x000fc60000000a00 */
[----:B------:R-:W-:Y:S02]  /*96e80*/  @P3 LOP3.LUT R4, R4, 0x4000000, RZ, 0xfc, !PT ;  /* 0x0400000004043812 */ /* 0x000fe400078efcff */
[----:B------:R-:W-:Y:S02]  /*96e90*/  ISETP.LT.AND P1, PT, R15, UR47, !P0 ;  /* 0x0000002f0f007c0c */ /* 0x000fe4000c721270 */
[----:B------:R-:W-:-:S04]  /*96ea0*/  LOP3.LUT R4, R4, 0xfdffffff, RZ, 0xc0, !PT ;  /* 0xfdffffff04047812 */ /* 0x000fc800078ec0ff */
[----:B------:R-:W-:Y:S02]  /*96eb0*/  @P2 LOP3.LUT R4, R4, 0x2000000, RZ, 0xfc, !PT ;  /* 0x0200000004042812 */ /* 0x000fe400078efcff */
[----:B------:R-:W-:Y:S01]  /*96ec0*/  ISETP.LT.AND P3, PT, R14, UR46, !P0 ;  /* 0x0000002e0e007c0c */ /* 0x000fe2000c761270 */
[----:B------:R-:W-:Y:S01]  /*96ed0*/  VIADD R22, R20, UR52 ;  /* 0x0000003414167c36 */ /* 0x000fe20008000000 */
        /* <DEDUP_REMOVED lines=17> */
[----:B--2---:R-:W-:Y:S02]  /*96ff0*/  ISETP.GE.AND P0, PT, R19, UR43, PT ;  /* 0x0000002b13007c0c */ /* 0x004fe4000bf06270 */
[----:B------:R-:W2:Y:S02]  /*97000*/  LDL.LU R19, [R1+0x4348] ;  /* 0x0043480001137983 */ /* 0x000ea40000300800 */
[----:B------:R-:W-:Y:S02]  /*97010*/  ISETP.LT.AND P3, PT, R235, UR36, !P0 ;  /* 0x00000024eb007c0c */ /* 0x000fe4000c761270 */
[----:B------:R-:W-:Y:S02]  /*97020*/  ISETP.LT.AND P2, PT, R10, UR61, !P0 ;  /* 0x0000003d0a007c0c */ /* 0x000fe4000c741270 */
[----:B------:R-:W-:-:S02]  /*97030*/  LOP3.LUT R4, R4, 0xfffeffff, RZ, 0xc0, !PT ;  /* 0xfffeffff04047812 */ /* 0x000fc400078ec0ff */
[----:B------:R-:W-:Y:S01]  /*97040*/  ISETP.LT.AND P1, PT, R9, UR42, !P0 ;  /* 0x0000002a09007c0c */ /* 0x000fe2000c721270 */
[----:B------:R4:W-:Y:S01]  /*97050*/  STL [R1+0xde4], R22 ;  /* 0x000de41601007387 */ /* 0x0009e20000100800 */
[----:B------:R-:W-:Y:S01]  /*97060*/  ULDC UR61, c[0x0][0x228] ;  /* 0x00008a00003d7ab9 */ /* 0x000fe20000000800 */
[----:B------:R-:W-:Y:S02]  /*97070*/  ULDC UR42, c[0x0][0x228] ;  /* 0x00008a00002a7ab9 */ /* 0x000fe40000000800 */
[----:B------:R-:W4:Y:S02]  /*97080*/  LDL.LU R21, [R1+0x41fc] ;  /* 0x0041fc0001157983 */ /* 0x000f240000300800 */
[----:B------:R-:W-:Y:S02]  /*97090*/  @P3 LOP3.LUT R4, R4, 0x10000, RZ, 0xfc, !PT ;  /* 0x0001000004043812 */ /* 0x000fe400078efcff */
[----:B-1----:R-:W4:Y:S02]  /*970a0*/  LDL.LU R20, [R1+0x434c] ;  /* 0x00434c0001147983 */ /* 0x002f240000300800 */
[----:B------:R-:W-:-:S04]  /*970b0*/  LOP3.LUT R4, R4, 0xfff7ffff, RZ, 0xc0, !PT ;  /* 0xfff7ffff04047812 */ /* 0x000fc800078ec0ff */
[----:B------:R-:W-:-:S04]  /*970c0*/  @P2 LOP3.LUT R4, R4, 0x80000, RZ, 0xfc, !PT ;  /* 0x0008000004042812 */ /* 0x000fc800078efcff */
[----:B------:R-:W-:-:S04]  /*970d0*/  LOP3.LUT R4, R4, 0xfffbffff, RZ, 0xc0, !PT ;  /* 0xfffbffff04047812 */ /* 0x000fc800078ec0ff */
[----:B------:R-:W-:Y:S02]  /*970e0*/  @P1 LOP3.LUT R4, R4, 0x40000, RZ, 0xfc, !PT ;  /* 0x0004000004041812 */ /* 0x000fe400078efcff */
[----:B------:R-:W-:Y:S02]  /*970f0*/  ISETP.LT.AND P1, PT, R8, UR59, !P0 ;  /* 0x0000003b08007c0c */ /* 0x000fe4000c721270 */
[----:B------:R-:W-:Y:S02]  /*97100*/  ISETP.LT.AND P3, PT, R234, UR60, !P0 ;  /* 0x0000003cea007c0c */ /* 0x000fe4000c761270 */
[----:B------:R-:W-:Y:S02]  /*97110*/  LOP3.LUT R4, R4, 0xfffdffff, RZ, 0xc0, !PT ;  /* 0xfffdffff04047812 */ /* 0x000fe400078ec0ff */
[----:B------:R-:W-:-:S07]  /*97120*/  ISETP.LT.AND P2, PT, R233, UR61, !P0 ;  /* 0x0000003de9007c0c */ /* 0x000fce000c741270 */
[----:B------:R-:W-:-:S04]  /*97130*/  @P1 LOP3.LUT R4, R4, 0x20000, RZ, 0xfc, !PT ;  /* 0x0002000004041812 */ /* 0x000fc800078efcff */
        /* <DEDUP_REMOVED lines=22> */
[----:B------:R-:W-:-:S04]  /*972a0*/  @P2 LOP3.LUT R4, R4, 0x100, RZ, 0xfc, !PT ;  /* 0x0000010004042812 */ /* 0x000fc800078efcff */
[----:B------:R-:W-:Y:S02]  /*972b0*/  LOP3.LUT R4, R4, 0xffffff7f, RZ, 0xc0, !PT ;  /* 0xffffff7f04047812 */ /* 0x000fe400078ec0ff */
[----:B------:R-:W-:Y:S02]  /*972c0*/  ISETP.LT.AND P3, PT, R13, UR21, !P0 ;  /* 0x000000150d007c0c */ /* 0x000fe4000c761270 */
[----:B------:R-:W-:Y:S02]  /*972d0*/  @P1 LOP3.LUT R4, R4, 0x80, RZ, 0xfc, !PT ;  /* 0x0000008004041812 */ /* 0x000fe400078efcff */
[----:B------:R-:W-:Y:S02]  /*972e0*/  ISETP.LT.AND P2, PT, R12, UR18, !P0 ;  /* 0x000000120c007c0c */ /* 0x000fe4000c741270 */
[----:B------:R-:W-:Y:S02]  /*972f0*/  ISETP.LT.AND P1, PT, R11, UR16, !P0 ;  /* 0x000000100b007c0c */ /* 0x000fe4000c721270 */
[----:B------:R-:W-:-:S05]  /*97300*/  LOP3.LUT R4, R4, 0xffffffbf, RZ, 0xc0, !PT ;  /* 0xffffffbf04047812 */ /* 0x000fca00078ec0ff */
[----:B------:R-:W-:-:S04]  /*97310*/  @P3 LOP3.LUT R4, R4, 0x40, RZ, 0xfc, !PT ;  /* 0x0000004004043812 */ /* 0x000fc800078efcff */
[----:B------:R-:W-:-:S04]  /*97320*/  LOP3.LUT R4, R4, 0xffffffdf, RZ, 0xc0, !PT ;  /* 0xffffffdf04047812 */ /* 0x000fc800078ec0ff */
[----:B------:R-:W-:-:S04]  /*97330*/  @P2 LOP3.LUT R4, R4, 0x20, RZ, 0xfc, !PT ;  /* 0x0000002004042812 */ /* 0x000fc800078efcff */
[----:B------:R-:W-:-:S04]  /*97340*/  LOP3.LUT R4, R4, 0xffffffef, RZ, 0xc0, !PT ;  /* 0xffffffef04047812 */ /* 0x000fc800078ec0ff */
[----:B------:R-:W-:-:S04]  /*97350*/  @P1 LOP3.LUT R4, R4, 0x10, RZ, 0xfc, !PT ;  /* 0x0000001004041812 */ /* 0x000fc800078efcff */
[----:B------:R-:W-:Y:S02]  /*97360*/  LOP3.LUT R4, R4, 0xfffffffe, RZ, 0xc0, !PT ;  /* 0xfffffffe04047812 */ /* 0x000fe400078ec0ff */
[----:B--2---:R-:W-:Y:S02]  /*97370*/  ISETP.GE.AND P0, PT, R19, UR37, PT ;  /* 0x0000002513007c0c */ /* 0x004fe4000bf06270 */
[----:B------:R-:W2:Y:S02]  /*97380*/  LDL.LU R19, [R1+0x4350] ;  /* 0x0043500001137983 */ /* 0x000ea40000300800 */
[----:B------:R-:W-:Y:S02]  /*97390*/  ISETP.LT.AND P1, PT, R235, UR44, !P0 ;  /* 0x0000002ceb007c0c */ /* 0x000fe4000c721270 */
[----:B------:R-:W-:Y:S02]  /*973a0*/  ISETP.LT.AND P3, PT, R10, UR15, !P0 ;  /* 0x0000000f0a007c0c */ /* 0x000fe4000c761270 */
[----:B------:R-:W-:-:S09]  /*973b0*/  ISETP.LT.AND P2, PT, R9, UR14, !P0 ;  /* 0x0000000e09007c0c */ /* 0x000fd2000c741270 */
[----:B------:R-:W-:-:S04]  /*973c0*/  @P1 LOP3.LUT R4, R4, 0x1, RZ, 0xfc, !PT ;  /* 0x0000000104041812 */ /* 0x000fc800078efcff */
[----:B------:R-:W-:-:S04]  /*973d0*/  LOP3.LUT R4, R4, 0xfffffff7, RZ, 0xc0, !PT ;  /* 0xfffffff704047812 */ /* 0x000fc800078ec0ff */
[----:B------:R-:W-:Y:S02]  /*973e0*/  @P3 LOP3.LUT R4, R4, 0x8, RZ, 0xfc, !PT ;  /* 0x0000000804043812 */ /* 0x000fe400078efcff */
[----:B------:R-:W-:Y:S02]  /*973f0*/  ISETP.LT.AND P3, PT, R234, UR12, !P0 ;  /* 0x0000000cea007c0c */ /* 0x000fe4000c761270 */
[----:B------:R-:W-:Y:S02]  /*97400*/  ISETP.LT.AND P1, PT, R8, UR13, !P0 ;  /* 0x0000000d08007c0c */ /* 0x000fe4000c721270 */
[----:B------:R-:W-:-:S04]  /*97410*/  LOP3.LUT R4, R4, 0xfffffffb, RZ, 0xc0, !PT ;  /* 0xfffffffb04047812 */ /* 0x000fc800078ec0ff */
[----:B------:R-:W-:Y:S02]  /*97420*/  @P2 LOP3.LUT R4, R4, 0x4, RZ, 0xfc, !PT ;  /* 0x0000000404042812 */ /* 0x000fe400078efcff */
[----:B------:R-:W-:Y:S02]  /*97430*/  ISETP.LT.AND P2, PT, R233, UR8, !P0 ;  /* 0x00000008e9007c0c */ /* 0x000fe4000c741270 */
[----:B------:R-:W-:Y:S02]  /*97440*/  LOP3.LUT R4, R4, 0xfffffffd, RZ, 0xc0, !PT ;  /* 0xfffffffd04047812 */ /* 0x000fe400078ec0ff */
[----:B------:R-:W-:Y:S02]  /*97450*/  @P3 LOP3.LUT R2, R2, 0x80000000, RZ, 0xfc, !PT ;  /* 0x8000000002023812 */ /* 0x000fe400078efcff */
[----:B------:R-:W-:Y:S02]  /*97460*/  @P1 LOP3.LUT R4, R4, 0x2, RZ, 0xfc, !PT ;  /* 0x0000000204041812 */ /* 0x000fe400078efcff */
[----:B------:R-:W-:-:S02]  /*97470*/  ISETP.LT.AND P1, PT, R232, UR7, !P0 ;  /* 0x00000007e8007c0c */ /* 0x000fc4000c721270 */
        /* <DEDUP_REMOVED lines=27> */
[----:B------:R-:W-:Y:S02]  /*97630*/  LOP3.LUT R2, R2, 0xfffff7ff, RZ, 0xc0, !PT ;  /* 0xfffff7ff02027812 */ /* 0x000fe400078ec0ff */
[----:B----4-:R-:W-:Y:S02]  /*97640*/  ISETP.GE.AND P0, PT, R20, R21, PT ;  /* 0x000000151400720c */ /* 0x010fe40003f06270 */
        /* <DEDUP_REMOVED lines=26> */
[----:B------:R-:W-:Y:S01]  /*977f0*/  LOP3.LUT R2, R2, 0xfff7ffff, RZ, 0xc0, !PT ;  /* 0xfff7ffff02027812 */ /* 0x000fe200078ec0ff */
[----:B------:R-:W-:-:S03]  /*97800*/  VIADD R22, R22, UR10 ;  /* 0x0000000a16167c36 */ /* 0x000fc60008000000 */
[----:B------:R-:W-:Y:S02]  /*97810*/  @P3 LOP3.LUT R2, R2, 0x80000, RZ, 0xfc, !PT ;  /* 0x0008000002023812 */ /* 0x000fe400078efcff */
[----:B------:R1:W-:Y:S01]  /*97820*/  STL [R1+0x1224], R22 ;  /* 0x0012241601007387 */ /* 0x0003e20000100800 */
[----:B------:R-:W-:Y:S02]  /*97830*/  ISETP.LT.AND P4, PT, R11, UR31, !P0 ;  /* 0x0000001f0b007c0c */ /* 0x000fe4000c781270 */
[----:B------:R-:W-:Y:S01]  /*97840*/  LOP3.LUT R2, R2, 0xfffbffff, RZ, 0xc0, !PT ;  /* 0xfffbffff02027812 */ /* 0x000fe200078ec0ff */
[----:B-1----:R-:W4:Y:S03]  /*97850*/  LDL.LU R22, [R1+0x4444] ;  /* 0x0044440001167983 */ /* 0x002f260000300800 */
[----:B------:R-:W-:Y:S01]  /*97860*/  @P2 LOP3.LUT R2, R2, 0x40000, RZ, 0xfc, !PT ;  /* 0x0004000002022812 */ /* 0x000fe200078efcff */
[----:B------:R-:W4:Y:S04]  /*97870*/  LDL.LU R21, [R1+0x4440] ;  /* 0x0044400001157983 */ /* 0x000f280000300800 */
[----:B------:R-:W4:Y:S01]  /*97880*/  LDL.LU R20, [R1+0x443c] ;  /* 0x00443c0001147983 */ /* 0x000f220000300800 */
[----:B------:R-:W-:-:S02]  /*97890*/  LOP3.LUT R2, R2, 0xfffdffff, RZ, 0xc0, !PT ;  /* 0xfffdffff02027812 */ /* 0x000fc400078ec0ff */
[----:B------:R-:W-:Y:S02]  /*978a0*/  ISETP.GE.AND P6, PT, R11, UR22, PT ;  /* 0x000000160b007c0c */ /* 0x000fe4000bfc6270 */
[----:B------:R-:W-:Y:S02]  /*978b0*/  @P4 LOP3.LUT R2, R2, 0x20000, RZ, 0xfc, !PT ;  /* 0x0002000002024812 */ /* 0x000fe400078efcff */
[----:B--2---:R-:W-:Y:S02]  /*978c0*/  ISETP.GE.AND P1, PT, R19, UR45, PT ;  /* 0x0000002d13007c0c */ /* 0x004fe4000bf26270 */
[----:B------:R-:W2:Y:S04]  /*978d0*/  LDL.LU R19, [R1+0x4438] ;  /* 0x0044380001137983 */ /* 0x000ea80000300800 */
[----:B------:R-:W2:Y:S04]  /*978e0*/  LDL.LU R18, [R1+0x4434] ;  /* 0x0044340001127983 */ /* 0x000ea80000300800 */
[----:B------:R-:W2:Y:S04]  /*978f0*/  LDL.LU R17, [R1+0x4430] ;  /* 0x0044300001117983 */ /* 0x000ea80000300800 */
[----:B------:R-:W2:Y:S04]  /*97900*/  LDL.LU R16, [R1+0x442c] ;  /* 0x00442c0001107983 */ /* 0x000ea80000300800 */
[----:B------:R-:W2:Y:S01]  /*97910*/  LDL.LU R15, [R1+0x4428] ;  /* 0x00442800010f7983 */ /* 0x000ea20000300800 */
[----:B------:R-:W-:-:S03]  /*97920*/  ISETP.LT.AND P3, PT, R10, UR35, !P1 ;  /* 0x000000230a007c0c */ /* 0x000fc6000cf61270 */
[----:B------:R-:W2:Y:S01]  /*97930*/  LDL.LU R14, [R1+0x4424] ;  /* 0x00442400010e7983 */ /* 0x000ea20000300800 */
[----:B------:R-:W-:-:S03]  /*97940*/  ISETP.LT.AND P2, PT, R9, UR53, !P1 ;  /* 0x0000003509007c0c */ /* 0x000fc6000cf41270 */
[----:B------:R-:W2:Y:S01]  /*97950*/  LDL.LU R13, [R1+0x4420] ;  /* 0x00442000010d7983 */ /* 0x000ea20000300800 */
[----:B------:R-:W-:-:S03]  /*97960*/  ISETP.LT.AND P4, PT, R8, UR54, !P1 ;  /* 0x0000003608007c0c */ /* 0x000fc6000cf81270 */
[----:B------:R-:W2:Y:S04]  /*97970*/  LDL.LU R12, [R1+0x441c] ;  /* 0x00441c00010c7983 */ /* 0x000ea80000300800 */
[----:B------:R-:W4:Y:S04]  /*97980*/  LDL.LU R11, [R1+0x4418] ;  /* 0x00441800010b7983 */ /* 0x000f280000300800 */
[----:B------:R-:W2:Y:S04]  /*97990*/  LDL.LU R10, [R1+0x4414] ;  /* 0x00441400010a7983 */ /* 0x000ea80000300800 */
[----:B------:R-:W4:Y:S04]  /*979a0*/  LDL.LU R9, [R1+0x4410] ;  /* 0x0044100001097983 */ /* 0x000f280000300800 */
[----:B------:R-:W2:Y:S01]  /*979b0*/  LDL.LU R8, [R1+0x440c] ;  /* 0x00440c0001087983 */ /* 0x000ea20000300800 */
[----:B------:R-:W-:-:S04]  /*979c0*/  LOP3.LUT R2, R2, 0xfffffdff, RZ, 0xc0, !PT ;  /* 0xfffffdff02027812 */ /* 0x000fc800078ec0ff */
        /* <DEDUP_REMOVED lines=16> */
[----:B------:R-:W-:-:S04]  /*97ad0*/  LOP3.LUT R2, R2, 0xfffffffb, RZ, 0xc0, !PT ;  /* 0xfffffffb02027812 */ /* 0x000fc800078ec0ff */
[----:B------:R-:W-:-:S04]  /*97ae0*/  LOP3.LUT R2, R2, 0xfffffff7, RZ, 0xc0, !PT ;  /* 0xfffffff702027812 */ /* 0x000fc800078ec0ff */
[----:B------:R-:W-:-:S04]  /*97af0*/  @P3 LOP3.LUT R2, R2, 0x8, RZ, 0xfc, !PT ;  /* 0x0000000802023812 */ /* 0x000fc800078efcff */
[----:B------:R-:W-:Y:S01]  /*97b00*/  @P2 LOP3.LUT R2, R2, 0x4, RZ, 0xfc, !PT ;  /* 0x0000000402022812 */ /* 0x000fe200078efcff */
[----:B------:R-:W-:Y:S01]  /*97b10*/  STL.64 [R1+0x4418], R6 ;  /* 0x0044180601007387 */ /* 0x000fe20000100a00 */
[----:B------:R-:W-:Y:S01]  /*97b20*/  ULDC UR45, c[0x0][0x228] ;  /* 0x00008a00002d7ab9 */ /* 0x000fe20000000800 */
[----:B------:R-:W-:Y:S01]  /*97b30*/  ULDC UR5, c[0x0][0x228] ;  /* 0x00008a0000057ab9 */ /* 0x000fe20000000800 */
[----:B------:R-:W-:Y:S01]  /*97b40*/  ULDC UR44, c[0x0][0x228] ;  /* 0x00008a00002c7ab9 */ /* 0x000fe20000000800 */
[----:B------:R1:W-:Y:S01]  /*97b50*/  STL.64 [R1+0x4410], R4 ;  /* 0x0044100401007387 */ /* 0x0003e20000100a00 */
[----:B------:R-:W-:Y:S01]  /*97b60*/  ULDC UR43, c[0x0][0x228] ;  /* 0x00008a00002b7ab9 */ /* 0x000fe20000000800 */
[----:B------:R-:W-:Y:S01]  /*97b70*/  ULDC UR42, c[0x0][0x228] ;  /* 0x00008a00002a7ab9 */ /* 0x000fe20000000800 */
[----:B------:R-:W-:Y:S01]  /*97b80*/  ULDC UR41, c[0x0][0x228] ;  /* 0x00008a0000297ab9 */ /* 0x000fe20000000800 */
[----:B------:R-:W3:Y:S01]  /*97b90*/  S2R R232, SR_TID.X ;  /* 0x0000000000e87919 */ /* 0x000ee20000002100 */
[----:B------:R-:W-:Y:S01]  /*97ba0*/  ULDC UR40, c[0x0][0x228] ;  /* 0x00008a0000287ab9 */ /* 0x000fe20000000800 */
[----:B------:R-:W-:Y:S01]  /*97bb0*/  ULDC UR51, c[0x0][0x228] ;  /* 0x00008a0000337ab9 */ /* 0x000fe20000000800 */
[----:B------:R-:W-:Y:S01]  /*97bc0*/  ULDC UR50, c[0x0][0x228] ;  /* 0x00008a0000327ab9 */ /* 0x000fe20000000800 */
[----:B------:R-:W-:Y:S01]  /*97bd0*/  ULDC UR49, c[0x0][0x228] ;  /* 0x00008a0000317ab9 */ /* 0x000fe20000000800 */
[----:B------:R-:W-:Y:S01]  /*97be0*/  ULDC UR13, c[0x0][0x228] ;  /* 0x00008a00000d7ab9 */ /* 0x000fe20000000800 */
[----:B------:R-:W-:Y:S01]  /*97bf0*/  ULDC UR12, c[0x0][0x228] ;  /* 0x00008a00000c7ab9 */ /* 0x000fe20000000800 */
[----:B------:R-:W-:Y:S01]  /*97c00*/  ULDC UR55, c[0x0][0x228] ;  /* 0x00008a0000377ab9 */ /* 0x000fe20000000800 */
[----:B-1----:R-:W4:Y:S01]  /*97c10*/  LDL.LU R4, [R1+0x1ab0] ;  /* 0x001ab00001047983 */ /* 0x002f220000300800 */
[----:B------:R-:W-:Y:S01]  /*97c20*/  ULDC UR52, c[0x0][0x228] ;  /* 0x00008a0000347ab9 */ /* 0x000fe20000000800 */
[----:B------:R-:W-:Y:S01]  /*97c30*/  ULDC UR53, c[0x0][0x228] ;  /* 0x00008a0000357ab9 */ /* 0x000fe20000000800 */
[----:B------:R-:W-:Y:S01]  /*97c40*/  ULDC UR54, c[0x0][0x228] ;  /* 0x00008a0000367ab9 */ /* 0x000fe20000000800 */
[----:B------:R-:W4:Y:S01]  /*97c50*/  LDL.LU R5, [R1+0x1ab8] ;  /* 0x001ab80001057983 */ /* 0x000f220000300800 */
        /* <DEDUP_REMOVED lines=19> */
[----:B---3--:R-:W-:Y:S01]  /*97d90*/  LOP3.LUT R232, R232, 0x1f, RZ, 0xc0, !PT ;  /* 0x0000001fe8e87812 */ /* 0x008fe200078ec0ff */
[----:B------:R-:W-:Y:S01]  /*97da0*/  ULDC UR29, c[0x0][0x228] ;  /* 0x00008a00001d7ab9 */ /* 0x000fe20000000800 */
[----:B------:R-:W-:Y:S01]  /*97db0*/  ULDC UR34, c[0x0][0x228] ;  /* 0x00008a0000227ab9 */ /* 0x000fe20000000800 */
[----:B------:R-:W-:Y:S01]  /*97dc0*/  ULDC UR35, c[0x0][0x228] ;  /* 0x00008a0000237ab9 */ /* 0x000fe20000000800 */
[----:B------:R-:W-:Y:S01]  /*97dd0*/  LEA R0, R232, UR4, 0x4 ;  /* 0x00000004e8007c11 */ /* 0x000fe2000f8e20ff */
[----:B------:R-:W-:Y:S01]  /*97de0*/  ULDC UR4, c[0x0][0x228] ;  /* 0x00008a0000047ab9 */ /* 0x000fe20000000800 */
[----:B------:R-:W3:Y:S01]  /*97df0*/  LDL.LU R232, [R1+0xd00] ;  /* 0x000d000001e87983 */ /* 0x000ee20000300800 */
[----:B------:R-:W-:Y:S01]  /*97e00*/  ULDC UR48, c[0x0][0x228] ;  /* 0x00008a0000307ab9 */ /* 0x000fe20000000800 */
[----:B------:R-:W-:Y:S01]  /*97e10*/  ULDC UR14, c[0x0][0x228] ;  /* 0x00008a00000e7ab9 */ /* 0x000fe20000000800 */
[----:B------:R-:W-:Y:S01]  /*97e20*/  ULDC UR15, c[0x0][0x228] ;  /* 0x00008a00000f7ab9 */ /* 0x000fe20000000800 */
[----:B------:R-:W-:Y:S01]  /*97e30*/  STSM.16.M88.4 [R0], R228 ;  /* 0x000000e400007844 */ /* 0x000fe20000000200 */
[----:B------:R-:W-:-:S03]  /*97e40*/  NOP ;  /* 0x0000000000007918 */ /* 0x000fc60000000000 */
[----:B------:R-:W1:Y:S01]  /*97e50*/  LDS.128 R228, [R0] ;  /* 0x0000000000e47984 */ /* 0x000e620000000c00 */
[----:B------:R-:W-:-:S03]  /*97e60*/  NOP ;  /* 0x0000000000007918 */ /* 0x000fc60000000000 */
[----:B------:R-:W3:Y:S01]  /*97e70*/  LDL.LU R233, [R1+0xd08] ;  /* 0x000d080001e97983 */ /* 0x000ee20000300800 */
        /* <DEDUP_REMOVED lines=15> */
[----:B-1----:R-:W-:Y:S04]  /*97f70*/  STL.64 [R1+0xec0], R228 ;  /* 0x000ec0e401007387 */ /* 0x002fe80000100a00 */
[----:B------:R-:W-:Y:S04]  /*97f80*/  STL.64 [R1+0xec8], R230 ;  /* 0x000ec8e601007387 */ /* 0x000fe80000100a00 */
[----:B------:R-:W3:Y:S04]  /*97f90*/  LDL.LU R234, [R1+0x2b60] ;  /* 0x002b600001ea7983 */ /* 0x000ee80000300800 */
[----:B------:R-:W3:Y:S04]  /*97fa0*/  LDL.LU R235, [R1+0x2b68] ;  /* 0x002b680001eb7983 */ /* 0x000ee80000300800 */
[----:B----4-:R1:W-:Y:S01]  /*97fb0*/  STSM.16.M88.4 [R0], R4 ;  /* 0x0000000400007844 */ /* 0x0103e20000000200 */
[----:B------:R-:W-:-:S03]  /*97fc0*/  NOP ;  /* 0x0000000000007918 */ /* 0x000fc60000000000 */
[----:B------:R-:W4:Y:S01]  /*97fd0*/  LDS.128 R228, [R0] ;  /* 0x0000000000e47984 */ /* 0x000f220000000c00 */
[----:B------:R-:W-:-:S03]  /*97fe0*/  NOP ;  /* 0x0000000000007918 */ /* 0x000fc60000000000 */
[----:B-1----:R-:W2:Y:S04]  /*97ff0*/  LDL.LU R4, [R1+0xb00] ;  /* 0x000b000001047983 */ /* 0x002ea80000300800 */
[----:B------:R-:W2:Y:S04]  /*98000*/  LDL.LU R5, [R1+0xb08] ;  /* 0x000b080001057983 */ /* 0x000ea80000300800 */
[----:B----4-:R1:W-:Y:S04]  /*98010*/  STL.64 [R1+0xeb0], R228 ;  /* 0x000eb0e401007387 */ /* 0x0103e80000100a00 */
[----:B------:R-:W-:Y:S04]  /*98020*/  STL.64 [R1+0xeb8], R230 ;  /* 0x000eb8e601007387 */ /* 0x000fe80000100a00 */
[----:B------:R-:W2:Y:S04]  /*98030*/  LDL.LU R6, [R1+0x29c0] ;  /* 0x0029c00001067983 */ /* 0x000ea80000300800 */
[----:B------:R-:W2:Y:S04]  /*98040*/  LDL.LU R7, [R1+0x29c8] ;  /* 0x0029c80001077983 */ /* 0x000ea80000300800 */
[----:B-1----:R-:W4:Y:S04]  /*98050*/  LDL.LU R228, [R1+0xa00] ;  /* 0x000a000001e47983 */ /* 0x002f280000300800 */
[----:B------:R-:W4:Y:S04]  /*98060*/  LDL.LU R229, [R1+0xa08] ;  /* 0x000a080001e57983 */ /* 0x000f280000300800 */
[----:B---3--:R-:W-:Y:S01]  /*98070*/  STSM.16.M88.4 [R0], R232 ;  /* 0x000000e800007844 */ /* 0x008fe20000000200 */
[----:B------:R-:W-:-:S03]  /*98080*/  NOP ;  /* 0x0000000000007918 */ /* 0x000fc60000000000 */
[----:B------:R-:W1:Y:S01]  /*98090*/  LDS.128 R232, [R0] ;  /* 0x0000000000e87984 */ /* 0x000e620000000c00 */
[----:B------:R-:W-:-:S03]  /*980a0*/  NOP ;  /* 0x0000000000007918 */ /* 0x000fc60000000000 */
[----:B-1----:R1:W-:Y:S04]  /*980b0*/  STL.64 [R1+0xea0], R232 ;  /* 0x000ea0e801007387 */ /* 0x0023e80000100a00 */
[----:B------:R-:W-:Y:S04]  /*980c0*/  STL.64 [R1+0xea8], R234 ;  /* 0x000ea8ea01007387 */ /* 0x000fe80000100a00 */
[----:B------:R-:W4:Y:S04]  /*980d0*/  LDL.LU R230, [R1+0x2960] ;  /* 0x0029600001e67983 */ /* 0x000f280000300800 */
[----:B------:R-:W4:Y:S04]  /*980e0*/  LDL.LU R231, [R1+0x2968] ;  /* 0x0029680001e77983 */ /* 0x000f280000300800 */
[----:B-1----:R-:W3:Y:S04]  /*980f0*/  LDL.LU R232, [R1+0x870] ;  /* 0x0008700001e87983 */ /* 0x002ee80000300800 */
[----:B------:R-:W3:Y:S04]  /*98100*/  LDL.LU R233, [R1+0x878] ;  /* 0x0008780001e97983 */ /* 0x000ee80000300800 */
[----:B--2---:R-:W-:Y:S01]  /*98110*/  STSM.16.M88.4 [R0], R4 ;  /* 0x0000000400007844 */ /* 0x004fe20000000200 */
[----:B------:R-:W-:-:S03]  /*98120*/  NOP ;  /* 0x0000000000007918 */ /* 0x000fc60000000000 */
[----:B------:R-:W1:Y:S01]  /*98130*/  LDS.128 R4, [R0] ;  /* 0x0000000000047984 */ /* 0x000e620000000c00 */
[----:B------:R-:W-:-:S03]  /*98140*/  NOP ;  /* 0x0000000000007918 */ /* 0x000fc60000000000 */
[----:B-1----:R-:W-:Y:S04]  /*98150*/  STL.64 [R1+0xe90], R4 ;  /* 0x000e900401007387 */ /* 0x002fe80000100a00 */
[----:B------:R-:W-:Y:S04]  /*98160*/  STL.64 [R1+0xe98], R6 ;  /* 0x000e980601007387 */ /* 0x000fe80000100a00 */
[----:B------:R-:W3:Y:S04]  /*98170*/  LDL.LU R234, [R1+0x2860] ;  /* 0x0028600001ea7983 */ /* 0x000ee80000300800 */
[----:B------:R-:W3:Y:S04]  /*98180*/  LDL.LU R235, [R1+0x2868] ;  /* 0x0028680001eb7983 */ /* 0x000ee80000300800 */
[----:B----4-:R1:W-:Y:S01]  /*98190*/  STSM.16.M88.4 [R0], R228 ;  /* 0x000000e400007844 */ /* 0x0103e20000000200 */
[----:B------:R-:W-:-:S03]  /*981a0*/  NOP ;  /* 0x0000000000007918 */ /* 0x000fc60000000000 */
[----:B------:R-:W2:Y:S01]  /*981b0*/  LDS.128 R4, [R0] ;  /* 0x0000000000047984 */ /* 0x000ea20000000c00 */
[----:B------:R-:W-:-:S03]  /*981c0*/  NOP ;  /* 0x0000000000007918 */ /* 0x000fc60000000000 */
[----:B-1----:R-:W4:Y:S04]  /*981d0*/  LDL.LU R228, [R1+0x750] ;  /* 0x0007500001e47983 */ /* 0x002f280000300800 */
[----:B------:R-:W4:Y:S04]  /*981e0*/  LDL.LU R229, [R1+0x758] ;  /* 0x0007580001e57983 */ /* 0x000f280000300800 */
[----:B--2---:R-:W-:Y:S04]  /*981f0*/  STL.64 [R1+0xe80], R4 ;  /* 0x000e800401007387 */ /* 0x004fe80000100a00 */
[----:B------:R-:W-:Y:S04]  /*98200*/  STL.64 [R1+0xe88], R6 ;  /* 0x000e880601007387 */ /* 0x000fe80000100a00 */
[----:B------:R-:W4:Y:S04]  /*98210*/  LDL.LU R230, [R1+0x26c0] ;  /* 0x0026c00001e67983 */ /* 0x000f280000300800 */
[----:B------:R-:W4:Y:S04]  /*98220*/  LDL.LU R231, [R1+0x26c8] ;  /* 0x0026c80001e77983 */ /* 0x000f280000300800 */
[----:B---3--:R1:W-:Y:S01]  /*98230*/  STSM.16.M88.4 [R0], R232 ;  /* 0x000000e800007844 */ /* 0x0083e20000000200 */
[----:B------:R-:W-:-:S03]  /*98240*/  NOP ;  /* 0x0000000000007918 */ /* 0x000fc60000000000 */
[----:B------:R-:W2:Y:S01]  /*98250*/  LDS.128 R4, [R0] ;  /* 0x0000000000047984 */ /* 0x000ea20000000c00 */
[----:B------:R-:W-:-:S03]  /*98260*/  NOP ;  /* 0x0000000000007918 */ /* 0x000fc60000000000 */
[----:B-1----:R-:W3:Y:S04]  /*98270*/  LDL.LU R232, [R1+0x4e0] ;  /* 0x0004e00001e87983 */ /* 0x002ee80000300800 */
[----:B------:R-:W3:Y:S04]  /*98280*/  LDL.LU R233, [R1+0x4e8] ;  /* 0x0004e80001e97983 */ /* 0x000ee80000300800 */
[----:B--2---:R-:W-:Y:S04]  /*98290*/  STL.64 [R1+0xe70], R4 ;  /* 0x000e700401007387 */ /* 0x004fe80000100a00 */
        /* <DEDUP_REMOVED lines=23> */
[----:B----4-:R-:W-:Y:S01]  /*98410*/  STSM.16.M88.4 [R0], R228 ;  /* 0x000000e400007844 */ /* 0x010fe20000000200 */
[----:B------:R-:W-:-:S03]  /*98420*/  NOP ;  /* 0x0000000000007918 */ /* 0x000fc60000000000 */
[----:B------:R-:W1:Y:S01]  /*98430*/  LDS.128 R4, [R0] ;  /* 0x0000000000047984 */ /* 0x000e620000000c00 */
[----:B------:R-:W-:-:S03]  /*98440*/  NOP ;  /* 0x0000000000007918 */ /* 0x000fc60000000000 */
[----:B-1----:R-:W-:Y:S04]  /*98450*/  STL.64 [R1+0xf20], R4 ;  /* 0x000f200401007387 */ /* 0x002fe80000100a00 */
[----:B------:R-:W-:Y:S04]  /*98460*/  STL.64 [R1+0xf28], R6 ;  /* 0x000f280601007387 */ /* 0x000fe80000100a00 */
[----:B------:R-:W2:Y:S04]  /*98470*/  LDL.LU R230, [R1+0xca0] ;  /* 0x000ca00001e67983 */ /* 0x000ea80000300800 */
[----:B------:R-:W2:Y:S01]  /*98480*/  LDL.LU R231, [R1+0xca8] ;  /* 0x000ca80001e77983 */ /* 0x000ea20000300800 */
[----:B------:R-:W-:-:S02]  /*98490*/  IMAD.MOV.U32 R228, RZ, RZ, R220 ;  /* 0x000000ffffe47224 */ /* 0x000fc400078e00dc */
[----:B------:R-:W-:Y:S01]  /*984a0*/  IMAD.MOV.U32 R229, RZ, RZ, R222 ;  /* 0x000000ffffe57224 */ /* 0x000fe200078e00de */
[----:B---3--:R1:W-:Y:S01]  /*984b0*/  STSM.16.M88.4 [R0], R232 ;  /* 0x000000e800007844 */ /* 0x0083e20000000200 */
[----:B------:R-:W-:-:S03]  /*984c0*/  NOP ;  /* 0x0000000000007918 */ /* 0x000fc60000000000 */
[----:B------:R-:W3:Y:S01]  /*984d0*/  LDS.128 R4, [R0] ;  /* 0x0000000000047984 */ /* 0x000ee20000000c00 */
[----:B------:R-:W-:-:S03]  /*984e0*/  NOP ;  /* 0x0000000000007918 */ /* 0x000fc60000000000 */
[----:B-1----:R-:W4:Y:S04]  /*984f0*/  LDL.LU R232, [R1+0x330] ;  /* 0x0003300001e87983 */ /* 0x002f280000300800 */
[----:B------:R-:W4:Y:S04]  /*98500*/  LDL.LU R233, [R1+0x338] ;  /* 0x0003380001e97983 */ /* 0x000f280000300800 */
[----:B---3--:R-:W-:Y:S04]  /*98510*/  STL.64 [R1+0xf10], R4 ;  /* 0x000f100401007387 */ /* 0x008fe80000100a00 */
[----:B------:R-:W-:Y:S04]  /*98520*/  STL.64 [R1+0xf18], R6 ;  /* 0x000f180601007387 */ /* 0x000fe80000100a00 */
[----:B------:R-:W4:Y:S04]  /*98530*/  LDL.LU R234, [R1+0x2360] ;  /* 0x0023600001ea7983 */ /* 0x000f280000300800 */
[----:B------:R-:W4:Y:S04]  /*98540*/  LDL.LU R235, [R1+0x2368] ;  /* 0x0023680001eb7983 */ /* 0x000f280000300800 */
[----:B--2---:R-:W-:Y:S01]  /*98550*/  STSM.16.M88.4 [R0], R228 ;  /* 0x000000e400007844 */ /* 0x004fe20000000200 */
        /* <DEDUP_REMOVED lines=9> */
[----:B----4-:R-:W-:Y:S01]  /*985f0*/  STSM.16.M88.4 [R0], R232 ;  /* 0x000000e800007844 */ /* 0x010fe20000000200 */
[----:B------:R-:W-:-:S03]  /*98600*/  NOP ;  /* 0x0000000000007918 */ /* 0x000fc60000000000 */
[----:B------:R-:W1:Y:S01]  /*98610*/  LDS.128 R4, [R0] ;  /* 0x0000000000047984 */ /* 0x000e620000000c00 */
[----:B------:R-:W-:-:S03]  /*98620*/  NOP ;  /* 0x0000000000007918 */ /* 0x000fc60000000000 */
[----:B-1----:R-:W-:Y:S04]  /*98630*/  STL.64 [R1+0xef0], R4 ;  /* 0x000ef00401007387 */ /* 0x002fe80000100a00 */
[----:B------:R-:W-:Y:S04]  /*98640*/  STL.64 [R1+0xef8], R6 ;  /* 0x000ef80601007387 */ /* 0x000fe80000100a00 */
[----:B------:R-:W3:Y:S04]  /*98650*/  LDL.LU R234, [R1+0x2180] ;  /* 0x0021800001ea7983 */ /* 0x000ee80000300800 */
[----:B------:R-:W3:Y:S04]  /*98660*/  LDL.LU R235, [R1+0x2188] ;  /* 0x0021880001eb7983 */ /* 0x000ee80000300800 */
[----:B--2---:R-:W-:Y:S01]  /*98670*/  STSM.16.M88.4 [R0], R228 ;  /* 0x000000e400007844 */ /* 0x004fe20000000200 */
[----:B------:R-:W-:-:S03]  /*98680*/  NOP ;  /* 0x0000000000007918 */ /* 0x000fc60000000000 */
[----:B------:R-:W1:Y:S04]  /*98690*/  LDS.128 R4, [R0] ;  /* 0x0000000000047984 */ /* 0x000e680000000c00 */
[----:B-1----:R1:W-:Y:S04]  /*986a0*/  STL.64 [R1+0xee0], R4 ;  /* 0x000ee00401007387 */ /* 0x0023e80000100a00 */
[----:B------:R-:W-:Y:S04]  /*986b0*/  STL.64 [R1+0xee8], R6 ;  /* 0x000ee80601007387 */ /* 0x000fe80000100a00 */
[----:B------:R-:W2:Y:S04]  /*986c0*/  LDL.LU R230, [R1+0x2080] ;  /* 0x0020800001e67983 */ /* 0x000ea80000300800 */
[----:B------:R-:W2:Y:S01]  /*986d0*/  LDL.LU R231, [R1+0x2088] ;  /* 0x0020880001e77983 */ /* 0x000ea20000300800 */
[----:B------:R-:W-:-:S02]  /*986e0*/  IMAD.MOV.U32 R232, RZ, RZ, R72 ;  /* 0x000000ffffe87224 */ /* 0x000fc400078e0048 */
[----:B------:R-:W-:Y:S01]  /*986f0*/  IMAD.MOV.U32 R233, RZ, RZ, R74 ;  /* 0x000000ffffe97224 */ /* 0x000fe200078e004a */
[----:B------:R-:W-:Y:S01]  /*98700*/  NOP ;  /* 0x0000000000007918 */ /* 0x000fe20000000000 */
[----:B-1----:R-:W4:Y:S04]  /*98710*/  LDL.LU R4, [R1+0x540] ;  /* 0x0005400001047983 */ /* 0x002f280000300800 */
[----:B------:R-:W4:Y:S01]  /*98720*/  LDL.LU R5, [R1+0x548] ;  /* 0x0005480001057983 */ /* 0x000f220000300800 */
[----:B------:R-:W-:Y:S02]  /*98730*/  IMAD.MOV.U32 R228, RZ, RZ, R8 ;  /* 0x000000ffffe47224 */ /* 0x000fe400078e0008 */
[----:B------:R-:W-:Y:S01]  /*98740*/  IMAD.MOV.U32 R229, RZ, RZ, R10 ;  /* 0x000000ffffe57224 */ /* 0x000fe200078e000a */
        /* <DEDUP_REMOVED lines=14> */
[----:B-1----:R1:W-:Y:S04]  /*98830*/  STL.64 [R1+0xe60], R228 ;  /* 0x000e60e401007387 */ /* 0x0023e80000100a00 */
[----:B------:R-:W-:Y:S04]  /*98840*/  STL.64 [R1+0xe68], R230 ;  /* 0x000e68e601007387 */ /* 0x000fe80000100a00 */
[----:B------:R-:W3:Y:S04]  /*98850*/  LDL.LU R234, [R1+0x2cc4] ;  /* 0x002cc40001ea7983 */ /* 0x000ee80000300800 */
[----:B------:R-:W3:Y:S04]  /*98860*/  LDL.LU R235, [R1+0x2ccc] ;  /* 0x002ccc0001eb7983 */ /* 0x000ee80000300800 */
[----:B-1----:R-:W2:Y:S04]  /*98870*/  LDL.LU R228, [R1+0x1ab4] ;  /* 0x001ab40001e47983 */ /* 0x002ea80000300800 */
[----:B------:R-:W2:Y:S04]  /*98880*/  LDL.LU R229, [R1+0x1abc] ;  /* 0x001abc0001e57983 */ /* 0x000ea80000300800 */
[----:B----4-:R-:W-:Y:S01]  /*98890*/  STSM.16.M88.4 [R0], R4 ;  /* 0x0000000400007844 */ /* 0x010fe20000000200 */
[----:B------:R-:W-:-:S03]  /*988a0*/  NOP ;  /* 0x0000000000007918 */ /* 0x000fc60000000000 */
[----:B------:R-:W1:Y:S01]  /*988b0*/  LDS.128 R4, [R0] ;  /* 0x0000000000047984 */ /* 0x000e620000000c00 */
[----:B------:R-:W-:-:S03]  /*988c0*/  NOP ;  /* 0x0000000000007918 */ /* 0x000fc60000000000 */
[----:B-1----:R-:W-:Y:S04]  /*988d0*/  STL.64 [R1+0xe40], R4 ;  /* 0x000e400401007387 */ /* 0x002fe80000100a00 */
[----:B------:R-:W-:Y:S04]  /*988e0*/  STL.64 [R1+0xe48], R6 ;  /* 0x000e480601007387 */ /* 0x000fe80000100a00 */
[----:B------:R-:W2:Y:S04]  /*988f0*/  LDL.LU R230, [R1+0x2c64] ;  /* 0x002c640001e67983 */ /* 0x000ea80000300800 */
[----:B------:R-:W2:Y:S04]  /*98900*/  LDL.LU R231, [R1+0x2c6c] ;  /* 0x002c6c0001e77983 */ /* 0x000ea80000300800 */
        /* <DEDUP_REMOVED lines=10> */
[----:B--2---:R1:W-:Y:S01]  /*989b0*/  STSM.16.M88.4 [R0], R228 ;  /* 0x000000e400007844 */ /* 0x0043e20000000200 */
        /* <DEDUP_REMOVED lines=58> */
[----:B------:R-:W4:Y:S01]  /*98d60*/  LDL.LU R235, [R1+0x256c] ;  /* 0x00256c0001eb7983 */ /* 0x000f220000300800 */
[----:B------:R-:W-:-:S02]  /*98d70*/  IMAD.MOV.U32 R220, RZ, RZ, R221 ;  /* 0x000000ffffdc7224 */ /* 0x000fc400078e00dd */
[----:B------:R-:W-:Y:S01]  /*98d80*/  IMAD.MOV.U32 R221, RZ, RZ, R223 ;  /* 0x000000ffffdd7224 */ /* 0x000fe200078e00df */
[----:B---3--:R1:W-:Y:S01]  /*98d90*/  STSM.16.M88.4 [R0], R228 ;  /* 0x000000e400007844 */ /* 0x0083e20000000200 */
[----:B------:R-:W-:-:S03]  /*98da0*/  NOP ;  /* 0x0000000000007918 */ /* 0x000fc60000000000 */
[----:B------:R-:W2:Y:S01]  /*98db0*/  LDS.128 R4, [R0] ;  /* 0x0000000000047984 */ /* 0x000ea20000000c00 */
[----:B------:R-:W-:-:S03]  /*98dc0*/  NOP ;  /* 0x0000000000007918 */ /* 0x000fc60000000000 */
[----:B-1----:R-:W3:Y:S04]  /*98dd0*/  LDL.LU R228, [R1+0x174] ;  /* 0x0001740001e47983 */ /* 0x002ee80000300800 */
[----:B------:R-:W3:Y:S04]  /*98de0*/  LDL.LU R229, [R1+0x17c] ;  /* 0x00017c0001e57983 */ /* 0x000ee80000300800 */
[----:B--2---:R-:W-:Y:S04]  /*98df0*/  STL.64 [R1+0x870], R4 ;  /* 0x0008700401007387 */ /* 0x004fe80000100a00 */
[----:B------:R1:W-:Y:S04]  /*98e00*/  STL.64 [R1+0x878], R6 ;  /* 0x0008780601007387 */ /* 0x0003e80000100a00 */
[----:B-1----:R-:W2:Y:S04]  /*98e10*/  LDL.LU.64 R6, [R1+0x4418] ;  /* 0x0044180001067983 */ /* 0x002ea80000300a00 */
[----:B------:R-:W2:Y:S04]  /*98e20*/  LDL.LU.64 R4, [R1+0x4410] ;  /* 0x0044100001047983 */ /* 0x000ea80000300a00 */
        /* <DEDUP_REMOVED lines=8> */
[----:B------:R-:W4:Y:S04]  /*98eb0*/  LDL.LU R222, [R1+0xca4] ;  /* 0x000ca40001de7983 */ /* 0x000f280000300800 */
[----:B------:R-:W4:Y:S04]  /*98ec0*/  LDL.LU R223, [R1+0xcac] ;  /* 0x000cac0001df7983 */ /* 0x000f280000300800 */
[----:B---3--:R1:W-:Y:S01]  /*98ed0*/  STSM.16.M88.4 [R0], R228 ;  /* 0x000000e400007844 */ /* 0x0083e20000000200 */
[----:B------:R-:W-:-:S03]  /*98ee0*/  NOP ;  /* 0x0000000000007918 */ /* 0x000fc60000000000 */
[----:B------:R-:W3:Y:S01]  /*98ef0*/  LDS.128 R232, [R0] ;  /* 0x0000000000e87984 */ /* 0x000ee20000000c00 */
[----:B------:R-:W-:-:S03]  /*98f00*/  NOP ;  /* 0x0000000000007918 */ /* 0x000fc60000000000 */
[----:B-1----:R-:W2:Y:S04]  /*98f10*/  LDL.LU R228, [R1+0x334] ;  /* 0x0003340001e47983 */ /* 0x002ea80000300800 */
[----:B------:R-:W2:Y:S04]  /*98f20*/  LDL.LU R229, [R1+0x33c] ;  /* 0x00033c0001e57983 */ /* 0x000ea80000300800 */
[----:B---3--:R-:W-:Y:S04]  /*98f30*/  STL.64 [R1+0x750], R232 ;  /* 0x000750e801007387 */ /* 0x008fe80000100a00 */
[----:B------:R-:W-:Y:S04]  /*98f40*/  STL.64 [R1+0x758], R234 ;  /* 0x000758ea01007387 */ /* 0x000fe80000100a00 */
[----:B------:R-:W2:Y:S04]  /*98f50*/  LDL.LU R230, [R1+0x2364] ;  /* 0x0023640001e67983 */ /* 0x000ea80000300800 */
[----:B------:R-:W2:Y:S04]  /*98f60*/  LDL.LU R231, [R1+0x236c] ;  /* 0x00236c0001e77983 */ /* 0x000ea80000300800 */
[----:B----4-:R1:W-:Y:S02]  /*98f70*/  STSM.16.M88.4 [R0], R220 ;  /* 0x000000dc00007844 */ /* 0x0103e40000000200 */
[----:B-1----:R-:W-:-:S02]  /*98f80*/  IMAD.MOV.U32 R220, RZ, RZ, R201 ;  /* 0x000000ffffdc7224 */ /* 0x002fc400078e00c9 */
[----:B------:R-:W-:Y:S01]  /*98f90*/  IMAD.MOV.U32 R221, RZ, RZ, R203 ;  /* 0x000000ffffdd7224 */ /* 0x000fe200078e00cb */
[----:B------:R-:W-:Y:S01]  /*98fa0*/  NOP ;  /* 0x0000000000007918 */ /* 0x000fe20000000000 */
[----:B------:R-:W1:Y:S01]  /*98fb0*/  LDS.128 R200, [R0] ;  /* 0x0000000000c87984 */ /* 0x000e620000000c00 */
[----:B------:R-:W-:-:S03]  /*98fc0*/  NOP ;  /* 0x0000000000007918 */ /* 0x000fc60000000000 */
[----:B-1----:R1:W-:Y:S04]  /*98fd0*/  STL.64 [R1+0x4e0], R200 ;  /* 0x0004e0c801007387 */ /* 0x0023e80000100a00 */
[----:B------:R-:W-:Y:S04]  /*98fe0*/  STL.64 [R1+0x4e8], R202 ;  /* 0x0004e8ca01007387 */ /* 0x000fe80000100a00 */
[----:B------:R-:W3:Y:S04]  /*98ff0*/  LDL.LU R222, [R1+0x21c4] ;  /* 0x0021c40001de7983 */ /* 0x000ee80000300800 */
[----:B------:R-:W3:Y:S01]  /*99000*/  LDL.LU R223, [R1+0x21cc] ;  /* 0x0021cc0001df7983 */ /* 0x000ee20000300800 */
[----:B-1----:R-:W-:-:S02]  /*99010*/  IMAD.MOV.U32 R200, RZ, RZ, R73 ;  /* 0x000000ffffc87224 */ /* 0x002fc400078e0049 */
[----:B------:R-:W-:Y:S01]  /*99020*/  IMAD.MOV.U32 R201, RZ, RZ, R75 ;  /* 0x000000ffffc97224 */ /* 0x000fe200078e004b */
[----:B--2---:R-:W-:Y:S01]  /*99030*/  STSM.16.M88.4 [R0], R228 ;  /* 0x000000e400007844 */ /* 0x004fe20000000200 */
[----:B------:R-:W-:-:S03]  /*99040*/  NOP ;  /* 0x0000000000007918 */ /* 0x000fc60000000000 */
[----:B------:R-:W1:Y:S01]  /*99050*/  LDS.128 R72, [R0] ;  /* 0x0000000000487984 */ /* 0x000e620000000c00 */
[----:B------:R-:W-:-:S03]  /*99060*/  NOP ;  /* 0x0000000000007918 */ /* 0x000fc60000000000 */
[----:B-1----:R-:W-:Y:S04]  /*99070*/  STL.64 [R1+0x450], R72 ;  /* 0x0004504801007387 */ /* 0x002fe80000100a00 */
[----:B------:R-:W-:Y:S04]  /*99080*/  STL.64 [R1+0x458], R74 ;  /* 0x0004584a01007387 */ /* 0x000fe80000100a00 */
[----:B------:R-:W2:Y:S04]  /*99090*/  LDL.LU R202, [R1+0x2184] ;  /* 0x0021840001ca7983 */ /* 0x000ea80000300800 */
[----:B------:R-:W2:Y:S04]  /*990a0*/  LDL.LU R203, [R1+0x218c] ;  /* 0x00218c0001cb7983 */ /* 0x000ea80000300800 */
[----:B---3--:R-:W-:Y:S01]  /*990b0*/  STSM.16.M88.4 [R0], R220 ;  /* 0x000000dc00007844 */ /* 0x008fe20000000200 */
[----:B------:R-:W-:-:S03]  /*990c0*/  NOP ;  /* 0x0000000000007918 */ /* 0x000fc60000000000 */
[----:B------:R-:W1:Y:S01]  /*990d0*/  LDS.128 R220, [R0] ;  /* 0x0000000000dc7984 */ /* 0x000e620000000c00 */
[----:B------:R-:W-:-:S03]  /*990e0*/  NOP ;  /* 0x0000000000007918 */ /* 0x000fc60000000000 */
[----:B-1----:R-:W-:Y:S04]  /*990f0*/  STL.64 [R1+0x330], R220 ;  /* 0x000330dc01007387 */ /* 0x002fe80000100a00 */
[----:B------:R-:W-:Y:S04]  /*99100*/  STL.64 [R1+0x338], R222 ;  /* 0x000338de01007387 */ /* 0x000fe80000100a00 */
[----:B------:R-:W3:Y:S04]  /*99110*/  LDL.LU R74, [R1+0x2084] ;  /* 0x00208400014a7983 */ /* 0x000ee80000300800 */
[----:B------:R-:W3:Y:S01]  /*99120*/  LDL.LU R75, [R1+0x208c] ;  /* 0x00208c00014b7983 */ /* 0x000ee20000300800 */
[----:B------:R-:W-:-:S02]  /*99130*/  IMAD.MOV.U32 R72, RZ, RZ, R9 ;  /* 0x000000ffff487224 */ /* 0x000fc400078e0009 */
[----:B------:R-:W-:Y:S01]  /*99140*/  IMAD.MOV.U32 R73, RZ, RZ, R11 ;  /* 0x000000ffff497224 */ /* 0x000fe200078e000b */
[----:B--2---:R1:W-:Y:S01]  /*99150*/  STSM.16.M88.4 [R0], R200 ;  /* 0x000000c800007844 */ /* 0x0043e20000000200 */
        /* <DEDUP_REMOVED lines=11> */
[----:B------:R-:W-:Y:S01]  /*99210*/  LDS.128 R232, [R0] ;  /* 0x0000000000e87984 */ /* 0x000fe20000000c00 */
[----:B------:R-:W-:-:S03]  /*99220*/  NOP ;  /* 0x0000000000007918 */ /* 0x000fc60000000000 */
[----:B-1----:R-:W2:Y:S04]  /*99230*/  LDL.LU R72, [R1+0x1f70] ;  /* 0x001f700001487983 */ /* 0x002ea80000300800 */
[----:B------:R-:W2:Y:S04]  /*99240*/  LDL.LU R73, [R1+0x1f78] ;  /* 0x001f780001497983 */ /* 0x000ea80000300800 */
[----:B------:R-:W2:Y:S04]  /*99250*/  LDL.LU R74, [R1+0x2cb0] ;  /* 0x002cb000014a7983 */ /* 0x000ea80000300800 */
[----:B------:R-:W2:Y:S04]  /*99260*/  LDL.LU R75, [R1+0x2cb8] ;  /* 0x002cb800014b7983 */ /* 0x000ea80000300800 */
[----:B----4-:R1:W-:Y:S01]  /*99270*/  STSM.16.M88.4 [R0], R200 ;  /* 0x000000c800007844 */ /* 0x0103e20000000200 */
[----:B------:R-:W-:-:S03]  /*99280*/  NOP ;  /* 0x0000000000007918 */ /* 0x000fc60000000000 */
[----:B------:R-:W-:Y:S01]  /*99290*/  LDS.128 R228, [R0] ;  /* 0x0000000000e47984 */ /* 0x000fe20000000c00 */
[----:B------:R-:W-:-:S03]  /*992a0*/  NOP ;  /* 0x0000000000007918 */ /* 0x000fc60000000000 */
[----:B-1----:R-:W3:Y:S04]  /*992b0*/  LDL.LU R200, [R1+0x1aa0] ;  /* 0x001aa00001c87983 */ /* 0x002ee80000300800 */
[----:B------:R-:W3:Y:S04]  /*992c0*/  LDL.LU R201, [R1+0x1aa8] ;  /* 0x001aa80001c97983 */ /* 0x000ee80000300800 */
[----:B------:R-:W3:Y:S04]  /*992d0*/  LDL.LU R202, [R1+0x2c50] ;  /* 0x002c500001ca7983 */ /* 0x000ee80000300800 */
[----:B------:R-:W3:Y:S04]  /*992e0*/  LDL.LU R203, [R1+0x2c58] ;  /* 0x002c580001cb7983 */ /* 0x000ee80000300800 */
        /* <DEDUP_REMOVED lines=118> */
[----:B--2---:R1:W-:Y:S01]  /*99a50*/  STSM.16.M88.4 [R0], R72 ;  /* 0x0000004800007844 */ /* 0x0043e20000000200 */
[----:B------:R-:W-:-:S03]  /*99a60*/  NOP ;  /* 0x0000000000007918 */ /* 0x000fc60000000000 */
[----:B------:R-:W2:Y:S04]  /*99a70*/  LDS.128 R220, [R0] ;  /* 0x0000000000dc7984 */ /* 0x000ea80000000c00 */
[----:B-1----:R-:W4:Y:S04]  /*99a80*/  LDL.LU R72, [R1+0xf0] ;  /* 0x0000f00001487983 */ /* 0x002f280000300800 */
[----:B------:R-:W4:Y:S04]  /*99a90*/  LDL.LU R73, [R1+0xf8] ;  /* 0x0000f80001497983 */ /* 0x000f280000300800 */
[----:B--2---:R1:W-:Y:S04]  /*99aa0*/  STL.64 [R1+0xfd0], R220 ;  /* 0x000fd0dc01007387 */ /* 0x0043e80000100a00 */
[----:B------:R-:W-:Y:S04]  /*99ab0*/  STL.64 [R1+0xfd8], R222 ;  /* 0x000fd8de01007387 */ /* 0x000fe80000100a00 */
[----:B------:R-:W4:Y:S04]  /*99ac0*/  LDL.LU R74, [R1+0x2070] ;  /* 0x00207000014a7983 */ /* 0x000f280000300800 */
[----:B------:R-:W4:Y:S01]  /*99ad0*/  LDL.LU R75, [R1+0x2078] ;  /* 0x00207800014b7983 */ /* 0x000f220000300800 */
[----:B------:R-:W-:Y:S01]  /*99ae0*/  IMAD.MOV.U32 R200, RZ, RZ, R68 ;  /* 0x000000ffffc87224 */ /* 0x000fe200078e0044 */
[----:B------:R-:W-:Y:S01]  /*99af0*/  NOP ;  /* 0x0000000000007918 */ /* 0x000fe20000000000 */
[----:B------:R-:W-:Y:S01]  /*99b00*/  IMAD.MOV.U32 R201, RZ, RZ, R70 ;  /* 0x000000ffffc97224 */ /* 0x000fe200078e0046 */
[----:B-1----:R-:W2:Y:S04]  /*99b10*/  LDL.LU R220, [R1+0x570] ;  /* 0x0005700001dc7983 */ /* 0x002ea80000300800 */
[----:B------:R-:W2:Y:S04]  /*99b20*/  LDL.LU R221, [R1+0x578] ;  /* 0x0005780001dd7983 */ /* 0x000ea80000300800 */
[----:B---3--:R-:W-:Y:S01]  /*99b30*/  STSM.16.M88.4 [R0], R200 ;  /* 0x000000c800007844 */ /* 0x008fe20000000200 */
[----:B------:R-:W-:-:S03]  /*99b40*/  NOP ;  /* 0x0000000000007918 */ /* 0x000fc60000000000 */
[----:B------:R-:W1:Y:S01]  /*99b50*/  LDS.128 R200, [R0] ;  /* 0x0000000000c87984 */ /* 0x000e620000000c00 */
[----:B------:R-:W-:-:S03]  /*99b60*/  NOP ;  /* 0x0000000000007918 */ /* 0x000fc60000000000 */
[----:B-1----:R1:W-:Y:S04]  /*99b70*/  STL.64 [R1+0xfc0], R200 ;  /* 0x000fc0c801007387 */ /* 0x0023e80000100a00 */
[----:B------:R-:W-:Y:S04]  /*99b80*/  STL.64 [R1+0xfc8], R202 ;  /* 0x000fc8ca01007387 */ /* 0x000fe80000100a00 */
[----:B------:R-:W2:Y:S04]  /*99b90*/  LDL.LU R222, [R1+0x1e70] ;  /* 0x001e700001de7983 */ /* 0x000ea80000300800 */
[----:B------:R-:W2:Y:S04]  /*99ba0*/  LDL.LU R223, [R1+0x1e78] ;  /* 0x001e780001df7983 */ /* 0x000ea80000300800 */
[----:B-1----:R-:W3:Y:S04]  /*99bb0*/  LDL.LU R200, [R1+0x1f74] ;  /* 0x001f740001c87983 */ /* 0x002ee80000300800 */
[----:B------:R-:W3:Y:S04]  /*99bc0*/  LDL.LU R201, [R1+0x1f7c] ;  /* 0x001f7c0001c97983 */ /* 0x000ee80000300800 */
[----:B----4-:R-:W-:Y:S01]  /*99bd0*/  STSM.16.M88.4 [R0], R72 ;  /* 0x0000004800007844 */ /* 0x010fe20000000200 */
[----:B------:R-:W-:-:S03]  /*99be0*/  NOP ;  /* 0x0000000000007918 */ /* 0x000fc60000000000 */
[----:B------:R-:W1:Y:S01]  /*99bf0*/  LDS.128 R72, [R0] ;  /* 0x0000000000487984 */ /* 0x000e620000000c00 */
[----:B------:R-:W-:-:S03]  /*99c00*/  NOP ;  /* 0x0000000000007918 */ /* 0x000fc60000000000 */
[----:B-1----:R1:W-:Y:S04]  /*99c10*/  STL.64 [R1+0xfb0], R72 ;  /* 0x000fb04801007387 */ /* 0x0023e80000100a00 */
[----:B------:R-:W-:Y:S04]  /*99c20*/  STL.64 [R1+0xfb8], R74 ;  /* 0x000fb84a01007387 */ /* 0x000fe80000100a00 */
[----:B------:R-:W3:Y:S04]  /*99c30*/  LDL.LU R202, [R1+0x2cb4] ;  /* 0x002cb40001ca7983 */ /* 0x000ee80000300800 */
[----:B------:R-:W3:Y:S04]  /*99c40*/  LDL.LU R203, [R1+0x2cbc] ;  /* 0x002cbc0001cb7983 */ /* 0x000ee80000300800 */
[----:B-1----:R-:W4:Y:S04]  /*99c50*/  LDL.LU R72, [R1+0x1aa4] ;  /* 0x001aa40001487983 */ /* 0x002f280000300800 */
[----:B------:R-:W4:Y:S04]  /*99c60*/  LDL.LU R73, [R1+0x1aac] ;  /* 0x001aac0001497983 */ /* 0x000f280000300800 */
[----:B--2---:R-:W-:Y:S01]  /*99c70*/  STSM.16.M88.4 [R0], R220 ;  /* 0x000000dc00007844 */ /* 0x004fe20000000200 */
        /* <DEDUP_REMOVED lines=87> */
[----:B---3--:R1:W-:Y:S02]  /*9a1f0*/  STSM.16.M88.4 [R0], R200 ;  /* 0x000000c800007844 */ /* 0x0083e40000000200 */
[----:B-1----:R-:W-:-:S02]  /*9a200*/  IMAD.MOV.U32 R200, RZ, RZ, R217 ;  /* 0x000000ffffc87224 */ /* 0x002fc400078e00d9 */
[----:B------:R-:W-:Y:S01]  /*9a210*/  IMAD.MOV.U32 R201, RZ, RZ, R219 ;  /* 0x000000ffffc97224 */ /* 0x000fe200078e00db */
[----:B------:R-:W-:Y:S01]  /*9a220*/  NOP ;  /* 0x0000000000007918 */ /* 0x000fe20000000000 */
        /* <DEDUP_REMOVED lines=8> */
[----:B----4-:R1:W-:Y:S01]  /*9a2b0*/  STSM.16.M88.4 [R0], R72 ;  /* 0x0000004800007844 */ /* 0x0103e20000000200 */
        /* <DEDUP_REMOVED lines=55> */
[----:B------:R-:W-:Y:S01]  /*9a630*/  LDS.128 R200, [R0] ;  /* 0x0000000000c87984 */ /* 0x000fe20000000c00 */
[----:B------:R-:W-:-:S03]  /*9a640*/  NOP ;  /* 0x0000000000007918 */ /* 0x000fc60000000000 */
[----:B-1----:R-:W2:Y:S04]  /*9a650*/  LDL.LU R72, [R1+0x1a70] ;  /* 0x001a700001487983 */ /* 0x002ea80000300800 */
[----:B------:R-:W2:Y:S04]  /*9a660*/  LDL.LU R73, [R1+0x1a78] ;  /* 0x001a780001497983 */ /* 0x000ea80000300800 */
        /* <DEDUP_REMOVED lines=242> */
[----:B---3--:R-:W-:Y:S01]  /*9b590*/  STSM.16.M88.4 [R0], R72 ;  /* 0x0000004800007844 */ /* 0x008fe20000000200 */
        /* <DEDUP_REMOVED lines=19> */
[----:B--2---:R1:W-:Y:S02]  /*9b6d0*/  STSM.16.M88.4 [R0], R72 ;  /* 0x0000004800007844 */ /* 0x0043e40000000200 */
        /* <DEDUP_REMOVED lines=143> */
[----:B------:R-:W3:Y:S04]  /*9bfd0*/  LDS.128 R72, [R0] ;  /* 0x0000000000487984 */ /* 0x000ee80000000c00 */
[----:B-1----:R-:W4:Y:S04]  /*9bfe0*/  LDL.LU R68, [R1+0x300] ;  /* 0x0003000001447983 */ /* 0x002f280000300800 */
[----:B------:R-:W4:Y:S04]  /*9bff0*/  LDL.LU R69, [R1+0x308] ;  /* 0x0003080001457983 */ /* 0x000f280000300800 */
[----:B---3--:R-:W-:Y:S04]  /*9c000*/  STL.64 [R1+0x12c0], R72 ;  /* 0x0012c04801007387 */ /* 0x008fe80000100a00 */
[----:B------:R-:W-:Y:S01]  /*9c010*/  STL.64 [R1+0x12c8], R74 ;  /* 0x0012c84a01007387 */ /* 0x000fe20000100a00 */
[----:B------:R-:W-:Y:S01]  /*9c020*/  IMAD.MOV.U32 R64, RZ, RZ, R208 ;  /* 0x000000ffff407224 */ /* 0x000fe200078e00d0 */
[----:B------:R-:W-:-:S02]  /*9c030*/  NOP ;  /* 0x0000000000007918 */ /* 0x000fc40000000000 */
[----:B------:R-:W4:Y:S04]  /*9c040*/  LDL.LU R70, [R1+0x2330] ;  /* 0x0023300001467983 */ /* 0x000f280000300800 */
[----:B------:R-:W4:Y:S01]  /*9c050*/  LDL.LU R71, [R1+0x2338] ;  /* 0x0023380001477983 */ /* 0x000f220000300800 */
[----:B------:R-:W-:-:S05]  /*9c060*/  IMAD.MOV.U32 R65, RZ, RZ, R210 ;  /* 0x000000ffff417224 */ /* 0x000fca00078e00d2 */
        /* <DEDUP_REMOVED lines=8> */
[----:B----4-:R-:W-:Y:S01]  /*9c0f0*/  STSM.16.M88.4 [R0], R68 ;  /* 0x0000004400007844 */ /* 0x010fe20000000200 */
[----:B------:R-:W-:-:S03]  /*9c100*/  NOP ;  /* 0x0000000000007918 */ /* 0x000fc60000000000 */
[----:B------:R-:W1:Y:S04]  /*9c110*/  LDS.128 R72, [R0] ;  /* 0x0000000000487984 */ /* 0x000e680000000c00 */
[----:B-1----:R-:W-:Y:S04]  /*9c120*/  STL.64 [R1+0x12a0], R72 ;  /* 0x0012a04801007387 */ /* 0x002fe80000100a00 */
[----:B------:R-:W-:Y:S01]  /*9c130*/  STL.64 [R1+0x12a8], R74 ;  /* 0x0012a84a01007387 */ /* 0x000fe20000100a00 */
[----:B------:R-:W-:Y:S01]  /*9c140*/  IMAD.MOV.U32 R64, RZ, RZ, R124 ;  /* 0x000000ffff407224 */ /* 0x000fe200078e007c */
[----:B------:R-:W-:-:S02]  /*9c150*/  NOP ;  /* 0x0000000000007918 */ /* 0x000fc40000000000 */
[----:B------:R-:W3:Y:S04]  /*9c160*/  LDL.LU R70, [R1+0x2150] ;  /* 0x0021500001467983 */ /* 0x000ee80000300800 */
[----:B------:R-:W3:Y:S01]  /*9c170*/  LDL.LU R71, [R1+0x2158] ;  /* 0x0021580001477983 */ /* 0x000ee20000300800 */
[----:B------:R-:W-:-:S05]  /*9c180*/  IMAD.MOV.U32 R65, RZ, RZ, R126 ;  /* 0x000000ffff417224 */ /* 0x000fca00078e007e */
        /* <DEDUP_REMOVED lines=129> */
[----:B------:R-:W2:Y:S04]  /*9c9a0*/  LDL.LU R71, [R1+0xc7c] ;  /* 0x000c7c0001477983 */ /* 0x000ea80000300800 */
[----:B----4-:R1:W-:Y:S01]  /*9c9b0*/  STSM.16.M88.4 [R0], R64 ;  /* 0x0000004000007844 */ /* 0x0103e20000000200 */
        /* <DEDUP_REMOVED lines=23> */
[----:B------:R-:W1:Y:S04]  /*9cb30*/  LDS.128 R60, [R0] ;  /* 0x00000000003c7984 */ /* 0x000e680000000c00 */
[----:B-1----:R1:W-:Y:S04]  /*9cb40*/  STL.64 [R1+0x300], R60 ;  /* 0x0003003c01007387 */ /* 0x0023e80000100a00 */
[----:B------:R-:W-:Y:S04]  /*9cb50*/  STL.64 [R1+0x308], R62 ;  /* 0x0003083e01007387 */ /* 0x000fe80000100a00 */
[----:B------:R-:W3:Y:S04]  /*9cb60*/  LDL.LU R66, [R1+0x2154] ;  /* 0x0021540001427983 */ /* 0x000ee80000300800 */
[----:B------:R-:W3:Y:S01]  /*9cb70*/  LDL.LU R67, [R1+0x215c] ;  /* 0x00215c0001437983 */ /* 0x000ee20000300800 */
[----:B------:R-:W-:Y:S01]  /*9cb80*/  IMAD.MOV.U32 R68, RZ, RZ, R125 ;  /* 0x000000ffff447224 */ /* 0x000fe200078e007d */
[----:B------:R-:W-:Y:S01]  /*9cb90*/  NOP ;  /* 0x0000000000007918 */ /* 0x000fe20000000000 */
[----:B------:R-:W-:Y:S01]  /*9cba0*/  IMAD.MOV.U32 R69, RZ, RZ, R127 ;  /* 0x000000ffff457224 */ /* 0x000fe200078e007f */
        /* <DEDUP_REMOVED lines=633> */
[----:B--2---:R-:W-:Y:S01]  /*9f340*/  STSM.16.M88.4 [R0], R60 ;  /* 0x0000003c00007844 */ /* 0x004fe20000000200 */
[----:B------:R-:W-:-:S03]  /*9f350*/  NOP ;  /* 0x0000000000007918 */ /* 0x000fc60000000000 */
[----:B------:R-:W1:Y:S01]  /*9f360*/  LDS.128 R60, [R0] ;  /* 0x00000000003c7984 */ /* 0x000e620000000c00 */
[----:B------:R-:W-:-:S03]  /*9f370*/  NOP ;  /* 0x0000000000007918 */ /* 0x000fc60000000000 */
[----:B------:R-:W4:Y:S04]  /*9f380*/  LDL.LU R53, [R1+0x48c] ;  /* 0x00048c0001357983 */ /* 0x000f280000300800 */
        /* <DEDUP_REMOVED lines=300> */
[----:B---3--:R1:W-:Y:S02]  /*a0650*/  STSM.16.M88.4 [R0], R52 ;  /* 0x0000003400007844 */ /* 0x0083e40000000200 */
        /* <DEDUP_REMOVED lines=166> */
[----:B------:R-:W-:Y:S02]  /*a10c0*/  IMAD.MOV.U32 R49, RZ, RZ, R110 ;  /* 0x000000ffff317224 */ /* 0x000fe400078e006e */
[----:B------:R-:W-:Y:S02]  /*a10d0*/  IMAD.MOV.U32 R52, RZ, RZ, R44 ;  /* 0x000000ffff347224 */ /* 0x000fe400078e002c */
[----:B------:R-:W-:Y:S01]  /*a10e0*/  IMAD.MOV.U32 R53, RZ, RZ, R46 ;  /* 0x000000ffff357224 */ /* 0x000fe200078e002e */
[----:B--2---:R1:W-:Y:S01]  /*a10f0*/  STSM.16.M88.4 [R0], R48 ;  /* 0x0000003000007844 */ /* 0x0043e20000000200 */
[----:B------:R-:W-:-:S03]  /*a1100*/  NOP ;  /* 0x0000000000007918 */ /* 0x000fc60000000000 */
[----:B------:R-:W2:Y:S01]  /*a1110*/  LDS.128 R56, [R0] ;  /* 0x0000000000387984 */ /* 0x000ea20000000c00 */
[----:B------:R-:W-:-:S03]  /*a1120*/  NOP ;  /* 0x0000000000007918 */ /* 0x000fc60000000000 */
[----:B-1----:R-:W4:Y:S04]  /*a1130*/  LDL.LU R48, [R1+0x4c0] ;  /* 0x0004c00001307983 */ /* 0x002f280000300800 */
[----:B------:R-:W4:Y:S04]  /*a1140*/  LDL.LU R49, [R1+0x4c8] ;  /* 0x0004c80001317983 */ /* 0x000f280000300800 */
[----:B--2---:R1:W-:Y:S04]  /*a1150*/  STL.64 [R1+0x1700], R56 ;  /* 0x0017003801007387 */ /* 0x0043e80000100a00 */
[----:B------:R-:W-:Y:S04]  /*a1160*/  STL.64 [R1+0x1708], R58 ;  /* 0x0017083a01007387 */ /* 0x000fe80000100a00 */
[----:B------:R-:W4:Y:S04]  /*a1170*/  LDL.LU R50, [R1+0x2010] ;  /* 0x0020100001327983 */ /* 0x000f280000300800 */
[----:B------:R-:W4:Y:S04]  /*a1180*/  LDL.LU R51, [R1+0x2018] ;  /* 0x0020180001337983 */ /* 0x000f280000300800 */
        /* <DEDUP_REMOVED lines=250> */
[----:B------:R-:W3:Y:S01]  /*a2130*/  LDS.128 R52, [R0] ;  /* 0x0000000000347984 */ /* 0x000ee20000000c00 */
[----:B------:R-:W-:Y:S02]  /*a2140*/  IMAD.MOV.U32 R48, RZ, RZ, R240 ;  /* 0x000000ffff307224 */ /* 0x000fe400078e00f0 */
[----:B------:R-:W-:Y:S01]  /*a2150*/  IMAD.MOV.U32 R49, RZ, RZ, R242 ;  /* 0x000000ffff317224 */ /* 0x000fe200078e00f2 */
[----:B------:R-:W-:Y:S01]  /*a2160*/  NOP ;  /* 0x0000000000007918 */ /* 0x000fe20000000000 */
        /* <DEDUP_REMOVED lines=56> */
[----:B------:R-:W2:Y:S01]  /*a24f0*/  LDS.128 R52, [R0] ;  /* 0x0000000000347984 */ /* 0x000ea20000000c00 */
[----:B------:R-:W-:Y:S02]  /*a2500*/  IMAD.MOV.U32 R48, RZ, RZ, R40 ;  /* 0x000000ffff307224 */ /* 0x000fe400078e0028 */
[----:B------:R-:W-:Y:S01]  /*a2510*/  IMAD.MOV.U32 R49, RZ, RZ, R42 ;  /* 0x000000ffff317224 */ /* 0x000fe200078e002a */
[----:B------:R-:W-:Y:S01]  /*a2520*/  NOP ;  /* 0x0000000000007918 */ /* 0x000fe20000000000 */
        /* <DEDUP_REMOVED lines=1745> */
[----:B------:R-:W-:Y:S01]  /*a9240*/  LOP3.LUT R2, R2, 0xfffffffd, RZ, 0xc0, !PT ;  /* 0xfffffffd02027812 */ /* 0x000fe200078ec0ff */
[----:B------:R-:W-:Y:S01]  /*a9250*/  NOP ;  /* 0x0000000000007918 */ /* 0x000fe20000000000 */
[----:B------:R-:W-:Y:S01]  /*a9260*/  LOP3.LUT R24, R24, 0x7fffffff, RZ, 0xc0, !PT ;  /* 0x7fffffff18187812 */ /* 0x000fe200078ec0ff */
[----:B------:R-:W3:Y:S04]  /*a9270*/  LDS.128 R36, [R0] ;  /* 0x0000000000247984 */ /* 0x000ee80000000c00 */
[----:B-1----:R-:W4:Y:S04]  /*a9280*/  LDL.LU R33, [R1+0x4354] ;  /* 0x0043540001217983 */ /* 0x002f280000300800 */
[----:B------:R-:W3:Y:S04]  /*a9290*/  LDL R65, [R1+0x3694] ;  /* 0x0036940001417983 */ /* 0x000ee80000100800 */
[----:B------:R-:W2:Y:S04]  /*a92a0*/  LDL R67, [R1+0x369c] ;  /* 0x00369c0001437983 */ /* 0x000ea80000100800 */
[----:B------:R-:W4:Y:S04]  /*a92b0*/  LDL R66, [R1+0x3698] ;  /* 0x0036980001427983 */ /* 0x000f280000100800 */
        /* <DEDUP_REMOVED lines=12> */
[----:B------:R-:W4:Y:S01]  /*a9380*/  LDL R64, [R1+0x3690] ;  /* 0x0036900001407983 */ /* 0x000f220000100800 */
[----:B------:R-:W-:Y:S01]  /*a9390*/  LOP3.LUT R22, R22, 0x7fffffff, RZ, 0xc0, !PT ;  /* 0x7fffffff16167812 */ /* 0x000fe200078ec0ff */
[----:B------:R-:W-:Y:S01]  /*a93a0*/  IMAD.MOV.U32 R32, RZ, RZ, R21 ;  /* 0x000000ffff207224 */ /* 0x000fe200078e0015 */
[----:B------:R-:W-:-:S02]  /*a93b0*/  LOP3.LUT R20, R20, 0x7fffffff, RZ, 0xc0, !PT ;  /* 0x7fffffff14147812 */ /* 0x000fc400078ec0ff */
[----:B------:R-:W-:Y:S02]  /*a93c0*/  LOP3.LUT R11, R11, 0x7fffffff, RZ, 0xc0, !PT ;  /* 0x7fffffff0b0b7812 */ /* 0x000fe400078ec0ff */
[----:B------:R-:W-:Y:S02]  /*a93d0*/  LOP3.LUT R10, R10, 0x7fffffff, RZ, 0xc0, !PT ;  /* 0x7fffffff0a0a7812 */ /* 0x000fe400078ec0ff */
[----:B------:R-:W-:Y:S02]  /*a93e0*/  LOP3.LUT R9, R9, 0x7fffffff, RZ, 0xc0, !PT ;  /* 0x7fffffff09097812 */ /* 0x000fe400078ec0ff */
[----:B------:R-:W-:Y:S01]  /*a93f0*/  LOP3.LUT R8, R8, 0x7fffffff, RZ, 0xc0, !PT ;  /* 0x7fffffff08087812 */ /* 0x000fe200078ec0ff */
[----:B------:R-:W-:Y:S02]  /*a9400*/  IMAD.MOV.U32 R28, RZ, RZ, R85 ;  /* 0x000000ffff1c7224 */ /* 0x000fe400078e0055 */
[----:B------:R-:W-:Y:S01]  /*a9410*/  IMAD.MOV.U32 R29, RZ, RZ, R87 ;  /* 0x000000ffff1d7224 */ /* 0x000fe200078e0057 */
[----:B------:R-:W-:Y:S01]  /*a9420*/  NOP ;  /* 0x0000000000007918 */ /* 0x000fe20000000000 */
[----:B---3--:R-:W-:Y:S01]  /*a9430*/  ISETP.LT.AND P2, PT, R65, UR45, !P1 ;  /* 0x0000002d41007c0c */ /* 0x008fe2000cf41270 */
[----:B------:R-:W-:Y:S01]  /*a9440*/  ULDC UR45, c[0x0][0x228] ;  /* 0x00008a00002d7ab9 */ /* 0x000fe20000000800 */
[----:B--2---:R-:W-:-:S02]  /*a9450*/  ISETP.LT.AND P3, PT, R67, UR4, !P1 ;  /* 0x0000000443007c0c */ /* 0x004fc4000cf61270 */
[----:B----4-:R-:W-:Y:S01]  /*a9460*/  ISETP.LT.AND P4, PT, R66, UR5, !P1 ;  /* 0x0000000542007c0c */ /* 0x010fe2000cf81270 */
[----:B------:R-:W-:-:S08]  /*a9470*/  ULDC.64 UR4, c[0x0][0x228] ;  /* 0x00008a0000047ab9 */ /* 0x000fd00000000a00 */
        /* <DEDUP_REMOVED lines=364> */
[----:B------:R-:W-:Y:S02]  /*aab40*/  LOP3.LUT R21, R21, 0xfffffdff, RZ, 0xc0, !PT ;  /* 0xfffffdff15157812 */ /* 0x000fe400078ec0ff */
        /* <DEDUP_REMOVED lines=297> */
[----:B------:R-:W-:-:S02]  /*abde0*/  ISETP.LT.AND P4, PT, R73, UR31, !P1 ;  /* 0x0000001f49007c0c */ /* 0x000fc4000cf81270 */
        /* <DEDUP_REMOVED lines=201> */
[----:B------:R-:W-:Y:S02]  /*aca80*/  @P4 LOP3.LUT R9, R9, 0x1000, RZ, 0xfc, !PT ;  /* 0x0000100009094812 */ /* 0x000fe400078efcff */
[----:B--2---:R-:W-:Y:S02]  /*aca90*/  ISETP.GE.AND P1, PT, R33, UR31, PT ;  /* 0x0000001f21007c0c */ /* 0x004fe4000bf26270 */
[----:B------:R-:W2:Y:S04]  /*acaa0*/  LDL.LU R33, [R1+0x438c] ;  /* 0x00438c0001217983 */ /* 0x000ea80000300800 */
[----:B------:R-:W3:Y:S01]  /*acab0*/  LDL R75, [R1+0x3688] ;  /* 0x00368800014b7983 */ /* 0x000ee20000100800 */
        /* <DEDUP_REMOVED lines=49> */
[----:B------:R-:W-:-:S04]  /*acdd0*/  LOP3.LUT R8, R8, 0xfbffffff, RZ, 0xc0, !PT ;  /* 0xfbffffff08087812 */ /* 0x000fc800078ec0ff */
[----:B------:R-:W-:-:S04]  /*acde0*/  @P2 LOP3.LUT R8, R8, 0x4000000, RZ, 0xfc, !PT ;  /* 0x0400000008082812 */ /* 0x000fc800078efcff */
[----:B------:R-:W-:Y:S02]  /*acdf0*/  LOP3.LUT R8, R8, 0xfdffffff, RZ, 0xc0, !PT ;  /* 0xfdffffff08087812 */ /* 0x000fe400078ec0ff */
[----:B--2---:R-:W-:-:S04]  /*ace00*/  ISETP.GE.AND P1, PT, R33, UR35, PT ;  /* 0x0000002321007c0c */ /* 0x004fc8000bf26270 */
[----:B------:R-:W-:Y:S02]  /*ace10*/  ISETP.LT.AND P4, PT, R113, UR26, !P1 ;  /* 0x0000001a71007c0c */ /* 0x000fe4000cf81270 */
[----:B------:R-:W-:Y:S02]  /*ace20*/  ISETP.LT.AND P3, PT, R60, UR25, !P1 ;  /* 0x000000193c007c0c */ /* 0x000fe4000cf61270 */
[----:B------:R-:W-:-:S09]  /*ace30*/  ISETP.LT.AND P2, PT, R61, UR24, !P1 ;  /* 0x000000183d007c0c */ /* 0x000fd2000cf41270 */
        /* <DEDUP_REMOVED lines=41> */
[----:B---3--:R-:W-:Y:S02]  /*ad0d0*/  ISETP.GE.AND P5, PT, R75, UR37, PT ;  /* 0x000000254b007c0c */ /* 0x008fe4000bfa6270 */
        /* <DEDUP_REMOVED lines=24> */
[----:B------:R-:W-:Y:S01]  /*ad260*/  @P3 LOP3.LUT R8, R8, 0x8, RZ, 0xfc, !PT ;  /* 0x0000000808083812 */ /* 0x000fe200078efcff */
[----:B------:R-:W-:Y:S01]  /*ad270*/  STL.64 [R1+0x780], R36 ;  /* 0x0007802401007387 */ /* 0x000fe20000100a00 */
[----:B------:R-:W-:Y:S02]  /*ad280*/  ISETP.LT.AND P2, PT, R65, UR43, !P5 ;  /* 0x0000002b41007c0c */ /* 0x000fe4000ef41270 */
[----:B------:R-:W-:Y:S01]  /*ad290*/  LOP3.LUT R8, R8, 0xfffffffb, RZ, 0xc0, !PT ;  /* 0xfffffffb08087812 */ /* 0x000fe200078ec0ff */
[----:B------:R-:W-:Y:S03]  /*ad2a0*/  STL.64 [R1+0x788], R38 ;  /* 0x0007882601007387 */ /* 0x000fe60000100a00 */
[----:B------:R-:W-:Y:S02]  /*ad2b0*/  @P1 LOP3.LUT R8, R8, 0x4, RZ, 0xfc, !PT ;  /* 0x0000000408081812 */ /* 0x000fe400078efcff */
[----:B------:R-:W-:-:S02]  /*ad2c0*/  ISETP.LT.AND P3, PT, R66, UR28, !P5 ;  /* 0x0000001c42007c0c */ /* 0x000fc4000ef61270 */
[----:B------:R-:W-:-:S04]  /*ad2d0*/  LOP3.LUT R8, R8, 0xfffffffd, RZ, 0xc0, !PT ;  /* 0xfffffffd08087812 */ /* 0x000fc800078ec0ff */
[----:B------:R-:W-:-:S04]  /*ad2e0*/  @P2 LOP3.LUT R8, R8, 0x2, RZ, 0xfc, !PT ;  /* 0x0000000208082812 */ /* 0x000fc800078efcff */
[----:B------:R-:W-:Y:S02]  /*ad2f0*/  LOP3.LUT R8, R8, 0xfffffffe, RZ, 0xc0, !PT ;  /* 0xfffffffe08087812 */ /* 0x000fe400078ec0ff */
[----:B------:R-:W-:Y:S02]  /*ad300*/  ISETP.LT.AND P1, PT, R67, UR58, !P5 ;  /* 0x0000003a43007c0c */ /* 0x000fe4000ef21270 */
[----:B------:R-:W-:Y:S02]  /*ad310*/  @P3 LOP3.LUT R8, R8, 0x1, RZ, 0xfc, !PT ;  /* 0x0000000108083812 */ /* 0x000fe400078efcff */
[----:B------:R-:W-:Y:S02]  /*ad320*/  ISETP.LT.AND P2, PT, R72, UR59, !P5 ;  /* 0x0000003b48007c0c */ /* 0x000fe4000ef41270 */
[----:B------:R-:W-:Y:S02]  /*ad330*/  ISETP.LT.AND P3, PT, R73, UR60, !P5 ;  /* 0x0000003c49007c0c */ /* 0x000fe4000ef61270 */
[----:B------:R-:W-:Y:S01]  /*ad340*/  ISETP.LT.AND P4, PT, R74, UR61, !P5 ;  /* 0x0000003d4a007c0c */ /* 0x000fe2000ef81270 */
[----:B------:R-:W-:Y:S01]  /*ad350*/  STL [R1+0x441c], R195 ;  /* 0x00441cc301007387 */ /* 0x000fe20000100800 */
[----:B------:R-:W-:Y:S01]  /*ad360*/  IMAD.MOV.U32 R33, RZ, RZ, R23 ;  /* 0x000000ffff217224 */ /* 0x000fe200078e0017 */
[----:B------:R-:W-:Y:S01]  /*ad370*/  ULDC.64 UR4, c[0x0][0x228] ;  /* 0x00008a0000047ab9 */ /* 0x000fe20000000a00 */
[----:B------:R-:W-:Y:S01]  /*ad380*/  LOP3.LUT R3, R3, 0xffffffef, RZ, 0xc0, !PT ;  /* 0xffffffef03037812 */ /* 0x000fe200078ec0ff */
[----:B------:R-:W-:Y:S01]  /*ad390*/  STL [R1+0x4418], R224 ;  /* 0x004418e001007387 */ /* 0x000fe20000100800 */
[----:B------:R-:W-:-:S02]  /*ad3a0*/  ISETP.LT.AND P6, PT, R75, UR5, !P6 ;  /* 0x000000054b007c0c */ /* 0x000fc4000f7c1270 */
[----:B------:R-:W-:Y:S01]  /*ad3b0*/  @P0 LOP3.LUT R3, R3, 0x10, RZ, 0xfc, !PT ;  /* 0x0000001003030812 */ /* 0x000fe200078efcff */
[----:B------:R-:W-:Y:S01]  /*ad3c0*/  STL [R1+0x4414], R225 ;  /* 0x004414e101007387 */ /* 0x000fe20000100800 */
[----:B------:R-:W-:-:S03]  /*ad3d0*/  LOP3.LUT P0, RZ, R8, 0x1, RZ, 0xc0, !PT ;  /* 0x0000000108ff7812 */ /* 0x000fc6000780c0ff */
[----:B------:R-:W-:Y:S04]  /*ad3e0*/  STL [R1+0x4410], R226 ;  /* 0x004410e201007387 */ /* 0x000fe80000100800 */
[----:B------:R1:W-:Y:S01]  /*ad3f0*/  STSM.16.M88.4 [R0], R28 ;  /* 0x0000001c00007844 */ /* 0x0003e20000000200 */
[----:B------:R-:W-:-:S03]  /*ad400*/  NOP ;  /* 0x0000000000007918 */ /* 0x000fc60000000000 */
[----:B------:R-:W2:Y:S04]  /*ad410*/  LDL.LU R34, [R1+0x20b4] ;  /* 0x0020b40001227983 */ /* 0x000ea80000300800 */
[----:B------:R-:W2:Y:S04]  /*ad420*/  LDL.LU R35, [R1+0x20bc] ;  /* 0x0020bc0001237983 */ /* 0x000ea80000300800 */
[----:B------:R-:W3:Y:S01]  /*ad430*/  LDS.128 R36, [R0] ;  /* 0x0000000000247984 */ /* 0x000ee20000000c00 */
[----:B------:R-:W-:-:S03]  /*ad440*/  NOP ;  /* 0x0000000000007918 */ /* 0x000fc60000000000 */
[----:B-1----:R-:W4:Y:S04]  /*ad450*/  LDL.LU R28, [R1+0x534] ;  /* 0x00053400011c7983 */ /* 0x002f280000300800 */
[----:B---3--:R-:W-:Y:S04]  /*ad460*/  STL.64 [R1+0x620], R36 ;  /* 0x0006202401007387 */ /* 0x008fe80000100a00 */
[----:B------:R-:W-:Y:S04]  /*ad470*/  STL.64 [R1+0x628], R38 ;  /* 0x0006282601007387 */ /* 0x000fe80000100a00 */
[----:B------:R-:W4:Y:S04]  /*ad480*/  LDL.LU R29, [R1+0x53c] ;  /* 0x00053c00011d7983 */ /* 0x000f280000300800 */
[----:B------:R-:W4:Y:S04]  /*ad490*/  LDL.LU R30, [R1+0x1fb4] ;  /* 0x001fb400011e7983 */ /* 0x000f280000300800 */
[----:B------:R-:W4:Y:S04]  /*ad4a0*/  LDL.LU R31, [R1+0x1fbc] ;  /* 0x001fbc00011f7983 */ /* 0x000f280000300800 */
[----:B--2---:R1:W-:Y:S01]  /*ad4b0*/  STSM.16.M88.4 [R0], R32 ;  /* 0x0000002000007844 */ /* 0x0043e20000000200 */
[----:B------:R-:W-:-:S03]  /*ad4c0*/  NOP ;  /* 0x0000000000007918 */ /* 0x000fc60000000000 */
[----:B------:R-:W2:Y:S01]  /*ad4d0*/  LDS.128 R36, [R0] ;  /* 0x0000000000247984 */ /* 0x000ea20000000c00 */
[----:B------:R-:W-:-:S03]  /*ad4e0*/  NOP ;  /* 0x0000000000007918 */ /* 0x000fc60000000000 */
[----:B-1----:R-:W3:Y:S04]  /*ad4f0*/  LDL.LU R32, [R1+0x634] ;  /* 0x0006340001207983 */ /* 0x002ee80000300800 */
[----:B--2---:R-:W-:Y:S04]  /*ad500*/  STL.64 [R1+0x530], R36 ;  /* 0x0005302401007387 */ /* 0x004fe80000100a00 */
[----:B------:R-:W-:Y:S04]  /*ad510*/  STL.64 [R1+0x538], R38 ;  /* 0x0005382601007387 */ /* 0x000fe80000100a00 */
[----:B------:R-:W3:Y:S04]  /*ad520*/  LDL.LU R33, [R1+0x63c] ;  /* 0x00063c0001217983 */ /* 0x000ee80000300800 */
[----:B------:R-:W3:Y:S04]  /*ad530*/  LDL.LU R34, [R1+0x1c64] ;  /* 0x001c640001227983 */ /* 0x000ee80000300800 */
[----:B----4-:R1:W-:Y:S01]  /*ad540*/  STSM.16.M88.4 [R0], R28 ;  /* 0x0000001c00007844 */ /* 0x0103e20000000200 */
[----:B------:R-:W-:-:S03]  /*ad550*/  NOP ;  /* 0x0000000000007918 */ /* 0x000fc60000000000 */
[----:B------:R-:W3:Y:S04]  /*ad560*/  LDL.LU R35, [R1+0x1c6c] ;  /* 0x001c6c0001237983 */ /* 0x000ee80000300800 */
[----:B------:R-:W2:Y:S01]  /*ad570*/  LDS.128 R36, [R0] ;  /* 0x0000000000247984 */ /* 0x000ea20000000c00 */
[----:B------:R-:W-:-:S03]  /*ad580*/  NOP ;  /* 0x0000000000007918 */ /* 0x000fc60000000000 */
[----:B-1----:R-:W4:Y:S04]  /*ad590*/  LDL.LU R28, [R1+0x1ea0] ;  /* 0x001ea000011c7983 */ /* 0x002f280000300800 */
[----:B--2---:R-:W-:Y:S04]  /*ad5a0*/  STL.64 [R1+0x3f0], R36 ;  /* 0x0003f02401007387 */ /* 0x004fe80000100a00 */
[----:B------:R-:W-:Y:S04]  /*ad5b0*/  STL.64 [R1+0x3f8], R38 ;  /* 0x0003f82601007387 */ /* 0x000fe80000100a00 */
[----:B------:R-:W4:Y:S04]  /*ad5c0*/  LDL.LU R29, [R1+0x1ea8] ;  /* 0x001ea800011d7983 */ /* 0x000f280000300800 */
[----:B------:R-:W4:Y:S04]  /*ad5d0*/  LDL.LU R30, [R1+0x2d80] ;  /* 0x002d8000011e7983 */ /* 0x000f280000300800 */
[----:B------:R-:W4:Y:S04]  /*ad5e0*/  LDL.LU R31, [R1+0x2d88] ;  /* 0x002d8800011f7983 */ /* 0x000f280000300800 */
[----:B---3--:R1:W-:Y:S01]  /*ad5f0*/  STSM.16.M88.4 [R0], R32 ;  /* 0x0000002000007844 */ /* 0x0083e20000000200 */
        /* <DEDUP_REMOVED lines=108> */
[----:B----4-:R-:W-:Y:S01]  /*adcc0*/  STSM.16.M88.4 [R0], R28 ;  /* 0x0000001c00007844 */ /* 0x010fe20000000200 */
[----:B------:R-:W-:-:S03]  /*adcd0*/  NOP ;  /* 0x0000000000007918 */ /* 0x000fc60000000000 */
[----:B------:R-:W3:Y:S04]  /*adce0*/  LDL.LU R35, [R1+0x2388] ;  /* 0x0023880001237983 */ /* 0x000ee80000300800 */
        /* <DEDUP_REMOVED lines=8> */
[----:B---3--:R-:W-:Y:S01]  /*add70*/  STSM.16.M88.4 [R0], R32 ;  /* 0x0000002000007844 */ /* 0x008fe20000000200 */
[----:B------:R-:W-:-:S03]  /*add80*/  NOP ;  /* 0x0000000000007918 */ /* 0x000fc60000000000 */
[----:B------:R-:W1:Y:S01]  /*add90*/  LDS.128 R36, [R0] ;  /* 0x0000000000247984 */ /* 0x000e620000000c00 */
[----:B------:R-:W-:-:S03]  /*adda0*/  NOP ;  /* 0x0000000000007918 */ /* 0x000fc60000000000 */
[----:B-1----:R-:W-:Y:S04]  /*addb0*/  STL.64 [R1+0x2030], R36 ;  /* 0x0020302401007387 */ /* 0x002fe80000100a00 */
[----:B------:R-:W-:Y:S04]  /*addc0*/  STL.64 [R1+0x2038], R38 ;  /* 0x0020382601007387 */ /* 0x000fe80000100a00 */
[----:B------:R-:W3:Y:S04]  /*addd0*/  LDL.LU R34, [R1+0x20a0] ;  /* 0x0020a00001227983 */ /* 0x000ee80000300800 */
[----:B--2---:R1:W-:Y:S01]  /*adde0*/  STSM.16.M88.4 [R0], R28 ;  /* 0x0000001c00007844 */ /* 0x0043e20000000200 */
[----:B------:R-:W-:-:S03]  /*addf0*/  NOP ;  /* 0x0000000000007918 */ /* 0x000fc60000000000 */
[----:B------:R-:W3:Y:S04]  /*ade00*/  LDL.LU R35, [R1+0x20a8] ;  /* 0x0020a80001237983 */ /* 0x000ee80000300800 */
[----:B------:R-:W2:Y:S04]  /*ade10*/  LDS.128 R36, [R0] ;  /* 0x0000000000247984 */ /* 0x000ea80000000c00 */
[----:B-1----:R-:W4:Y:S04]  /*ade20*/  LDL.LU R28, [R1+0x560] ;  /* 0x00056000011c7983 */ /* 0x002f280000300800 */
[----:B--2---:R1:W-:Y:S04]  /*ade30*/  STL.64 [R1+0x1fd0], R36 ;  /* 0x001fd02401007387 */ /* 0x0043e80000100a00 */
[----:B------:R-:W-:Y:S04]  /*ade40*/  STL.64 [R1+0x1fd8], R38 ;  /* 0x001fd82601007387 */ /* 0x000fe80000100a00 */
[----:B------:R-:W4:Y:S04]  /*ade50*/  LDL.LU R29, [R1+0x568] ;  /* 0x00056800011d7983 */ /* 0x000f280000300800 */
[----:B------:R-:W4:Y:S04]  /*ade60*/  LDL.LU R30, [R1+0x1fa0] ;  /* 0x001fa000011e7983 */ /* 0x000f280000300800 */
[----:B------:R-:W4:Y:S01]  /*ade70*/  LDL.LU R31, [R1+0x1fa8] ;  /* 0x001fa800011f7983 */ /* 0x000f220000300800 */
[----:B------:R-:W-:Y:S01]  /*ade80*/  IMAD.MOV.U32 R32, RZ, RZ, R16 ;  /* 0x000000ffff207224 */ /* 0x000fe200078e0010 */
[----:B------:R-:W-:Y:S01]  /*ade90*/  NOP ;  /* 0x0000000000007918 */ /* 0x000fe20000000000 */
[----:B------:R-:W-:Y:S01]  /*adea0*/  IMAD.MOV.U32 R33, RZ, RZ, R18 ;  /* 0x000000ffff217224 */ /* 0x000fe200078e0012 */
[----:B-1----:R-:W2:Y:S04]  /*adeb0*/  LDL.LU R36, [R1+0x650] ;  /* 0x0006500001247983 */ /* 0x002ea80000300800 */
        /* <DEDUP_REMOVED lines=8> */
[----:B----4-:R-:W-:Y:S01]  /*adf40*/  STSM.16.M88.4 [R0], R28 ;  /* 0x0000001c00007844 */ /* 0x010fe20000000200 */
[----:B------:R-:W-:-:S03]  /*adf50*/  NOP ;  /* 0x0000000000007918 */ /* 0x000fc60000000000 */
[----:B------:R-:W2:Y:S04]  /*adf60*/  LDL.LU R39, [R1+0x1c58] ;  /* 0x001c580001277983 */ /* 0x000ea80000300800 */
[----:B------:R-:W3:Y:S01]  /*adf70*/  LDS.128 R28, [R0] ;  /* 0x00000000001c7984 */ /* 0x000ee20000000c00 */
[----:B------:R-:W-:-:S03]  /*adf80*/  NOP ;  /* 0x0000000000007918 */ /* 0x000fc60000000000 */
[----:B-1----:R-:W4:Y:S04]  /*adf90*/  LDL.LU R32, [R1+0x1ea4] ;  /* 0x001ea40001207983 */ /* 0x002f280000300800 */
[----:B---3--:R1:W-:Y:S04]  /*adfa0*/  STL.64 [R1+0x1fb0], R28 ;  /* 0x001fb01c01007387 */ /* 0x0083e80000100a00 */
[----:B------:R-:W-:Y:S04]  /*adfb0*/  STL.64 [R1+0x1fb8], R30 ;  /* 0x001fb81e01007387 */ /* 0x000fe80000100a00 */
[----:B------:R-:W4:Y:S04]  /*adfc0*/  LDL.LU R33, [R1+0x1eac] ;  /* 0x001eac0001217983 */ /* 0x000f280000300800 */
[----:B------:R-:W4:Y:S04]  /*adfd0*/  LDL.LU R34, [R1+0x2d84] ;  /* 0x002d840001227983 */ /* 0x000f280000300800 */
[----:B------:R-:W4:Y:S04]  /*adfe0*/  LDL.LU R35, [R1+0x2d8c] ;  /* 0x002d8c0001237983 */ /* 0x000f280000300800 */
[----:B-1----:R-:W3:Y:S04]  /*adff0*/  LDL.LU R28, [R1+0xd24] ;  /* 0x000d2400011c7983 */ /* 0x002ee80000300800 */
        /* <DEDUP_REMOVED lines=126> */
[----:B--2---:R-:W-:Y:S01]  /*ae7e0*/  STSM.16.M88.4 [R0], R32 ;  /* 0x0000002000007844 */ /* 0x004fe20000000200 */
[----:B------:R-:W-:-:S03]  /*ae7f0*/  NOP ;  /* 0x0000000000007918 */ /* 0x000fc60000000000 */
[----:B------:R-:W3:Y:S04]  /*ae800*/  LDL.LU R31, [R1+0x20ac] ;  /* 0x0020ac00011f7983 */ /* 0x000ee80000300800 */
[----:B------:R-:W1:Y:S01]  /*ae810*/  LDS.128 R32, [R0] ;  /* 0x0000000000207984 */ /* 0x000e620000000c00 */
[----:B------:R-:W-:-:S03]  /*ae820*/  IMAD.MOV.U32 R28, RZ, RZ, R17 ;  /* 0x000000ffff1c7224 */ /* 0x000fc600078e0011 */
[----:B------:R-:W2:Y:S01]  /*ae830*/  LDL.LU R16, [R1+0x564] ;  /* 0x0005640001107983 */ /* 0x000ea20000300800 */
[----:B------:R-:W-:Y:S01]  /*ae840*/  IMAD.MOV.U32 R29, RZ, RZ, R19 ;  /* 0x000000ffff1d7224 */ /* 0x000fe200078e0013 */
[----:B------:R-:W-:Y:S02]  /*ae850*/  NOP ;  /* 0x0000000000007918 */ /* 0x000fe40000000000 */
[----:B-1----:R-:W-:Y:S04]  /*ae860*/  STL.64 [R1+0x1a0], R32 ;  /* 0x0001a02001007387 */ /* 0x002fe80000100a00 */
[----:B------:R-:W-:Y:S04]  /*ae870*/  STL.64 [R1+0x1a8], R34 ;  /* 0x0001a82201007387 */ /* 0x000fe80000100a00 */
        /* <DEDUP_REMOVED lines=8> */
[----:B---3--:R-:W-:Y:S04]  /*ae900*/  STL.64 [R1+0x190], R32 ;  /* 0x0001902001007387 */ /* 0x008fe80000100a00 */
[----:B------:R-:W-:Y:S04]  /*ae910*/  STL.64 [R1+0x198], R34 ;  /* 0x0001982201007387 */ /* 0x000fe80000100a00 */
[----:B------:R-:W4:Y:S04]  /*ae920*/  LDL.LU R29, [R1+0x65c] ;  /* 0x00065c00011d7983 */ /* 0x000f280000300800 */
[----:B------:R-:W4:Y:S04]  /*ae930*/  LDL.LU R30, [R1+0x1c54] ;  /* 0x001c5400011e7983 */ /* 0x000f280000300800 */
[----:B--2---:R1:W-:Y:S01]  /*ae940*/  STSM.16.M88.4 [R0], R16 ;  /* 0x0000001000007844 */ /* 0x0043e20000000200 */
[----:B------:R-:W-:-:S03]  /*ae950*/  NOP ;  /* 0x0000000000007918 */ /* 0x000fc60000000000 */
[----:B------:R-:W4:Y:S04]  /*ae960*/  LDL.LU R31, [R1+0x1c5c] ;  /* 0x001c5c00011f7983 */ /* 0x000f280000300800 */
[----:B------:R-:W2:Y:S01]  /*ae970*/  LDS.128 R32, [R0] ;  /* 0x0000000000207984 */ /* 0x000ea20000000c00 */
[----:B------:R-:W-:-:S03]  /*ae980*/  NOP ;  /* 0x0000000000007918 */ /* 0x000fc60000000000 */
[----:B-1----:R-:W3:Y:S04]  /*ae990*/  LDL.LU R16, [R1+0x1e90] ;  /* 0x001e900001107983 */ /* 0x002ee80000300800 */
[----:B--2---:R-:W-:Y:S04]  /*ae9a0*/  STL.64 [R1+0xb0], R32 ;  /* 0x0000b02001007387 */ /* 0x004fe80000100a00 */
[----:B------:R-:W-:Y:S04]  /*ae9b0*/  STL.64 [R1+0xb8], R34 ;  /* 0x0000b82201007387 */ /* 0x000fe80000100a00 */
[----:B------:R-:W3:Y:S04]  /*ae9c0*/  LDL.LU R17, [R1+0x1e98] ;  /* 0x001e980001117983 */ /* 0x000ee80000300800 */
[----:B------:R-:W3:Y:S04]  /*ae9d0*/  LDL.LU R18, [R1+0x2d70] ;  /* 0x002d700001127983 */ /* 0x000ee80000300800 */
[----:B------:R-:W3:Y:S04]  /*ae9e0*/  LDL.LU R19, [R1+0x2d78] ;  /* 0x002d780001137983 */ /* 0x000ee80000300800 */
[----:B----4-:R1:W-:Y:S01]  /*ae9f0*/  STSM.16.M88.4 [R0], R28 ;  /* 0x0000001c00007844 */ /* 0x0103e20000000200 */
[----:B------:R-:W-:-:S03]  /*aea00*/  NOP ;  /* 0x0000000000007918 */ /* 0x000fc60000000000 */
[----:B------:R-:W2:Y:S01]  /*aea10*/  LDS.128 R32, [R0] ;  /* 0x0000000000207984 */ /* 0x000ea20000000c00 */
[----:B------:R-:W-:-:S03]  /*aea20*/  NOP ;  /* 0x0000000000007918 */ /* 0x000fc60000000000 */
[----:B-1----:R-:W4:Y:S04]  /*aea30*/  LDL.LU R28, [R1+0xd10] ;  /* 0x000d1000011c7983 */ /* 0x002f280000300800 */
[----:B--2---:R-:W-:Y:S04]  /*aea40*/  STL.64 [R1+0xa0], R32 ;  /* 0x0000a02001007387 */ /* 0x004fe80000100a00 */
[----:B------:R-:W-:Y:S04]  /*aea50*/  STL.64 [R1+0xa8], R34 ;  /* 0x0000a82201007387 */ /* 0x000fe80000100a00 */
[----:B------:R-:W4:Y:S04]  /*aea60*/  LDL.LU R29, [R1+0xd18] ;  /* 0x000d1800011d7983 */ /* 0x000f280000300800 */
[----:B------:R-:W4:Y:S04]  /*aea70*/  LDL.LU R30, [R1+0x2c70] ;  /* 0x002c7000011e7983 */ /* 0x000f280000300800 */
[----:B---3--:R1:W-:Y:S01]  /*aea80*/  STSM.16.M88.4 [R0], R16 ;  /* 0x0000001000007844 */ /* 0x0083e20000000200 */
        /* <DEDUP_REMOVED lines=54> */
[----:B-1----:R-:W4:Y:S04]  /*aedf0*/  LDL.LU R28, [R1] ;  /* 0x00000000011c7983 */ /* 0x002f280000300800 */
        /* <DEDUP_REMOVED lines=37> */
[----:B---3--:R1:W-:Y:S01]  /*af050*/  STSM.16.M88.4 [R0], R16 ;  /* 0x0000001000007844 */ /* 0x0083e20000000200 */
[----:B------:R-:W-:Y:S01]  /*af060*/  IMAD.MOV.U32 R28, RZ, RZ, R204 ;  /* 0x000000ffff1c7224 */ /* 0x000fe200078e00cc */
[----:B------:R-:W-:Y:S01]  /*af070*/  NOP ;  /* 0x0000000000007918 */ /* 0x000fe20000000000 */
[----:B------:R-:W-:Y:S01]  /*af080*/  IMAD.MOV.U32 R29, RZ, RZ, R206 ;  /* 0x000000ffff1d7224 */ /* 0x000fe200078e00ce */
[----:B------:R-:W-:Y:S01]  /*af090*/  LDS.128 R112, [R0] ;  /* 0x0000000000707984 */ /* 0x000fe20000000c00 */
[----:B------:R-:W-:-:S03]  /*af0a0*/  NOP ;  /* 0x0000000000007918 */ /* 0x000fc60000000000 */
[----:B-1----:R-:W3:Y:S04]  /*af0b0*/  LDL.LU R18, [R1+0x21d0] ;  /* 0x0021d00001127983 */ /* 0x002ee80000300800 */
[----:B------:R-:W3:Y:S01]  /*af0c0*/  LDL.LU R19, [R1+0x21d8] ;  /* 0x0021d80001137983 */ /* 0x000ee20000300800 */
[----:B------:R-:W-:Y:S02]  /*af0d0*/  IMAD.MOV.U32 R16, RZ, RZ, R76 ;  /* 0x000000ffff107224 */ /* 0x000fe400078e004c */
[----:B------:R-:W-:Y:S01]  /*af0e0*/  IMAD.MOV.U32 R17, RZ, RZ, R78 ;  /* 0x000000ffff117224 */ /* 0x000fe200078e004e */
        /* <DEDUP_REMOVED lines=13> */
[----:B------:R-:W3:Y:S04]  /*af1c0*/  LDL.LU R17, [R1+0x558] ;  /* 0x0005580001117983 */ /* 0x000ee80000300800 */
[----:B------:R-:W3:Y:S04]  /*af1d0*/  LDL.LU R18, [R1+0x1f90] ;  /* 0x001f900001127983 */ /* 0x000ee80000300800 */
[----:B------:R-:W3:Y:S04]  /*af1e0*/  LDL.LU R19, [R1+0x1f98] ;  /* 0x001f980001137983 */ /* 0x000ee80000300800 */
[----:B------:R-:W4:Y:S04]  /*af1f0*/  LDL.LU R32, [R1+0x640] ;  /* 0x0006400001207983 */ /* 0x000f280000300800 */
[----:B------:R-:W4:Y:S04]  /*af200*/  LDL.LU R33, [R1+0x648] ;  /* 0x0006480001217983 */ /* 0x000f280000300800 */
[----:B------:R-:W4:Y:S04]  /*af210*/  LDL.LU R34, [R1+0x1c40] ;  /* 0x001c400001227983 */ /* 0x000f280000300800 */
[----:B------:R-:W4:Y:S04]  /*af220*/  LDL.LU R35, [R1+0x1c48] ;  /* 0x001c480001237983 */ /* 0x000f280000300800 */
        /* <DEDUP_REMOVED lines=16> */
[----:B----4-:R-:W-:Y:S01]  /*af330*/  STSM.16.M88.4 [R0], R32 ;  /* 0x0000002000007844 */ /* 0x010fe20000000200 */
[----:B------:R-:W-:-:S03]  /*af340*/  NOP ;  /* 0x0000000000007918 */ /* 0x000fc60000000000 */
[----:B------:R-:W-:Y:S01]  /*af350*/  LDS.128 R92, [R0] ;  /* 0x00000000005c7984 */ /* 0x000fe20000000c00 */
[----:B------:R-:W-:-:S03]  /*af360*/  NOP ;  /* 0x0000000000007918 */ /* 0x000fc60000000000 */
[----:B--2---:R1:W-:Y:S01]  /*af370*/  STSM.16.M88.4 [R0], R28 ;  /* 0x0000001c00007844 */ /* 0x0043e20000000200 */
[----:B------:R-:W-:-:S03]  /*af380*/  NOP ;  /* 0x0000000000007918 */ /* 0x000fc60000000000 */
[----:B------:R-:W2:Y:S01]  /*af390*/  LDS.128 R88, [R0] ;  /* 0x0000000000587984 */ /* 0x000ea20000000c00 */
[----:B------:R-:W-:-:S03]  /*af3a0*/  NOP ;  /* 0x0000000000007918 */ /* 0x000fc60000000000 */
[----:B-1----:R-:W4:Y:S04]  /*af3b0*/  LDL.LU R28, [R1+0xb14] ;  /* 0x000b1400011c7983 */ /* 0x002f280000300800 */
[----:B--2---:R-:W-:Y:S04]  /*af3c0*/  STL [R1+0x440c], R91 ;  /* 0x00440c5b01007387 */ /* 0x004fe80000100800 */
        /* <DEDUP_REMOVED lines=72> */
[----:B------:R-:W4:Y:S01]  /*af850*/  LDL.LU R19, [R1+0x237c] ;  /* 0x00237c0001137983 */ /* 0x000f220000300800 */
[----:B------:R-:W-:Y:S02]  /*af860*/  IMAD.MOV.U32 R16, RZ, RZ, R205 ;  /* 0x000000ffff107224 */ /* 0x000fe400078e00cd */
[----:B------:R-:W-:Y:S01]  /*af870*/  IMAD.MOV.U32 R17, RZ, RZ, R207 ;  /* 0x000000ffff117224 */ /* 0x000fe200078e00cf */
[----:B------:R-:W3:Y:S04]  /*af880*/  LDL.LU R224, [R1+0x2d9c] ;  /* 0x002d9c0001e07983 */ /* 0x000ee80000300800 */
[----:B--2---:R1:W-:Y:S01]  /*af890*/  STSM.16.M88.4 [R0], R28 ;  /* 0x0000001c00007844 */ /* 0x0043e20000000200 */
[----:B------:R-:W-:-:S03]  /*af8a0*/  NOP ;  /* 0x0000000000007918 */ /* 0x000fc60000000000 */
[----:B------:R-:W2:Y:S01]  /*af8b0*/  LDS.128 R40, [R0] ;  /* 0x0000000000287984 */ /* 0x000ea20000000c00 */
[----:B------:R-:W-:-:S03]  /*af8c0*/  NOP ;  /* 0x0000000000007918 */ /* 0x000fc60000000000 */
[----:B-1----:R-:W3:Y:S04]  /*af8d0*/  LDL.LU R30, [R1+0x21d4] ;  /* 0x0021d400011e7983 */ /* 0x002ee80000300800 */
[----:B------:R-:W3:Y:S04]  /*af8e0*/  LDL.LU R31, [R1+0x21dc] ;  /* 0x0021dc00011f7983 */ /* 0x000ee80000300800 */
[----:B------:R-:W2:Y:S04]  /*af8f0*/  LDL.LU R205, [R1+0xec0] ;  /* 0x000ec00001cd7983 */ /* 0x000ea80000300800 */
[----:B------:R-:W2:Y:S04]  /*af900*/  LDL.LU R91, [R1+0x36ac] ;  /* 0x0036ac00015b7983 */ /* 0x000ea80000300800 */
[----:B----4-:R1:W-:Y:S01]  /*af910*/  STSM.16.M88.4 [R0], R16 ;  /* 0x0000001000007844 */ /* 0x0103e20000000200 */
[----:B------:R-:W-:Y:S01]  /*af920*/  IMAD.MOV.U32 R28, RZ, RZ, R77 ;  /* 0x000000ffff1c7224 */ /* 0x000fe200078e004d */
[----:B------:R-:W-:Y:S01]  /*af930*/  NOP ;  /* 0x0000000000007918 */ /* 0x000fe20000000000 */
[----:B------:R-:W-:Y:S01]  /*af940*/  IMAD.MOV.U32 R29, RZ, RZ, R79 ;  /* 0x000000ffff1d7224 */ /* 0x000fe200078e004f */
[----:B------:R-:W4:Y:S01]  /*af950*/  LDS.128 R36, [R0] ;  /* 0x0000000000247984 */ /* 0x000f220000000c00 */
[----:B------:R-:W-:-:S03]  /*af960*/  NOP ;  /* 0x0000000000007918 */ /* 0x000fc60000000000 */
[----:B-1----:R-:W4:Y:S04]  /*af970*/  LDL.LU R18, [R1+0x2094] ;  /* 0x0020940001127983 */ /* 0x002f280000300800 */
[----:B------:R-:W4:Y:S04]  /*af980*/  LDL.LU R19, [R1+0x209c] ;  /* 0x00209c0001137983 */ /* 0x000f280000300800 */
        /* <DEDUP_REMOVED lines=12> */
[----:B---3--:R-:W-:Y:S01]  /*afa50*/  STSM.16.M88.4 [R0], R28 ;  /* 0x0000001c00007844 */ /* 0x008fe20000000200 */
[----:B------:R-:W-:-:S03]  /*afa60*/  NOP ;  /* 0x0000000000007918 */ /* 0x000fc60000000000 */
[----:B------:R-:W1:Y:S01]  /*afa70*/  LDS.128 R32, [R0] ;  /* 0x0000000000207984 */ /* 0x000e620000000c00 */
[----:B------:R-:W-:-:S03]  /*afa80*/  NOP ;  /* 0x0000000000007918 */ /* 0x000fc60000000000 */
[----:B----4-:R3:W-:Y:S01]  /*afa90*/  STSM.16.M88.4 [R0], R16 ;  /* 0x0000001000007844 */ /* 0x0107e20000000200 */
[----:B------:R-:W-:Y:S01]  /*afaa0*/  NOP ;  /* 0x0000000000007918 */ /* 0x000fe20000000000 */
[----:B--2---:R-:W-:Y:S02]  /*afab0*/  ISETP.LT.AND P5, PT, R91, UR4, !P5 ;  /* 0x000000045b007c0c */ /* 0x004fe4000efa1270 */
[----:B------:R-:W2:Y:S01]  /*afac0*/  LDS.128 R28, [R0] ;  /* 0x00000000001c7984 */ /* 0x000ea20000000c00 */
[----:B------:R-:W-:-:S03]  /*afad0*/  NOP ;  /* 0x0000000000007918 */ /* 0x000fc60000000000 */
[----:B---3--:R-:W3:Y:S04]  /*afae0*/  LDL.LU R16, [R1+0x644] ;  /* 0x0006440001107983 */ /* 0x008ee80000300800 */
[----:B------:R-:W3:Y:S04]  /*afaf0*/  LDL.LU R17, [R1+0x64c] ;  /* 0x00064c0001117983 */ /* 0x000ee80000300800 */
[----:B------:R-:W3:Y:S04]  /*afb00*/  LDL.LU R18, [R1+0x1c44] ;  /* 0x001c440001127983 */ /* 0x000ee80000300800 */
[----:B------:R-:W3:Y:S01]  /*afb10*/  LDL.LU R19, [R1+0x1c4c] ;  /* 0x001c4c0001137983 */ /* 0x000ee20000300800 */
[----:B------:R-:W-:-:S03]  /*afb20*/  IMAD.WIDE R76, R224, 0x4, R176 ;  /* 0x00000004e04c7825 */ /* 0x000fc600078e02b0 */
[----:B------:R-:W-:Y:S01]  /*afb30*/  STSM.16.M88.4 [R0], R12 ;  /* 0x0000000c00007844 */ /* 0x000fe20000000200 */
[----:B------:R-:W-:-:S03]  /*afb40*/  NOP ;  /* 0x0000000000007918 */ /* 0x000fc60000000000 */
[----:B------:R-:W4:Y:S01]  /*afb50*/  LDS.128 R12, [R0] ;  /* 0x00000000000c7984 */ /* 0x000f220000000c00 */
[----:B------:R-:W-:-:S03]  /*afb60*/  NOP ;  /* 0x0000000000007918 */ /* 0x000fc60000000000 */
[----:B---3--:R3:W-:Y:S01]  /*afb70*/  STSM.16.M88.4 [R0], R16 ;  /* 0x0000001000007844 */ /* 0x0087e20000000200 */
[----:B------:R-:W-:-:S03]  /*afb80*/  NOP ;  /* 0x0000000000007918 */ /* 0x000fc60000000000 */
[----:B------:R-:W-:Y:S01]  /*afb90*/  @P6 STG.E desc[UR32][R76.64], R205 ;  /* 0x000000cd4c006986 */ /* 0x000fe2000c101920 */
[----:B---3--:R-:W-:-:S05]  /*afba0*/  IMAD.WIDE R16, R224, 0x4, R174 ;  /* 0x00000004e0107825 */ /* 0x008fca00078e02ae */
[----:B------:R3:W-:Y:S02]  /*afbb0*/  @P5 STG.E desc[UR32][R16.64], R78 ;  /* 0x0000004e10005986 */ /* 0x0007e4000c101920 */
        /* <DEDUP_REMOVED lines=9> */
[----:B------:R3:W-:Y:S04]  /*afc50*/  @P0 STG.E desc[UR32][R16.64], R195 ;  /* 0x000000c310000986 */ /* 0x0007e8000c101920 */
[----:B---3--:R-:W3:Y:S04]  /*afc60*/  LDL.LU R195, [R1+0xf30] ;  /* 0x000f300001c37983 */ /* 0x008ee80000300800 */
[----:B------:R-:W2:Y:S04]  /*afc70*/  LDL.LU R225, [R1+0xf20] ;  /* 0x000f200001e17983 */ /* 0x000ea80000300800 */
[----:B------:R-:W4:Y:S04]  /*afc80*/  LDL.LU R207, [R1+0xf10] ;  /* 0x000f100001cf7983 */ /* 0x000f280000300800 */
[----:B------:R-:W4:Y:S04]  /*afc90*/  LDL.LU R205, [R1+0xf00] ;  /* 0x000f000001cd7983 */ /* 0x000f280000300800 */
[----:B------:R-:W4:Y:S04]  /*afca0*/  LDL.LU R78, [R1+0xef0] ;  /* 0x000ef000014e7983 */ /* 0x000f280000300800 */
[----:B------:R-:W4:Y:S04]  /*afcb0*/  LDL.LU R204, [R1+0xee0] ;  /* 0x000ee00001cc7983 */ /* 0x000f280000300800 */
[----:B------:R-:W4:Y:S04]  /*afcc0*/  LDL.LU R206, [R1+0x2d98] ;  /* 0x002d980001ce7983 */ /* 0x000f280000300800 */
[----:B------:R-:W4:Y:S01]  /*afcd0*/  LDL.LU R226, [R1+0xed0] ;  /* 0x000ed00001e27983 */ /* 0x000f220000300800 */
[----:B------:R-:W-:-:S02]  /*afce0*/  LOP3.LUT P1, RZ, R8, 0x2000, RZ, 0xc0, !PT ;  /* 0x0000200008ff7812 */ /* 0x000fc4000782c0ff */
[----:B------:R-:W-:-:S11]  /*afcf0*/  LOP3.LUT R25, R25, 0xffffffdf, RZ, 0xc0, !PT ;  /* 0xffffffdf19197812 */ /* 0x000fd600078ec0ff */
[----:B------:R-:W-:Y:S02]  /*afd00*/  @P1 LOP3.LUT R25, R25, 0x20, RZ, 0xfc, !PT ;  /* 0x0000002019191812 */ /* 0x000fe400078efcff */
[C---:B------:R-:W-:Y:S02]  /*afd10*/  LOP3.LUT P1, RZ, R8.reuse, 0x1000, RZ, 0xc0, !PT ;  /* 0x0000100008ff7812 */ /* 0x040fe4000782c0ff */
[----:B------:R-:W-:Y:S02]  /*afd20*/  LOP3.LUT R25, R25, 0xffffffbf, RZ, 0xc0, !PT ;  /* 0xffffffbf19197812 */ /* 0x000fe400078ec0ff */
[----:B------:R-:W-:-:S09]  /*afd30*/  LOP3.LUT P4, RZ, R8, 0x2, RZ, 0xc0, !PT ;  /* 0x0000000208ff7812 */ /* 0x000fd2000788c0ff */
[----:B------:R-:W-:Y:S02]  /*afd40*/  @P1 LOP3.LUT R25, R25, 0x40, RZ, 0xfc, !PT ;  /* 0x0000004019191812 */ /* 0x000fe400078efcff */
[----:B------:R-:W-:Y:S02]  /*afd50*/  LOP3.LUT P1, RZ, R8, 0x800, RZ, 0xc0, !PT ;  /* 0x0000080008ff7812 */ /* 0x000fe4000782c0ff */
[----:B------:R-:W-:Y:S01]  /*afd60*/  LOP3.LUT R25, R25, 0xffffff7f, RZ, 0xc0, !PT ;  /* 0xffffff7f19197812 */ /* 0x000fe200078ec0ff */
[----:B------:R-:W-:Y:S01]  /*afd70*/  IMAD.WIDE R16, R224, 0x4, R162 ;  /* 0x00000004e0107825 */ /* 0x000fe200078e02a2 */
[----:B------:R-:W-:-:S09]  /*afd80*/  LOP3.LUT P5, RZ, R8, 0x4, RZ, 0xc0, !PT ;  /* 0x0000000408ff7812 */ /* 0x000fd200078ac0ff */
[----:B------:R-:W-:Y:S02]  /*afd90*/  @P1 LOP3.LUT R25, R25, 0x80, RZ, 0xfc, !PT ;  /* 0x0000008019191812 */ /* 0x000fe400078efcff */
[----:B------:R-:W-:Y:S02]  /*afda0*/  LOP3.LUT P1, RZ, R8, 0x400, RZ, 0xc0, !PT ;  /* 0x0000040008ff7812 */ /* 0x000fe4000782c0ff */
[----:B------:R-:W-:-:S11]  /*afdb0*/  LOP3.LUT R25, R25, 0xfffffeff, RZ, 0xc0, !PT ;  /* 0xfffffeff19197812 */ /* 0x000fd600078ec0ff */
[----:B------:R-:W-:Y:S02]  /*afdc0*/  @P1 LOP3.LUT R25, R25, 0x100, RZ, 0xfc, !PT ;  /* 0x0000010019191812 */ /* 0x000fe400078efcff */
[----:B------:R-:W-:Y:S02]  /*afdd0*/  LOP3.LUT P1, RZ, R8, 0x200, RZ, 0xc0, !PT ;  /* 0x0000020008ff7812 */ /* 0x000fe4000782c0ff */
[----:B------:R-:W-:-:S11]  /*afde0*/  LOP3.LUT R25, R25, 0xfffffdff, RZ, 0xc0, !PT ;  /* 0xfffffdff19197812 */ /* 0x000fd600078ec0ff */
[----:B------:R-:W-:Y:S02]  /*afdf0*/  @P1 LOP3.LUT R25, R25, 0x200, RZ, 0xfc, !PT ;  /* 0x0000020019191812 */ /* 0x000fe400078efcff */
[----:B------:R-:W-:Y:S02]  /*afe00*/  LOP3.LUT P1, RZ, R8, 0x100, RZ, 0xc0, !PT ;  /* 0x0000010008ff7812 */ /* 0x000fe4000782c0ff */
[----:B------:R-:W-:-:S11]  /*afe10*/  LOP3.LUT R25, R25, 0xfffffbff, RZ, 0xc0, !PT ;  /* 0xfffffbff19197812 */ /* 0x000fd600078ec0ff */
[----:B------:R-:W-:Y:S02]  /*afe20*/  @P1 LOP3.LUT R25, R25, 0x400, RZ, 0xfc, !PT ;  /* 0x0000040019191812 */ /* 0x000fe400078efcff */
[C---:B------:R-:W-:Y:S02]  /*afe30*/  LOP3.LUT P1, RZ, R8.reuse, 0x80, RZ, 0xc0, !PT ;  /* 0x0000008008ff7812 */ /* 0x040fe4000782c0ff */
[----:B------:R-:W-:Y:S02]  /*afe40*/  LOP3.LUT R25, R25, 0xfffff7ff, RZ, 0xc0, !PT ;  /* 0xfffff7ff19197812 */ /* 0x000fe400078ec0ff */
[----:B------:R-:W-:-:S09]  /*afe50*/  LOP3.LUT P6, RZ, R8, 0x8, RZ, 0xc0, !PT ;  /* 0x0000000808ff7812 */ /* 0x000fd200078cc0ff */
[----:B------:R-:W-:Y:S02]  /*afe60*/  @P1 LOP3.LUT R25, R25, 0x800, RZ, 0xfc, !PT ;  /* 0x0000080019191812 */ /* 0x000fe400078efcff */
[C---:B------:R-:W-:Y:S02]  /*afe70*/  LOP3.LUT P1, RZ, R8.reuse, 0x40, RZ, 0xc0, !PT ;  /* 0x0000004008ff7812 */ /* 0x040fe4000782c0ff */
[----:B------:R-:W-:Y:S02]  /*afe80*/  LOP3.LUT P0, RZ, R8, 0x10, RZ, 0xc0, !PT ;  /* 0x0000001008ff7812 */ /* 0x000fe4000780c0ff */
[----:B------:R-:W-:-:S09]  /*afe90*/  LOP3.LUT R25, R25, 0xffffefff, RZ, 0xc0, !PT ;  /* 0xffffefff19197812 */ /* 0x000fd200078ec0ff */
[----:B------:R-:W-:Y:S02]  /*afea0*/  @P1 LOP3.LUT R25, R25, 0x1000, RZ, 0xfc, !PT ;  /* 0x0000100019191812 */ /* 0x000fe400078efcff */
[----:B------:R-:W-:Y:S01]  /*afeb0*/  LOP3.LUT P1, RZ, R8, 0x20, RZ, 0xc0, !PT ;  /* 0x0000002008ff7812 */ /* 0x000fe2000782c0ff */
[----:B---3--:R3:W-:Y:S04]  /*afec0*/  @P4 STG.E desc[UR32][R16.64], R195 ;  /* 0x000000c310004986 */ /* 0x0087e8000c101920 */
[----:B---3--:R-:W3:Y:S01]  /*afed0*/  LDL.LU R195, [R1+0xe60] ;  /* 0x000e600001c37983 */ /* 0x008ee20000300800 */
[----:B------:R-:W-:-:S05]  /*afee0*/  IMAD.WIDE R16, R224, 0x4, R160 ;  /* 0x00000004e0107825 */ /* 0x000fca00078e02a0 */
[----:B--2---:R2:W-:Y:S04]  /*afef0*/  @P5 STG.E desc[UR32][R16.64], R225 ;  /* 0x000000e110005986 */ /* 0x0045e8000c101920 */
[----:B--2---:R-:W2:Y:S04]  /*aff00*/  LDL.LU R225, [R1+0xe40] ;  /* 0x000e400001e17983 */ /* 0x004ea80000300800 */
[----:B------:R-:W2:Y:S04]  /*aff10*/  LDL.LU R76, [R1+0xe30] ;  /* 0x000e3000014c7983 */ /* 0x000ea80000300800 */
[----:B------:R-:W2:Y:S04]  /*aff20*/  LDL.LU R77, [R1+0xe20] ;  /* 0x000e2000014d7983 */ /* 0x000ea80000300800 */
[----:B------:R-:W2:Y:S01]  /*aff30*/  LDL.LU R18, [R1+0xe10] ;  /* 0x000e100001127983 */ /* 0x000ea20000300800 */
[----:B------:R-:W-:-:S03]  /*aff40*/  IMAD.WIDE R16, R224, 0x4, R158 ;  /* 0x00000004e0107825 */ /* 0x000fc600078e029e */
[----:B------:R-:W2:Y:S04]  /*aff50*/  LDL.LU R19, [R1+0xe00] ;  /* 0x000e000001137983 */ /* 0x000ea80000300800 */
[----:B----4-:R4:W-:Y:S04]  /*aff60*/  @P6 STG.E desc[UR32][R16.64], R207 ;  /* 0x000000cf10006986 */ /* 0x0109e8000c101920 */
[----:B------:R-:W2:Y:S01]  /*aff70*/  LDL.LU R79, [R1+0xd00] ;  /* 0x000d0000014f7983 */ /* 0x000ea20000300800 */
[----:B----4-:R-:W-:-:S03]  /*aff80*/  IMAD.WIDE R16, R224, 0x4, R156 ;  /* 0x00000004e0107825 */ /* 0x010fc600078e029c */
[----:B------:R-:W4:Y:S04]  /*aff90*/  LDL.LU R207, [R1+0xb00] ;  /* 0x000b000001cf7983 */ /* 0x000f280000300800 */
[----:B------:R1:W-:Y:S02]  /*affa0*/  @P0 STG.E desc[UR32][R16.64], R205 ;  /* 0x000000cd10000986 */ /* 0x0003e4000c101920 */
[C---:B-1----:R-:W-:Y:S02]  /*affb0*/  IMAD.WIDE R16, R224.reuse, 0x4, R154 ;  /* 0x00000004e0107825 */ /* 0x042fe400078e029a */
[----:B------:R-:W4:Y:S04]  /*affc0*/  LDL.LU R205, [R1+0xa00] ;  /* 0x000a000001cd7983 */ /* 0x000f280000300800 */
[----:B------:R1:W-:Y:S01]  /*affd0*/  @P1 STG.E desc[UR32][R16.64], R78 ;  /* 0x0000004e10001986 */ /* 0x0003e2000c101920 */
[----:B------:R-:W-:Y:S01]  /*affe0*/  LOP3.LUT P1, RZ, R25, 0x1000, RZ, 0xc0, !PT ;  /* 0x0000100019ff7812 */ /* 0x000fe2000782c0ff */
[----:B-1----:R-:W-:-:S02]  /*afff0*/  IMAD.WIDE R16, R224, 0x4, R152 ;  /* 0x00000004e0107825 */ /* 0x002fc400078e0298 */
[----:B------:R-:W4:Y:S10]  /*b0000*/  LDL.LU R78, [R1+0x870] ;  /* 0x00087000014e7983 */ /* 0x000f340000300800 */
[----:B------:R1:W-:Y:S01]  /*b0010*/  @P1 STG.E desc[UR32][R16.64], R204 ;  /* 0x000000cc10001986 */ /* 0x0003e2000c101920 */
[----:B------:R-:W-:-:S03]  /*b0020*/  LOP3.LUT P1, RZ, R25, 0x800, RZ, 0xc0, !PT ;  /* 0x0000080019ff7812 */ /* 0x000fc6000782c0ff */
[----:B-1----:R-:W4:Y:S01]  /*b0030*/  LDL.LU R204, [R1+0x840] ;  /* 0x0008400001cc7983 */ /* 0x002f220000300800 */
[----:B------:R-:W-:-:S09]  /*b0040*/  IMAD.WIDE R16, R224, 0x4, R150 ;  /* 0x00000004e0107825 */ /* 0x000fd200078e0296 */
[----:B------:R1:W-:Y:S04]  /*b0050*/  @P1 STG.E desc[UR32][R16.64], R226 ;  /* 0x000000e210001986 */ /* 0x0003e8000c101920 */
[----:B-1----:R-:W4:Y:S01]  /*b0060*/  LDL.LU R226, [R1+0x750] ;  /* 0x0007500001e27983 */ /* 0x002f220000300800 */
[----:B------:R-:W-:Y:S01]  /*b0070*/  LOP3.LUT P1, RZ, R25, 0x400, RZ, 0xc0, !PT ;  /* 0x0000040019ff7812 */ /* 0x000fe2000782c0ff */
[----:B------:R-:W-:Y:S01]  /*b0080*/  IMAD.WIDE R16, R224, 0x4, R148 ;  /* 0x00000004e0107825 */ /* 0x000fe200078e0294 */
[C---:B------:R-:W-:Y:S02]  /*b0090*/  LOP3.LUT P2, RZ, R8.reuse, 0x4000, RZ, 0xc0, !PT ;  /* 0x0000400008ff7812 */ /* 0x040fe4000784c0ff */
[C---:B------:R-:W-:Y:S02]  /*b00a0*/  LOP3.LUT P3, RZ, R8.reuse, 0x8000, RZ, 0xc0, !PT ;  /* 0x0000800008ff7812 */ /* 0x040fe4000786c0ff */
[----:B------:R-:W-:-:S02]  /*b00b0*/  LOP3.LUT P4, RZ, R8, 0x10000, RZ, 0xc0, !PT ;  /* 0x0001000008ff7812 */ /* 0x000fc4000788c0ff */
[C---:B------:R-:W-:Y:S02]  /*b00c0*/  LOP3.LUT P5, RZ, R8.reuse, 0x20000, RZ, 0xc0, !PT ;  /* 0x0002000008ff7812 */ /* 0x040fe400078ac0ff */
[C---:B------:R-:W-:Y:S02]  /*b00d0*/  LOP3.LUT P6, RZ, R8.reuse, 0x40000, RZ, 0xc0, !PT ;  /* 0x0004000008ff7812 */ /* 0x040fe400078cc0ff */
[----:B------:R-:W-:Y:S01]  /*b00e0*/  LOP3.LUT P0, RZ, R8, 0x80000, RZ, 0xc0, !PT ;  /* 0x0008000008ff7812 */ /* 0x000fe2000780c0ff */
[----:B---3--:R1:W-:Y:S01]  /*b00f0*/  @P1 STG.E desc[UR32][R16.64], R195 ;  /* 0x000000c310001986 */ /* 0x0083e2000c101920 */
[C---:B------:R-:W-:Y:S01]  /*b0100*/  LOP3.LUT P1, RZ, R25.reuse, 0x200, RZ, 0xc0, !PT ;  /* 0x0000020019ff7812 */ /* 0x040fe2000782c0ff */
[----:B-1----:R-:W-:Y:S02]  /*b0110*/  IMAD.WIDE R16, R224, 0x4, R146 ;  /* 0x00000004e0107825 */ /* 0x002fe400078e0292 */
[----:B------:R-:W3:Y:S04]  /*b0120*/  LDL.LU R195, [R1+0x441c] ;  /* 0x00441c0001c37983 */ /* 0x000ee80000300800 */
[----:B------:R-:W3:Y:S06]  /*b0130*/  LDL.LU R224, [R1+0x4418] ;  /* 0x0044180001e07983 */ /* 0x000eec0000300800 */
[----:B--2---:R1:W-:Y:S01]  /*b0140*/  @P1 STG.E desc[UR32][R16.64], R225 ;  /* 0x000000e110001986 */ /* 0x0043e2000c101920 */
[----:B------:R-:W-:Y:S01]  /*b0150*/  LOP3.LUT P1, RZ, R25, 0x100, RZ, 0xc0, !PT ;  /* 0x0000010019ff7812 */ /* 0x000fe2000782c0ff */
[----:B-1----:R-:W-:-:S02]  /*b0160*/  IMAD.WIDE R16, R206, 0x4, R176 ;  /* 0x00000004ce107825 */ /* 0x002fc400078e02b0 */
[----:B------:R-:W2:Y:S10]  /*b0170*/  LDL.LU R225, [R1+0x4414] ;  /* 0x0044140001e17983 */ /* 0x000eb40000300800 */
[----:B------:R1:W-:Y:S01]  /*b0180*/  @P1 STG.E desc[UR32][R16.64], R76 ;  /* 0x0000004c10001986 */ /* 0x0003e2000c101920 */
[----:B------:R-:W-:Y:S01]  /*b0190*/  LOP3.LUT P1, RZ, R25, 0x80, RZ, 0xc0, !PT ;  /* 0x0000008019ff7812 */ /* 0x000fe2000782c0ff */
[----:B-1----:R-:W-:-:S12]  /*b01a0*/  IMAD.WIDE R16, R206, 0x4, R174 ;  /* 0x00000004ce107825 */ /* 0x002fd800078e02ae */
[----:B------:R1:W-:Y:S01]  /*b01b0*/  @P1 STG.E desc[UR32][R16.64], R77 ;  /* 0x0000004d10001986 */ /* 0x0003e2000c101920 */
[----:B------:R-:W-:Y:S01]  /*b01c0*/  LOP3.LUT P1, RZ, R25, 0x40, RZ, 0xc0, !PT ;  /* 0x0000004019ff7812 */ /* 0x000fe2000782c0ff */
[----:B-1----:R-:W-:-:S12]  /*b01d0*/  IMAD.WIDE R16, R206, 0x4, R172 ;  /* 0x00000004ce107825 */ /* 0x002fd800078e02ac */
[----:B------:R1:W-:Y:S01]  /*b01e0*/  @P1 STG.E desc[UR32][R16.64], R18 ;  /* 0x0000001210001986 */ /* 0x0003e2000c101920 */
[----:B------:R-:W-:Y:S01]  /*b01f0*/  LOP3.LUT P1, RZ, R25, 0x20, RZ, 0xc0, !PT ;  /* 0x0000002019ff7812 */ /* 0x000fe2000782c0ff */
[----:B-1----:R-:W-:-:S12]  /*b0200*/  IMAD.WIDE R16, R206, 0x4, R170 ;  /* 0x00000004ce107825 */ /* 0x002fd800078e02aa */
[----:B------:R1:W-:Y:S02]  /*b0210*/  @P1 STG.E desc[UR32][R16.64], R19 ;  /* 0x0000001310001986 */ /* 0x0003e4000c101920 */
[----:B-1----:R-:W-:-:S05]  /*b0220*/  IMAD.WIDE R16, R206, 0x4, R168 ;  /* 0x00000004ce107825 */ /* 0x002fca00078e02a8 */
[----:B------:R1:W-:Y:S02]  /*b0230*/  @P2 STG.E desc[UR32][R16.64], R79 ;  /* 0x0000004f10002986 */ /* 0x0003e4000c101920 */
[----:B-1----:R-:W-:-:S05]  /*b0240*/  IMAD.WIDE R16, R206, 0x4, R166 ;  /* 0x00000004ce107825 */ /* 0x002fca00078e02a6 */
[----:B----4-:R1:W-:Y:S02]  /*b0250*/  @P3 STG.E desc[UR32][R16.64], R207 ;  /* 0x000000cf10003986 */ /* 0x0103e4000c101920 */
[----:B-1----:R-:W-:-:S05]  /*b0260*/  IMAD.WIDE R16, R206, 0x4, R164 ;  /* 0x00000004ce107825 */ /* 0x002fca00078e02a4 */
[----:B------:R1:W-:Y:S02]  /*b0270*/  @P4 STG.E desc[UR32][R16.64], R205 ;  /* 0x000000cd10004986 */ /* 0x0003e4000c101920 */
[----:B-1----:R-:W-:-:S05]  /*b0280*/  IMAD.WIDE R16, R206, 0x4, R162 ;  /* 0x00000004ce107825 */ /* 0x002fca00078e02a2 */
[----:B------:R1:W-:Y:S02]  /*b0290*/  @P5 STG.E desc[UR32][R16.64], R78 ;  /* 0x0000004e10005986 */ /* 0x0003e4000c101920 */
[----:B-1----:R-:W-:-:S05]  /*b02a0*/  IMAD.WIDE R16, R206, 0x4, R160 ;  /* 0x00000004ce107825 */ /* 0x002fca00078e02a0 */
[----:B------:R1:W-:Y:S02]  /*b02b0*/  @P6 STG.E desc[UR32][R16.64], R204 ;  /* 0x000000cc10006986 */ /* 0x0003e4000c101920 */
[----:B-1----:R-:W-:-:S05]  /*b02c0*/  IMAD.WIDE R16, R206, 0x4, R158 ;  /* 0x00000004ce107825 */ /* 0x002fca00078e029e */
[----:B------:R1:W-:Y:S04]  /*b02d0*/  @P0 STG.E desc[UR32][R16.64], R226 ;  /* 0x000000e210000986 */ /* 0x0003e8000c101920 */
[----:B-1----:R-:W4:Y:S04]  /*b02e0*/  LDL.LU R226, [R1+0x4e0] ;  /* 0x0004e00001e27983 */ /* 0x002f280000300800 */
[----:B------:R-:W3:Y:S04]  /*b02f0*/  LDL.LU R79, [R1+0x450] ;  /* 0x00045000014f7983 */ /* 0x000ee80000300800 */
[----:B------:R-:W2:Y:S04]  /*b0300*/  LDL.LU R205, [R1+0x330] ;  /* 0x0003300001cd7983 */ /* 0x000ea80000300800 */
[----:B------:R-:W2:Y:S04]  /*b0310*/  LDL.LU R78, [R1+0x170] ;  /* 0x00017000014e7983 */ /* 0x000ea80000300800 */
[----:B------:R-:W2:Y:S04]  /*b0320*/  LDL.LU R207, [R1+0x122c] ;  /* 0x00122c0001cf7983 */ /* 0x000ea80000300800 */
[----:B------:R-:W2:Y:S01]  /*b0330*/  LDL.LU R204, [R1+0xec4] ;  /* 0x000ec40001cc7983 */ /* 0x000ea20000300800 */
[----:B------:R-:W-:-:S02]  /*b0340*/  LOP3.LUT P1, RZ, R9, 0x1, RZ, 0xc0, !PT ;  /* 0x0000000109ff7812 */ /* 0x000fc4000782c0ff */
        /* <DEDUP_REMOVED lines=19> */
[----:B------:R-:W-:Y:S02]  /*b0480*/  LOP3.LUT R25, R25, 0xfffffff7, RZ, 0xc0, !PT ;  /* 0xfffffff719197812 */ /* 0x000fe400078ec0ff */
[----:B------:R-:W-:Y:S01]  /*b0490*/  LOP3.LUT P5, RZ, R8, 0x200000, RZ, 0xc0, !PT ;  /* 0x0020000008ff7812 */ /* 0x000fe200078ac0ff */
[----:B------:R-:W-:Y:S01]  /*b04a0*/  IMAD.WIDE R16, R206, 0x4, R156 ;  /* 0x00000004ce107825 */ /* 0x000fe200078e029c */
[----:B------:R-:W-:-:S07]  /*b04b0*/  LOP3.LUT P6, RZ, R8, 0x400000, RZ, 0xc0, !PT ;  /* 0x0040000008ff7812 */ /* 0x000fce00078cc0ff */
[----:B------:R-:W-:Y:S02]  /*b04c0*/  @P1 LOP3.LUT R25, R25, 0x8, RZ, 0xfc, !PT ;  /* 0x0000000819191812 */ /* 0x000fe400078efcff */
[C---:B------:R-:W-:Y:S02]  /*b04d0*/  LOP3.LUT P1, RZ, R8.reuse, 0x2000000, RZ, 0xc0, !PT ;  /* 0x0200000008ff7812 */ /* 0x040fe4000782c0ff */
[----:B------:R-:W-:Y:S02]  /*b04e0*/  LOP3.LUT P0, RZ, R8, 0x800000, RZ, 0xc0, !PT ;  /* 0x0080000008ff7812 */ /* 0x000fe4000780c0ff */
[----:B------:R-:W-:-:S09]  /*b04f0*/  LOP3.LUT R25, R25, 0xffffffef, RZ, 0xc0, !PT ;  /* 0xffffffef19197812 */ /* 0x000fd200078ec0ff */
[----:B------:R-:W-:Y:S02]  /*b0500*/  @P1 LOP3.LUT R25, R25, 0x10, RZ, 0xfc, !PT ;  /* 0x0000001019191812 */ /* 0x000fe400078efcff */
[----:B------:R-:W-:Y:S01]  /*b0510*/  LOP3.LUT P1, RZ, R8, 0x1000000, RZ, 0xc0, !PT ;  /* 0x0100000008ff7812 */ /* 0x000fe2000782c0ff */
[----:B----4-:R1:W-:Y:S02]  /*b0520*/  @P4 STG.E desc[UR32][R16.64], R226 ;  /* 0x000000e210004986 */ /* 0x0103e4000c101920 */
[C---:B-1----:R-:W-:Y:S02]  /*b0530*/  IMAD.WIDE R16, R206.reuse, 0x4, R154 ;  /* 0x00000004ce107825 */ /* 0x042fe400078e029a */
[----:B------:R-:W4:Y:S04]  /*b0540*/  LDL.LU R226, [R1+0xeb4] ;  /* 0x000eb40001e27983 */ /* 0x000f280000300800 */
[----:B---3--:R1:W-:Y:S04]  /*b0550*/  @P5 STG.E desc[UR32][R16.64], R79 ;  /* 0x0000004f10005986 */ /* 0x0083e8000c101920 */
[----:B------:R-:W3:Y:S04]  /*b0560*/  LDL.LU R76, [R1+0xe84] ;  /* 0x000e8400014c7983 */ /* 0x000ee80000300800 */
[----:B------:R-:W3:Y:S01]  /*b0570*/  LDL.LU R77, [R1+0xe74] ;  /* 0x000e7400014d7983 */ /* 0x000ee20000300800 */
[----:B-1----:R-:W-:-:S03]  /*b0580*/  IMAD.WIDE R16, R206, 0x4, R152 ;  /* 0x00000004ce107825 */ /* 0x002fc600078e0298 */
[----:B------:R-:W3:Y:S04]  /*b0590*/  LDL.LU R18, [R1+0xf44] ;  /* 0x000f440001127983 */ /* 0x000ee80000300800 */
[----:B--2---:R1:W-:Y:S04]  /*b05a0*/  @P6 STG.E desc[UR32][R16.64], R205 ;  /* 0x000000cd10006986 */ /* 0x0043e8000c101920 */
[----:B------:R-:W2:Y:S04]  /*b05b0*/  LDL.LU R19, [R1+0xf34] ;  /* 0x000f340001137983 */ /* 0x000ea80000300800 */
[----:B------:R-:W2:Y:S01]  /*b05c0*/  LDL.LU R79, [R1+0xf24] ;  /* 0x000f2400014f7983 */ /* 0x000ea20000300800 */
[----:B-1----:R-:W-:-:S05]  /*b05d0*/  IMAD.WIDE R16, R206, 0x4, R150 ;  /* 0x00000004ce107825 */ /* 0x002fca00078e0296 */
[----:B------:R1:W-:Y:S02]  /*b05e0*/  @P0 STG.E desc[UR32][R16.64], R78 ;  /* 0x0000004e10000986 */ /* 0x0003e4000c101920 */
[----:B-1----:R-:W-:-:S05]  /*b05f0*/  IMAD.WIDE R16, R206, 0x4, R148 ;  /* 0x00000004ce107825 */ /* 0x002fca00078e0294 */
[----:B------:R1:W-:Y:S01]  /*b0600*/  @P1 STG.E desc[UR32][R16.64], R232 ;  /* 0x000000e810001986 */ /* 0x0003e2000c101920 */
[C---:B------:R-:W-:Y:S01]  /*b0610*/  LOP3.LUT P1, RZ, R25.reuse, 0x10, RZ, 0xc0, !PT ;  /* 0x0000001019ff7812 */ /* 0x040fe2000782c0ff */
[----:B-1----:R-:W-:Y:S02]  /*b0620*/  IMAD.WIDE R16, R206, 0x4, R146 ;  /* 0x00000004ce107825 */ /* 0x002fe400078e0292 */
[----:B------:R-:W3:Y:S04]  /*b0630*/  LDL.LU R232, [R1+0xe94] ;  /* 0x000e940001e87983 */ /* 0x000ee80000300800 */
[----:B------:R-:W2:Y:S04]  /*b0640*/  LDL.LU R205, [R1+0xf14] ;  /* 0x000f140001cd7983 */ /* 0x000ea80000300800 */
[----:B------:R-:W2:Y:S04]  /*b0650*/  LDL.LU R78, [R1+0xf04] ;  /* 0x000f0400014e7983 */ /* 0x000ea80000300800 */
[----:B------:R-:W2:Y:S04]  /*b0660*/  LDL.LU R206, [R1+0xef4] ;  /* 0x000ef40001ce7983 */ /* 0x000ea80000300800 */
[----:B------:R1:W-:Y:S04]  /*b0670*/  @P1 STG.E desc[UR32][R16.64], R228 ;  /* 0x000000e410001986 */ /* 0x0003e8000c101920 */
[----:B-1----:R-:W3:Y:S01]  /*b0680*/  LDL.LU R228, [R1+0xea4] ;  /* 0x000ea40001e47983 */ /* 0x002ee20000300800 */
[----:B------:R-:W-:Y:S01]  /*b0690*/  LOP3.LUT P1, RZ, R25, 0x8, RZ, 0xc0, !PT ;  /* 0x0000000819ff7812 */ /* 0x000fe2000782c0ff */
[----:B------:R-:W-:-:S12]  /*b06a0*/  IMAD.WIDE R16, R207, 0x4, R176 ;  /* 0x00000004cf107825 */ /* 0x000fd800078e02b0 */
[----:B------:R1:W-:Y:S04]  /*b06b0*/  @P1 STG.E desc[UR32][R16.64], R204 ;  /* 0x000000cc10001986 */ /* 0x0003e8000c101920 */
[----:B-1----:R-:W2:Y:S01]  /*b06c0*/  LDL.LU R204, [R1+0xee4] ;  /* 0x000ee40001cc7983 */ /* 0x002ea20000300800 */
        /* <DEDUP_REMOVED lines=8> */
[----:B----4-:R1:W-:Y:S01]  /*b0750*/  @P1 STG.E desc[UR32][R16.64], R226 ;  /* 0x000000e210001986 */ /* 0x0103e2000c101920 */
[----:B------:R-:W-:Y:S01]  /*b0760*/  LOP3.LUT P1, RZ, R25, 0x2, RZ, 0xc0, !PT ;  /* 0x0000000219ff7812 */ /* 0x000fe2000782c0ff */
[----:B-1----:R-:W-:Y:S02]  /*b0770*/  IMAD.WIDE R16, R207, 0x4, R172 ;  /* 0x00000004cf107825 */ /* 0x002fe400078e02ac */
[----:B------:R-:W4:Y:S10]  /*b0780*/  LDL.LU R226, [R1+0x4410] ;  /* 0x0044100001e27983 */ /* 0x000f340000300800 */
[----:B---3--:R1:W-:Y:S01]  /*b0790*/  @P1 STG.E desc[UR32][R16.64], R228 ;  /* 0x000000e410001986 */ /* 0x0083e2000c101920 */
        /* <DEDUP_REMOVED lines=13> */
[----:B--2---:R1:W-:Y:S02]  /*b0870*/  @P2 STG.E desc[UR32][R16.64], R19 ;  /* 0x0000001310002986 */ /* 0x0043e4000c101920 */
[C---:B-1----:R-:W-:Y:S02]  /*b0880*/  IMAD.WIDE R16, R207.reuse, 0x4, R160 ;  /* 0x00000004cf107825 */ /* 0x042fe400078e02a0 */
[----:B------:R-:W2:Y:S04]  /*b0890*/  LDL.LU R19, [R1+0xed4] ;  /* 0x000ed40001137983 */ /* 0x000ea80000300800 */
[----:B------:R1:W-:Y:S02]  /*b08a0*/  @P3 STG.E desc[UR32][R16.64], R79 ;  /* 0x0000004f10003986 */ /* 0x0003e4000c101920 */
[----:B-1----:R-:W-:-:S02]  /*b08b0*/  IMAD.WIDE R16, R207, 0x4, R158 ;  /* 0x00000004cf107825 */ /* 0x002fc400078e029e */
[----:B------:R-:W3:Y:S04]  /*b08c0*/  LDL.LU R79, [R1+0xe64] ;  /* 0x000e6400014f7983 */ /* 0x000ee80000300800 */
[----:B------:R1:W-:Y:S02]  /*b08d0*/  @P4 STG.E desc[UR32][R16.64], R205 ;  /* 0x000000cd10004986 */ /* 0x0003e4000c101920 */
[C---:B-1----:R-:W-:Y:S02]  /*b08e0*/  IMAD.WIDE R16, R207.reuse, 0x4, R156 ;  /* 0x00000004cf107825 */ /* 0x042fe400078e029c */
[----:B------:R-:W4:Y:S04]  /*b08f0*/  LDL.LU R205, [R1+0xe44] ;  /* 0x000e440001cd7983 */ /* 0x000f280000300800 */
[----:B------:R1:W-:Y:S02]  /*b0900*/  @P5 STG.E desc[UR32][R16.64], R78 ;  /* 0x0000004e10005986 */ /* 0x0003e4000c101920 */
[----:B-1----:R-:W-:-:S02]  /*b0910*/  IMAD.WIDE R16, R207, 0x4, R154 ;  /* 0x00000004cf107825 */ /* 0x002fc400078e029a */
[----:B------:R-:W4:Y:S04]  /*b0920*/  LDL.LU R78, [R1+0xe34] ;  /* 0x000e3400014e7983 */ /* 0x000f280000300800 */
[----:B------:R1:W-:Y:S02]  /*b0930*/  @P6 STG.E desc[UR32][R16.64], R206 ;  /* 0x000000ce10006986 */ /* 0x0003e4000c101920 */
[----:B-1----:R-:W-:Y:S02]  /*b0940*/  IMAD.WIDE R16, R207, 0x4, R152 ;  /* 0x00000004cf107825 */ /* 0x002fe400078e0298 */
[----:B------:R-:W4:Y:S04]  /*b0950*/  LDL.LU R206, [R1+0xe24] ;  /* 0x000e240001ce7983 */ /* 0x000f280000300800 */
[----:B------:R-:W4:Y:S04]  /*b0960*/  LDL.LU R25, [R1+0xe14] ;  /* 0x000e140001197983 */ /* 0x000f280000300800 */
[----:B------:R1:W-:Y:S04]  /*b0970*/  @P0 STG.E desc[UR32][R16.64], R204 ;  /* 0x000000cc10000986 */ /* 0x0003e8000c101920 */
[----:B------:R-:W4:Y:S04]  /*b0980*/  LDL.LU R228, [R1+0xe04] ;  /* 0x000e040001e47983 */ /* 0x000f280000300800 */
[----:B-1----:R-:W4:Y:S01]  /*b0990*/  LDL.LU R204, [R1+0x1228] ;  /* 0x0012280001cc7983 */ /* 0x002f220000300800 */
[----:B------:R-:W-:-:S02]  /*b09a0*/  LOP3.LUT P1, RZ, R9, 0x80000, RZ, 0xc0, !PT ;  /* 0x0008000009ff7812 */ /* 0x000fc4000782c0ff */
[----:B------:R-:W-:Y:S01]  /*b09b0*/  LOP3.LUT R23, R23, 0xffdfffff, RZ, 0xc0, !PT ;  /* 0xffdfffff17177812 */ /* 0x000fe200078ec0ff */
[----:B------:R-:W4:Y:S04]  /*b09c0*/  LDL.LU R232, [R1+0xd04] ;  /* 0x000d040001e87983 */ /* 0x000f280000300800 */
[----:B------:R-:W4:Y:S04]  /*b09d0*/  LDL.LU R76, [R1+0xb04] ;  /* 0x000b0400014c7983 */ /* 0x000f280000300800 */
[----:B------:R-:W4:Y:S02]  /*b09e0*/  LDL.LU R77, [R1+0xa04] ;  /* 0x000a0400014d7983 */ /* 0x000f240000300800 */
[----:B------:R-:W-:-:S02]  /*b09f0*/  @P1 LOP3.LUT R23, R23, 0x200000, RZ, 0xfc, !PT ;  /* 0x0020000017171812 */ /* 0x000fc400078efcff */
[----:B------:R-:W-:Y:S01]  /*b0a00*/  LOP3.LUT P1, RZ, R9, 0x40000, RZ, 0xc0, !PT ;  /* 0x0004000009ff7812 */ /* 0x000fe2000782c0ff */
[----:B------:R-:W4:Y:S01]  /*b0a10*/  LDL.LU R18, [R1+0x874] ;  /* 0x0008740001127983 */ /* 0x000f220000300800 */
        /* <DEDUP_REMOVED lines=26> */
[----:B--2---:R1:W-:Y:S04]  /*b0bc0*/  @P4 STG.E desc[UR32][R16.64], R19 ;  /* 0x0000001310004986 */ /* 0x0043e8000c101920 */
[----:B-1----:R-:W2:Y:S01]  /*b0bd0*/  LDL.LU R19, [R1+0x844] ;  /* 0x0008440001137983 */ /* 0x002ea20000300800 */
[----:B------:R-:W-:-:S05]  /*b0be0*/  IMAD.WIDE R16, R207, 0x4, R148 ;  /* 0x00000004cf107825 */ /* 0x000fca00078e0294 */
[----:B---3--:R1:W-:Y:S04]  /*b0bf0*/  @P5 STG.E desc[UR32][R16.64], R79 ;  /* 0x0000004f10005986 */ /* 0x0083e8000c101920 */
[----:B-1----:R-:W3:Y:S01]  /*b0c00*/  LDL.LU R79, [R1+0x754] ;  /* 0x00075400014f7983 */ /* 0x002ee20000300800 */
[----:B------:R-:W-:-:S03]  /*b0c10*/  IMAD.WIDE R16, R207, 0x4, R146 ;  /* 0x00000004cf107825 */ /* 0x000fc600078e0292 */
[----:B------:R-:W3:Y:S04]  /*b0c20*/  LDL.LU R207, [R1+0x4e4] ;  /* 0x0004e40001cf7983 */ /* 0x000ee80000300800 */
[----:B----4-:R1:W-:Y:S04]  /*b0c30*/  @P6 STG.E desc[UR32][R16.64], R205 ;  /* 0x000000cd10006986 */ /* 0x0103e8000c101920 */
[----:B-1----:R-:W4:Y:S01]  /*b0c40*/  LDL.LU R205, [R1+0x454] ;  /* 0x0004540001cd7983 */ /* 0x002f220000300800 */
[----:B------:R-:W-:-:S05]  /*b0c50*/  IMAD.WIDE R16, R204, 0x4, R176 ;  /* 0x00000004cc107825 */ /* 0x000fca00078e02b0 */
[----:B------:R1:W-:Y:S02]  /*b0c60*/  @P0 STG.E desc[UR32][R16.64], R78 ;  /* 0x0000004e10000986 */ /* 0x0003e4000c101920 */
[C---:B-1----:R-:W-:Y:S02]  /*b0c70*/  IMAD.WIDE R16, R204.reuse, 0x4, R174 ;  /* 0x00000004cc107825 */ /* 0x042fe400078e02ae */
[----:B------:R-:W4:Y:S04]  /*b0c80*/  LDL.LU R78, [R1+0x334] ;  /* 0x00033400014e7983 */ /* 0x000f280000300800 */
[----:B------:R1:W-:Y:S04]  /*b0c90*/  @P1 STG.E desc[UR32][R16.64], R206 ;  /* 0x000000ce10001986 */ /* 0x0003e8000c101920 */
[----:B-1----:R-:W4:Y:S01]  /*b0ca0*/  LDL.LU R206, [R1+0x174] ;  /* 0x0001740001ce7983 */ /* 0x002f220000300800 */
[----:B------:R-:W-:Y:S01]  /*b0cb0*/  LOP3.LUT P1, RZ, R23, 0x10000000, RZ, 0xc0, !PT ;  /* 0x1000000017ff7812 */ /* 0x000fe2000782c0ff */
[----:B------:R-:W-:-:S12]  /*b0cc0*/  IMAD.WIDE R16, R204, 0x4, R172 ;  /* 0x00000004cc107825 */ /* 0x000fd800078e02ac */
        /* <DEDUP_REMOVED lines=17> */
[----:B-1----:R-:W-:Y:S01]  /*b0de0*/  IMAD.WIDE R16, R204, 0x4, R160 ;  /* 0x00000004cc107825 */ /* 0x002fe200078e02a0 */
[C---:B------:R-:W-:Y:S02]  /*b0df0*/  LOP3.LUT P2, RZ, R9.reuse, 0x100000, RZ, 0xc0, !PT ;  /* 0x0010000009ff7812 */ /* 0x040fe4000784c0ff */
[C---:B------:R-:W-:Y:S02]  /*b0e00*/  LOP3.LUT P3, RZ, R9.reuse, 0x200000, RZ, 0xc0, !PT ;  /* 0x0020000009ff7812 */ /* 0x040fe4000786c0ff */
[C---:B------:R-:W-:Y:S02]  /*b0e10*/  LOP3.LUT P4, RZ, R9.reuse, 0x400000, RZ, 0xc0, !PT ;  /* 0x0040000009ff7812 */ /* 0x040fe4000788c0ff */
[C---:B------:R-:W-:Y:S02]  /*b0e20*/  LOP3.LUT P5, RZ, R9.reuse, 0x800000, RZ, 0xc0, !PT ;  /* 0x0080000009ff7812 */ /* 0x040fe400078ac0ff */
[----:B------:R-:W-:-:S03]  /*b0e30*/  LOP3.LUT P6, RZ, R9, 0x1000000, RZ, 0xc0, !PT ;  /* 0x0100000009ff7812 */ /* 0x000fc600078cc0ff */
[----:B--2---:R1:W-:Y:S01]  /*b0e40*/  @P1 STG.E desc[UR32][R16.64], R19 ;  /* 0x0000001310001986 */ /* 0x0043e2000c101920 */
[----:B------:R-:W-:Y:S01]  /*b0e50*/  LOP3.LUT P1, RZ, R23, 0x200000, RZ, 0xc0, !PT ;  /* 0x0020000017ff7812 */ /* 0x000fe2000782c0ff */
[----:B-1----:R-:W-:-:S12]  /*b0e60*/  IMAD.WIDE R16, R204, 0x4, R158 ;  /* 0x00000004cc107825 */ /* 0x002fd800078e029e */
[----:B---3--:R1:W-:Y:S02]  /*b0e70*/  @P1 STG.E desc[UR32][R16.64], R79 ;  /* 0x0000004f10001986 */ /* 0x0083e4000c101920 */
[----:B-1----:R-:W-:-:S05]  /*b0e80*/  IMAD.WIDE R16, R204, 0x4, R156 ;  /* 0x00000004cc107825 */ /* 0x002fca00078e029c */
[----:B------:R1:W-:Y:S02]  /*b0e90*/  @P2 STG.E desc[UR32][R16.64], R207 ;  /* 0x000000cf10002986 */ /* 0x0003e4000c101920 */
[C---:B-1----:R-:W-:Y:S02]  /*b0ea0*/  IMAD.WIDE R16, R204.reuse, 0x4, R154 ;  /* 0x00000004cc107825 */ /* 0x042fe400078e029a */
[----:B------:R-:W2:Y:S04]  /*b0eb0*/  LDL.LU R207, [R1+0xf74] ;  /* 0x000f740001cf7983 */ /* 0x000ea80000300800 */
[----:B----4-:R1:W-:Y:S02]  /*b0ec0*/  @P3 STG.E desc[UR32][R16.64], R205 ;  /* 0x000000cd10003986 */ /* 0x0103e4000c101920 */
[----:B-1----:R-:W-:-:S05]  /*b0ed0*/  IMAD.WIDE R16, R204, 0x4, R152 ;  /* 0x00000004cc107825 */ /* 0x002fca00078e0298 */
[----:B------:R1:W-:Y:S02]  /*b0ee0*/  @P4 STG.E desc[UR32][R16.64], R78 ;  /* 0x0000004e10004986 */ /* 0x0003e4000c101920 */
[----:B-1----:R-:W-:-:S05]  /*b0ef0*/  IMAD.WIDE R16, R204, 0x4, R150 ;  /* 0x00000004cc107825 */ /* 0x002fca00078e0296 */
[----:B------:R1:W-:Y:S02]  /*b0f00*/  @P5 STG.E desc[UR32][R16.64], R206 ;  /* 0x000000ce10005986 */ /* 0x0003e4000c101920 */
[----:B-1----:R-:W-:-:S05]  /*b0f10*/  IMAD.WIDE R16, R204, 0x4, R148 ;  /* 0x00000004cc107825 */ /* 0x002fca00078e0294 */
[----:B------:R1:W-:Y:S02]  /*b0f20*/  @P6 STG.E desc[UR32][R16.64], R233 ;  /* 0x000000e910006986 */ /* 0x0003e4000c101920 */
[----:B-1----:R-:W-:Y:S02]  /*b0f30*/  IMAD.WIDE R16, R204, 0x4, R146 ;  /* 0x00000004cc107825 */ /* 0x002fe400078e0292 */
[----:B------:R-:W3:Y:S04]  /*b0f40*/  LDL.LU R204, [R1+0xec8] ;  /* 0x000ec80001cc7983 */ /* 0x000ee80000300800 */
[----:B------:R-:W4:Y:S04]  /*b0f50*/  LDL.LU R19, [R1+0xeb8] ;  /* 0x000eb80001137983 */ /* 0x000f280000300800 */
[----:B------:R-:W4:Y:S04]  /*b0f60*/  LDL.LU R79, [R1+0xea8] ;  /* 0x000ea800014f7983 */ /* 0x000f280000300800 */
[----:B------:R-:W4:Y:S04]  /*b0f70*/  LDL.LU R205, [R1+0xe98] ;  /* 0x000e980001cd7983 */ /* 0x000f280000300800 */
[----:B------:R-:W4:Y:S01]  /*b0f80*/  LDL.LU R78, [R1+0xe88] ;  /* 0x000e8800014e7983 */ /* 0x000f220000300800 */
[----:B------:R-:W-:-:S02]  /*b0f90*/  LOP3.LUT P0, RZ, R9, 0x2000000, RZ, 0xc0, !PT ;  /* 0x0200000009ff7812 */ /* 0x000fc4000780c0ff */
[----:B------:R-:W-:Y:S01]  /*b0fa0*/  LOP3.LUT P4, RZ, R9, 0x4000000, RZ, 0xc0, !PT ;  /* 0x0400000009ff7812 */ /* 0x000fe2000788c0ff */
[----:B------:R-:W4:Y:S10]  /*b0fb0*/  LDL.LU R206, [R1+0xe78] ;  /* 0x000e780001ce7983 */ /* 0x000f340000300800 */
[----:B------:R2:W-:Y:S01]  /*b0fc0*/  @P0 STG.E desc[UR32][R16.64], R229 ;  /* 0x000000e510000986 */ /* 0x0005e2000c101920 */
[----:B------:R-:W-:-:S02]  /*b0fd0*/  LOP3.LUT P1, RZ, R10, 0x40, RZ, 0xc0, !PT ;  /* 0x000000400aff7812 */ /* 0x000fc4000782c0ff */
[----:B------:R-:W-:Y:S01]  /*b0fe0*/  LOP3.LUT R23, R23, 0xffffdfff, RZ, 0xc0, !PT ;  /* 0xffffdfff17177812 */ /* 0x000fe200078ec0ff */
[----:B--2---:R-:W-:-:S05]  /*b0ff0*/  IMAD.WIDE R16, R207, 0x4, R176 ;  /* 0x00000004cf107825 */ /* 0x004fca00078e02b0 */
[----:B---3--:R1:W-:Y:S04]  /*b1000*/  @P4 STG.E desc[UR32][R16.64], R204 ;  /* 0x000000cc10004986 */ /* 0x0083e8000c101920 */
[----:B-1----:R-:W2:Y:S01]  /*b1010*/  LDL.LU R204, [R1+0xf48] ;  /* 0x000f480001cc7983 */ /* 0x002ea20000300800 */
[----:B------:R-:W-:Y:S02]  /*b1020*/  @P1 LOP3.LUT R23, R23, 0x2000, RZ, 0xfc, !PT ;  /* 0x0000200017171812 */ /* 0x000fe400078efcff */
[----:B------:R-:W-:Y:S01]  /*b1030*/  LOP3.LUT P1, RZ, R10, 0x20, RZ, 0xc0, !PT ;  /* 0x000000200aff7812 */ /* 0x000fe2000782c0ff */
[----:B------:R-:W3:Y:S01]  /*b1040*/  LDL.LU R233, [R1+0xf38] ;  /* 0x000f380001e97983 */ /* 0x000ee20000300800 */
[----:B------:R-:W-:-:S03]  /*b1050*/  LOP3.LUT R23, R23, 0xffffbfff, RZ, 0xc0, !PT ;  /* 0xffffbfff17177812 */ /* 0x000fc600078ec0ff */
[----:B------:R-:W3:Y:S04]  /*b1060*/  LDL.LU R25, [R1+0xf28] ;  /* 0x000f280001197983 */ /* 0x000ee80000300800 */
[----:B------:R-:W3:Y:S04]  /*b1070*/  LDL.LU R228, [R1+0xf18] ;  /* 0x000f180001e47983 */ /* 0x000ee80000300800 */
[----:B------:R-:W-:Y:S01]  /*b1080*/  @P1 LOP3.LUT R23, R23, 0x4000, RZ, 0xfc, !PT ;  /* 0x0000400017171812 */ /* 0x000fe200078efcff */
[----:B------:R-:W3:Y:S01]  /*b1090*/  LDL.LU R232, [R1+0xf08] ;  /* 0x000f080001e87983 */ /* 0x000ee20000300800 */
[----:B------:R-:W-:-:S02]  /*b10a0*/  LOP3.LUT P1, RZ, R10, 0x10, RZ, 0xc0, !PT ;  /* 0x000000100aff7812 */ /* 0x000fc4000782c0ff */
[----:B------:R-:W-:Y:S01]  /*b10b0*/  LOP3.LUT R23, R23, 0xffff7fff, RZ, 0xc0, !PT ;  /* 0xffff7fff17177812 */ /* 0x000fe200078ec0ff */
[----:B------:R-:W3:Y:S04]  /*b10c0*/  LDL.LU R76, [R1+0xef8] ;  /* 0x000ef800014c7983 */ /* 0x000ee80000300800 */
[----:B------:R-:W3:Y:S01]  /*b10d0*/  LDL.LU R77, [R1+0xee8] ;  /* 0x000ee800014d7983 */ /* 0x000ee20000300800 */
[----:B------:R-:W-:-:S03]  /*b10e0*/  LOP3.LUT P5, RZ, R9, 0x8000000, RZ, 0xc0, !PT ;  /* 0x0800000009ff7812 */ /* 0x000fc600078ac0ff */
[----:B------:R-:W3:Y:S02]  /*b10f0*/  LDL.LU R18, [R1+0xed8] ;  /* 0x000ed80001127983 */ /* 0x000ee40000300800 */
        /* <DEDUP_REMOVED lines=12> */
[----:B------:R-:W-:Y:S01]  /*b11c0*/  LOP3.LUT P6, RZ, R9, 0x10000000, RZ, 0xc0, !PT ;  /* 0x1000000009ff7812 */ /* 0x000fe200078cc0ff */
[----:B------:R-:W-:-:S08]  /*b11d0*/  IMAD.WIDE R16, R207, 0x4, R174 ;  /* 0x00000004cf107825 */ /* 0x000fd000078e02ae */
[----:B------:R-:W-:Y:S02]  /*b11e0*/  @P1 LOP3.LUT R23, R23, 0x80000, RZ, 0xfc, !PT ;  /* 0x0008000017171812 */ /* 0x000fe400078efcff */
[C---:B------:R-:W-:Y:S01]  /*b11f0*/  LOP3.LUT P1, RZ, R9.reuse, 0x80000000, RZ, 0xc0, !PT ;  /* 0x8000000009ff7812 */ /* 0x040fe2000782c0ff */
[----:B----4-:R1:W-:Y:S01]  /*b1200*/  @P5 STG.E desc[UR32][R16.64], R19 ;  /* 0x0000001310005986 */ /* 0x0103e2000c101920 */
[----:B------:R-:W-:Y:S02]  /*b1210*/  LOP3.LUT P0, RZ, R9, 0x20000000, RZ, 0xc0, !PT ;  /* 0x2000000009ff7812 */ /* 0x000fe4000780c0ff */
[----:B------:R-:W-:Y:S01]  /*b1220*/  LOP3.LUT R23, R23, 0xffefffff, RZ, 0xc0, !PT ;  /* 0xffefffff17177812 */ /* 0x000fe200078ec0ff */
[----:B-1----:R-:W-:-:S08]  /*b1230*/  IMAD.WIDE R16, R207, 0x4, R172 ;  /* 0x00000004cf107825 */ /* 0x002fd000078e02ac */
[----:B------:R-:W-:Y:S01]  /*b1240*/  @P1 LOP3.LUT R23, R23, 0x100000, RZ, 0xfc, !PT ;  /* 0x0010000017171812 */ /* 0x000fe200078efcff */
[----:B------:R1:W-:Y:S01]  /*b1250*/  @P6 STG.E desc[UR32][R16.64], R79 ;  /* 0x0000004f10006986 */ /* 0x0003e2000c101920 */
[----:B------:R-:W-:-:S03]  /*b1260*/  LOP3.LUT P1, RZ, R9, 0x40000000, RZ, 0xc0, !PT ;  /* 0x4000000009ff7812 */ /* 0x000fc6000782c0ff */
[----:B-1----:R-:W4:Y:S01]  /*b1270*/  LDL.LU R79, [R1+0xe68] ;  /* 0x000e6800014f7983 */ /* 0x002f220000300800 */
[----:B------:R-:W-:-:S05]  /*b1280*/  IMAD.WIDE R16, R207, 0x4, R170 ;  /* 0x00000004cf107825 */ /* 0x000fca00078e02aa */
[----:B------:R1:W-:Y:S02]  /*b1290*/  @P0 STG.E desc[UR32][R16.64], R205 ;  /* 0x000000cd10000986 */ /* 0x0003e4000c101920 */
[----:B-1----:R-:W-:Y:S02]  /*b12a0*/  IMAD.WIDE R16, R207, 0x4, R168 ;  /* 0x00000004cf107825 */ /* 0x002fe400078e02a8 */
[----:B------:R-:W4:Y:S04]  /*b12b0*/  LDL.LU R205, [R1+0xe48] ;  /* 0x000e480001cd7983 */ /* 0x000f280000300800 */
[----:B------:R-:W4:Y:S04]  /*b12c0*/  LDL.LU R19, [R1+0x970] ;  /* 0x0009700001137983 */ /* 0x000f280000300800 */
[----:B------:R1:W-:Y:S01]  /*b12d0*/  @P1 STG.E desc[UR32][R16.64], R78 ;  /* 0x0000004e10001986 */ /* 0x0003e2000c101920 */
[----:B------:R-:W-:-:S03]  /*b12e0*/  LOP3.LUT P1, RZ, R23, 0x100000, RZ, 0xc0, !PT ;  /* 0x0010000017ff7812 */ /* 0x000fc6000782c0ff */
[----:B-1----:R-:W4:Y:S01]  /*b12f0*/  LDL.LU R78, [R1+0xe38] ;  /* 0x000e3800014e7983 */ /* 0x002f220000300800 */
[----:B------:R-:W-:-:S09]  /*b1300*/  IMAD.WIDE R16, R207, 0x4, R166 ;  /* 0x00000004cf107825 */ /* 0x000fd200078e02a6 */
[----:B------:R1:W-:Y:S01]  /*b1310*/  @P1 STG.E desc[UR32][R16.64], R206 ;  /* 0x000000ce10001986 */ /* 0x0003e2000c101920 */
[----:B------:R-:W-:-:S03]  /*b1320*/  LOP3.LUT P1, RZ, R23, 0x80000, RZ, 0xc0, !PT ;  /* 0x0008000017ff7812 */ /* 0x000fc6000782c0ff */
[----:B-1----:R-:W4:Y:S01]  /*b1330*/  LDL.LU R206, [R1+0xe28] ;  /* 0x000e280001ce7983 */ /* 0x002f220000300800 */
[----:B------:R-:W-:-:S09]  /*b1340*/  IMAD.WIDE R16, R207, 0x4, R164 ;  /* 0x00000004cf107825 */ /* 0x000fd200078e02a4 */
[----:B--2---:R1:W-:Y:S04]  /*b1350*/  @P1 STG.E desc[UR32][R16.64], R204 ;  /* 0x000000cc10001986 */ /* 0x0043e8000c101920 */
[----:B-1----:R-:W2:Y:S01]  /*b1360*/  LDL.LU R204, [R1+0xe18] ;  /* 0x000e180001cc7983 */ /* 0x002ea20000300800 */
[----:B------:R-:W-:Y:S01]  /*b1370*/  LOP3.LUT P1, RZ, R23, 0x40000, RZ, 0xc0, !PT ;  /* 0x0004000017ff7812 */ /* 0x000fe2000782c0ff */
[----:B------:R-:W-:-:S12]  /*b1380*/  IMAD.WIDE R16, R207, 0x4, R162 ;  /* 0x00000004cf107825 */ /* 0x000fd800078e02a2 */
        /* <DEDUP_REMOVED lines=13> */
[----:B------:R-:W-:Y:S02]  /*b1460*/  LOP3.LUT P1, RZ, R23, 0x2000, RZ, 0xc0, !PT ;  /* 0x0000200017ff7812 */ /* 0x000fe4000782c0ff */
[----:B------:R-:W-:Y:S01]  /*b1470*/  LOP3.LUT P2, RZ, R10, 0x80, RZ, 0xc0, !PT ;  /* 0x000000800aff7812 */ /* 0x000fe2000784c0ff */
[----:B-1----:R-:W-:-:S10]  /*b1480*/  IMAD.WIDE R16, R207, 0x4, R152 ;  /* 0x00000004cf107825 */ /* 0x002fd400078e0298 */
[----:B------:R1:W-:Y:S01]  /*b1490*/  @P1 STG.E desc[UR32][R16.64], R77 ;  /* 0x0000004d10001986 */ /* 0x0003e2000c101920 */
[----:B------:R-:W-:Y:S01]  /*b14a0*/  LOP3.LUT P3, RZ, R10, 0x100, RZ, 0xc0, !PT ;  /* 0x000001000aff7812 */ /* 0x000fe2000786c0ff */
[----:B-1----:R-:W-:-:S05]  /*b14b0*/  IMAD.WIDE R16, R207, 0x4, R150 ;  /* 0x00000004cf107825 */ /* 0x002fca00078e0296 */
[----:B------:R1:W-:Y:S04]  /*b14c0*/  @P2 STG.E desc[UR32][R16.64], R18 ;  /* 0x0000001210002986 */ /* 0x0003e8000c101920 */
[----:B-1----:R-:W3:Y:S01]  /*b14d0*/  LDL.LU R18, [R1+0xe08] ;  /* 0x000e080001127983 */ /* 0x002ee20000300800 */
[----:B------:R-:W-:Y:S01]  /*b14e0*/  IMAD.WIDE R16, R207, 0x4, R148 ;  /* 0x00000004cf107825 */ /* 0x000fe200078e0294 */
[----:B------:R-:W-:-:S04]  /*b14f0*/  LOP3.LUT P4, RZ, R10, 0x200, RZ, 0xc0, !PT ;  /* 0x000002000aff7812 */ /* 0x000fc8000788c0ff */
[----:B----4-:R1:W-:Y:S01]  /*b1500*/  @P3 STG.E desc[UR32][R16.64], R79 ;  /* 0x0000004f10003986 */ /* 0x0103e2000c101920 */
[----:B------:R-:W-:-:S03]  /*b1510*/  LOP3.LUT P5, RZ, R10, 0x400, RZ, 0xc0, !PT ;  /* 0x000004000aff7812 */ /* 0x000fc600078ac0ff */
[----:B-1----:R-:W4:Y:S01]  /*b1520*/  LDL.LU R79, [R1+0xd08] ;  /* 0x000d0800014f7983 */ /* 0x002f220000300800 */
[----:B------:R-:W-:-:S03]  /*b1530*/  IMAD.WIDE R16, R207, 0x4, R146 ;  /* 0x00000004cf107825 */ /* 0x000fc600078e0292 */
[----:B------:R-:W4:Y:S04]  /*b1540*/  LDL.LU R207, [R1+0xb08] ;  /* 0x000b080001cf7983 */ /* 0x000f280000300800 */
[----:B------:R1:W-:Y:S01]  /*b1550*/  @P4 STG.E desc[UR32][R16.64], R205 ;  /* 0x000000cd10004986 */ /* 0x0003e2000c101920 */
[C---:B------:R-:W-:Y:S01]  /*b1560*/  LOP3.LUT P6, RZ, R10.reuse, 0x800, RZ, 0xc0, !PT ;  /* 0x000008000aff7812 */ /* 0x040fe200078cc0ff */
[C---:B-1----:R-:W-:Y:S02]  /*b1570*/  IMAD.WIDE R16, R19.reuse, 0x4, R176 ;  /* 0x0000000413107825 */ /* 0x042fe400078e02b0 */
[----:B------:R-:W4:Y:S04]  /*b1580*/  LDL.LU R205, [R1+0xa08] ;  /* 0x000a080001cd7983 */ /* 0x000f280000300800 */
[----:B------:R1:W-:Y:S04]  /*b1590*/  @P5 STG.E desc[UR32][R16.64], R78 ;  /* 0x0000004e10005986 */ /* 0x0003e8000c101920 */
[----:B-1----:R-:W4:Y:S01]  /*b15a0*/  LDL.LU R78, [R1+0x878] ;  /* 0x00087800014e7983 */ /* 0x002f220000300800 */
[----:B------:R-:W-:Y:S01]  /*b15b0*/  IMAD.WIDE R16, R19, 0x4, R174 ;  /* 0x0000000413107825 */ /* 0x000fe200078e02ae */
[----:B------:R-:W-:-:S04]  /*b15c0*/  LOP3.LUT P0, RZ, R10, 0x1000, RZ, 0xc0, !PT ;  /* 0x000010000aff7812 */ /* 0x000fc8000780c0ff */
[----:B------:R1:W-:Y:S04]  /*b15d0*/  @P6 STG.E desc[UR32][R16.64], R206 ;  /* 0x000000ce10006986 */ /* 0x0003e8000c101920 */
[----:B-1----:R-:W4:Y:S01]  /*b15e0*/  LDL.LU R206, [R1+0x848] ;  /* 0x0008480001ce7983 */ /* 0x002f220000300800 */
[----:B------:R-:W-:-:S05]  /*b15f0*/  IMAD.WIDE R16, R19, 0x4, R172 ;  /* 0x0000000413107825 */ /* 0x000fca00078e02ac */
[----:B--2---:R1:W-:Y:S04]  /*b1600*/  @P0 STG.E desc[UR32][R16.64], R204 ;  /* 0x000000cc10000986 */ /* 0x0043e8000c101920 */
[----:B-1----:R-:W2:Y:S01]  /*b1610*/  LDL.LU R204, [R1+0x758] ;  /* 0x0007580001cc7983 */ /* 0x002ea20000300800 */
[C---:B------:R-:W-:Y:S02]  /*b1620*/  LOP3.LUT P1, RZ, R10.reuse, 0x2000000, RZ, 0xc0, !PT ;  /* 0x020000000aff7812 */ /* 0x040fe4000782c0ff */
[----:B------:R-:W-:Y:S01]  /*b1630*/  LOP3.LUT R23, R23, 0xffffffdf, RZ, 0xc0, !PT ;  /* 0xffffffdf17177812 */ /* 0x000fe200078ec0ff */
[----:B------:R-:W2:Y:S04]  /*b1640*/  LDL.LU R232, [R1+0x4e8] ;  /* 0x0004e80001e87983 */ /* 0x000ea80000300800 */
[----:B------:R-:W2:Y:S01]  /*b1650*/  LDL.LU R76, [R1+0x458] ;  /* 0x00045800014c7983 */ /* 0x000ea20000300800 */
[----:B------:R-:W-:-:S03]  /*b1660*/  LOP3.LUT P4, RZ, R10, 0x2000, RZ, 0xc0, !PT ;  /* 0x000020000aff7812 */ /* 0x000fc6000788c0ff */
[----:B------:R-:W2:Y:S02]  /*b1670*/  LDL.LU R77, [R1+0x338] ;  /* 0x00033800014d7983 */ /* 0x000ea40000300800 */
        /* <DEDUP_REMOVED lines=14> */
[----:B------:R-:W-:Y:S01]  /*b1760*/  LOP3.LUT R23, R23, 0xfffffbff, RZ, 0xc0, !PT ;  /* 0xfffffbff17177812 */ /* 0x000fe200078ec0ff */
[----:B------:R-:W-:-:S10]  /*b1770*/  IMAD.WIDE R16, R19, 0x4, R170 ;  /* 0x0000000413107825 */ /* 0x000fd400078e02aa */
[----:B------:R-:W-:Y:S02]  /*b1780*/  @P1 LOP3.LUT R23, R23, 0x400, RZ, 0xfc, !PT ;  /* 0x0000040017171812 */ /* 0x000fe400078efcff */
[C---:B------:R-:W-:Y:S02]  /*b1790*/  LOP3.LUT P1, RZ, R10.reuse, 0x80000, RZ, 0xc0, !PT ;  /* 0x000800000aff7812 */ /* 0x040fe4000782c0ff */
[----:B------:R-:W-:Y:S02]  /*b17a0*/  LOP3.LUT R23, R23, 0xfffff7ff, RZ, 0xc0, !PT ;  /* 0xfffff7ff17177812 */ /* 0x000fe400078ec0ff */
[C---:B------:R-:W-:Y:S02]  /*b17b0*/  LOP3.LUT P5, RZ, R10.reuse, 0x4000, RZ, 0xc0, !PT ;  /* 0x000040000aff7812 */ /* 0x040fe400078ac0ff */
[----:B------:R-:W-:-:S07]  /*b17c0*/  LOP3.LUT P6, RZ, R10, 0x8000, RZ, 0xc0, !PT ;  /* 0x000080000aff7812 */ /* 0x000fce00078cc0ff */
[----:B------:R-:W-:Y:S02]  /*b17d0*/  @P1 LOP3.LUT R23, R23, 0x800, RZ, 0xfc, !PT ;  /* 0x0000080017171812 */ /* 0x000fe400078efcff */
[C---:B------:R-:W-:Y:S01]  /*b17e0*/  LOP3.LUT P1, RZ, R10.reuse, 0x40000, RZ, 0xc0, !PT ;  /* 0x000400000aff7812 */ /* 0x040fe2000782c0ff */
[----:B---3--:R1:W-:Y:S04]  /*b17f0*/  @P4 STG.E desc[UR32][R16.64], R18 ;  /* 0x0000001210004986 */ /* 0x0083e8000c101920 */
[----:B-1----:R-:W3:Y:S01]  /*b1800*/  LDL.LU R18, [R1+0x178] ;  /* 0x0001780001127983 */ /* 0x002ee20000300800 */
[----:B------:R-:W-:Y:S01]  /*b1810*/  IMAD.WIDE R16, R19, 0x4, R168 ;  /* 0x0000000413107825 */ /* 0x000fe200078e02a8 */
[----:B------:R-:W-:Y:S02]  /*b1820*/  LOP3.LUT P0, RZ, R10, 0x10000, RZ, 0xc0, !PT ;  /* 0x000100000aff7812 */ /* 0x000fe4000780c0ff */
[----:B------:R-:W-:Y:S01]  /*b1830*/  LOP3.LUT R23, R23, 0xffffefff, RZ, 0xc0, !PT ;  /* 0xffffefff17177812 */ /* 0x000fe200078ec0ff */
[----:B------:R-:W3:Y:S04]  /*b1840*/  LDL.LU R228, [R1+0x864] ;  /* 0x0008640001e47983 */ /* 0x000ee80000300800 */
[----:B----4-:R1:W-:Y:S01]  /*b1850*/  @P5 STG.E desc[UR32][R16.64], R79 ;  /* 0x0000004f10005986 */ /* 0x0103e2000c101920 */
[----:B------:R-:W-:-:S02]  /*b1860*/  @P1 LOP3.LUT R23, R23, 0x1000, RZ, 0xfc, !PT ;  /* 0x0000100017171812 */ /* 0x000fc400078efcff */
[----:B------:R-:W-:Y:S01]  /*b1870*/  LOP3.LUT P1, RZ, R10, 0x20000, RZ, 0xc0, !PT ;  /* 0x000200000aff7812 */ /* 0x000fe2000782c0ff */
[C---:B-1----:R-:W-:Y:S01]  /*b1880*/  IMAD.WIDE R16, R19.reuse, 0x4, R166 ;  /* 0x0000000413107825 */ /* 0x042fe200078e02a6 */
[----:B------:R-:W4:Y:S04]  /*b1890*/  LDL.LU R79, [R1+0xecc] ;  /* 0x000ecc00014f7983 */ /* 0x000f280000300800 */
[----:B------:R1:W-:Y:S02]  /*b18a0*/  @P6 STG.E desc[UR32][R16.64], R207 ;  /* 0x000000cf10006986 */ /* 0x0003e4000c101920 */
[C---:B-1----:R-:W-:Y:S02]  /*b18b0*/  IMAD.WIDE R16, R19.reuse, 0x4, R164 ;  /* 0x0000000413107825 */ /* 0x042fe400078e02a4 */
[----:B------:R-:W4:Y:S04]  /*b18c0*/  LDL.LU R207, [R1+0xebc] ;  /* 0x000ebc0001cf7983 */ /* 0x000f280000300800 */
[----:B------:R1:W-:Y:S02]  /*b18d0*/  @P0 STG.E desc[UR32][R16.64], R205 ;  /* 0x000000cd10000986 */ /* 0x0003e4000c101920 */
[----:B-1----:R-:W-:-:S02]  /*b18e0*/  IMAD.WIDE R16, R19, 0x4, R162 ;  /* 0x0000000413107825 */ /* 0x002fc400078e02a2 */
[----:B------:R-:W4:Y:S04]  /*b18f0*/  LDL.LU R205, [R1+0xeac] ;  /* 0x000eac0001cd7983 */ /* 0x000f280000300800 */
[----:B------:R1:W-:Y:S01]  /*b1900*/  @P1 STG.E desc[UR32][R16.64], R78 ;  /* 0x0000004e10001986 */ /* 0x0003e2000c101920 */
[----:B------:R-:W-:Y:S01]  /*b1910*/  LOP3.LUT P1, RZ, R23, 0x1000, RZ, 0xc0, !PT ;  /* 0x0000100017ff7812 */ /* 0x000fe2000782c0ff */
[----:B-1----:R-:W-:Y:S02]  /*b1920*/  IMAD.WIDE R16, R19, 0x4, R160 ;  /* 0x0000000413107825 */ /* 0x002fe400078e02a0 */
[----:B------:R-:W4:Y:S10]  /*b1930*/  LDL.LU R78, [R1+0xe9c] ;  /* 0x000e9c00014e7983 */ /* 0x000f340000300800 */
        /* <DEDUP_REMOVED lines=22> */
[----:B---3--:R1:W-:Y:S01]  /*b1aa0*/  @P1 STG.E desc[UR32][R16.64], R18 ;  /* 0x0000001210001986 */ /* 0x0083e2000c101920 */
[----:B------:R-:W-:Y:S01]  /*b1ab0*/  LOP3.LUT P1, RZ, R23, 0x40, RZ, 0xc0, !PT ;  /* 0x0000004017ff7812 */ /* 0x000fe2000782c0ff */
[----:B-1----:R-:W-:-:S12]  /*b1ac0*/  IMAD.WIDE R16, R19, 0x4, R148 ;  /* 0x0000000413107825 */ /* 0x002fd800078e0294 */
[----:B------:R1:W-:Y:S01]  /*b1ad0*/  @P1 STG.E desc[UR32][R16.64], R234 ;  /* 0x000000ea10001986 */ /* 0x0003e2000c101920 */
[----:B------:R-:W-:Y:S01]  /*b1ae0*/  LOP3.LUT P1, RZ, R23, 0x20, RZ, 0xc0, !PT ;  /* 0x0000002017ff7812 */ /* 0x000fe2000782c0ff */
[----:B-1----:R-:W-:-:S12]  /*b1af0*/  IMAD.WIDE R16, R19, 0x4, R146 ;  /* 0x0000000413107825 */ /* 0x002fd800078e0292 */
[----:B------:R1:W-:Y:S02]  /*b1b00*/  @P1 STG.E desc[UR32][R16.64], R230 ;  /* 0x000000e610001986 */ /* 0x0003e4000c101920 */
[----:B-1----:R-:W-:-:S05]  /*b1b10*/  IMAD.WIDE R16, R228, 0x4, R176 ;  /* 0x00000004e4107825 */ /* 0x002fca00078e02b0 */
[----:B----4-:R1:W-:Y:S02]  /*b1b20*/  @P2 STG.E desc[UR32][R16.64], R79 ;  /* 0x0000004f10002986 */ /* 0x0103e4000c101920 */
[----:B-1----:R-:W-:-:S05]  /*b1b30*/  IMAD.WIDE R16, R228, 0x4, R174 ;  /* 0x00000004e4107825 */ /* 0x002fca00078e02ae */
[----:B------:R1:W-:Y:S01]  /*b1b40*/  @P3 STG.E desc[UR32][R16.64], R207 ;  /* 0x000000cf10003986 */ /* 0x0003e2000c101920 */
[----:B------:R-:W-:Y:S01]  /*b1b50*/  LOP3.LUT P0, RZ, R10, 0x80000000, RZ, 0xc0, !PT ;  /* 0x800000000aff7812 */ /* 0x000fe2000780c0ff */
[----:B-1----:R-:W-:-:S05]  /*b1b60*/  IMAD.WIDE R16, R228, 0x4, R172 ;  /* 0x00000004e4107825 */ /* 0x002fca00078e02ac */
[----:B------:R1:W-:Y:S02]  /*b1b70*/  @P4 STG.E desc[UR32][R16.64], R205 ;  /* 0x000000cd10004986 */ /* 0x0003e4000c101920 */
[----:B-1----:R-:W-:-:S05]  /*b1b80*/  IMAD.WIDE R16, R228, 0x4, R170 ;  /* 0x00000004e4107825 */ /* 0x002fca00078e02aa */
[----:B------:R1:W-:Y:S02]  /*b1b90*/  @P5 STG.E desc[UR32][R16.64], R78 ;  /* 0x0000004e10005986 */ /* 0x0003e4000c101920 */
[----:B-1----:R-:W-:-:S05]  /*b1ba0*/  IMAD.WIDE R16, R228, 0x4, R168 ;  /* 0x00000004e4107825 */ /* 0x002fca00078e02a8 */
[----:B------:R1:W-:Y:S02]  /*b1bb0*/  @P6 STG.E desc[UR32][R16.64], R206 ;  /* 0x000000ce10006986 */ /* 0x0003e4000c101920 */
[----:B-1----:R-:W-:-:S05]  /*b1bc0*/  IMAD.WIDE R16, R228, 0x4, R166 ;  /* 0x00000004e4107825 */ /* 0x002fca00078e02a6 */
[----:B--2---:R1:W-:Y:S04]  /*b1bd0*/  @P0 STG.E desc[UR32][R16.64], R204 ;  /* 0x000000cc10000986 */ /* 0x0043e8000c101920 */
[----:B-1----:R-:W2:Y:S04]  /*b1be0*/  LDL.LU R204, [R1+0xf4c] ;  /* 0x000f4c0001cc7983 */ /* 0x002ea80000300800 */
[----:B------:R-:W3:Y:S04]  /*b1bf0*/  LDL.LU R19, [R1+0xf3c] ;  /* 0x000f3c0001137983 */ /* 0x000ee80000300800 */
[----:B------:R-:W4:Y:S04]  /*b1c00*/  LDL.LU R79, [R1+0xf2c] ;  /* 0x000f2c00014f7983 */ /* 0x000f280000300800 */
[----:B------:R-:W4:Y:S04]  /*b1c10*/  LDL.LU R207, [R1+0xf1c] ;  /* 0x000f1c0001cf7983 */ /* 0x000f280000300800 */
[----:B------:R-:W4:Y:S04]  /*b1c20*/  LDL.LU R205, [R1+0xf0c] ;  /* 0x000f0c0001cd7983 */ /* 0x000f280000300800 */
[----:B------:R-:W4:Y:S04]  /*b1c30*/  LDL.LU R78, [R1+0xefc] ;  /* 0x000efc00014e7983 */ /* 0x000f280000300800 */
[----:B------:R-:W4:Y:S01]  /*b1c40*/  LDL.LU R206, [R1+0xeec] ;  /* 0x000eec0001ce7983 */ /* 0x000f220000300800 */
[----:B------:R-:W-:-:S02]  /*b1c50*/  LOP3.LUT P1, RZ, R11, 0x1000, RZ, 0xc0, !PT ;  /* 0x000010000bff7812 */ /* 0x000fc4000782c0ff */
[----:B------:R-:W-:Y:S01]  /*b1c60*/  LOP3.LUT R8, R8, 0xdfffffff, RZ, 0xc0, !PT ;  /* 0xdfffffff08087812 */ /* 0x000fe200078ec0ff */
[----:B------:R-:W4:Y:S10]  /*b1c70*/  LDL.LU R233, [R1+0xedc] ;  /* 0x000edc0001e97983 */ /* 0x000f340000300800 */
[----:B------:R-:W-:-:S02]  /*b1c80*/  @P1 LOP3.LUT R8, R8, 0x20000000, RZ, 0xfc, !PT ;  /* 0x2000000008081812 */ /* 0x000fc400078efcff */
[C---:B------:R-:W-:Y:S02]  /*b1c90*/  LOP3.LUT P1, RZ, R11.reuse, 0x800, RZ, 0xc0, !PT ;  /* 0x000008000bff7812 */ /* 0x040fe4000782c0ff */
[----:B------:R-:W-:Y:S02]  /*b1ca0*/  LOP3.LUT R8, R8, 0xbfffffff, RZ, 0xc0, !PT ;  /* 0xbfffffff08087812 */ /* 0x000fe400078ec0ff */
[----:B------:R-:W-:-:S09]  /*b1cb0*/  LOP3.LUT P4, RZ, R11, 0x1, RZ, 0xc0, !PT ;  /* 0x000000010bff7812 */ /* 0x000fd2000788c0ff */
[----:B------:R-:W-:Y:S02]  /*b1cc0*/  @P1 LOP3.LUT R8, R8, 0x40000000, RZ, 0xfc, !PT ;  /* 0x4000000008081812 */ /* 0x000fe400078efcff */
[----:B------:R-:W-:Y:S02]  /*b1cd0*/  LOP3.LUT P1, RZ, R11, 0x400, RZ, 0xc0, !PT ;  /* 0x000004000bff7812 */ /* 0x000fe4000782c0ff */
[----:B------:R-:W-:Y:S01]  /*b1ce0*/  LOP3.LUT R8, R8, 0x7fffffff, RZ, 0xc0, !PT ;  /* 0x7fffffff08087812 */ /* 0x000fe200078ec0ff */
[----:B------:R-:W-:-:S10]  /*b1cf0*/  IMAD.WIDE R16, R228, 0x4, R164 ;  /* 0x00000004e4107825 */ /* 0x000fd400078e02a4 */
        /* <DEDUP_REMOVED lines=12> */
[C---:B------:R-:W-:Y:S02]  /*b1dc0*/  LOP3.LUT P5, RZ, R11.reuse, 0x2, RZ, 0xc0, !PT ;  /* 0x000000020bff7812 */ /* 0x040fe400078ac0ff */
[----:B------:R-:W-:-:S07]  /*b1dd0*/  LOP3.LUT P6, RZ, R11, 0x4, RZ, 0xc0, !PT ;  /* 0x000000040bff7812 */ /* 0x000fce00078cc0ff */
[----:B------:R-:W-:Y:S02]  /*b1de0*/  @P1 LOP3.LUT R23, R23, 0x8, RZ, 0xfc, !PT ;  /* 0x0000000817171812 */ /* 0x000fe400078efcff */
[C---:B------:R-:W-:Y:S02]  /*b1df0*/  LOP3.LUT P1, RZ, R11.reuse, 0x20, RZ, 0xc0, !PT ;  /* 0x000000200bff7812 */ /* 0x040fe4000782c0ff */
[----:B------:R-:W-:Y:S02]  /*b1e00*/  LOP3.LUT P0, RZ, R11, 0x8, RZ, 0xc0, !PT ;  /* 0x000000080bff7812 */ /* 0x000fe4000780c0ff */
[----:B------:R-:W-:-:S09]  /*b1e10*/  LOP3.LUT R23, R23, 0xffffffef, RZ, 0xc0, !PT ;  /* 0xffffffef17177812 */ /* 0x000fd200078ec0ff */
[----:B------:R-:W-:Y:S02]  /*b1e20*/  @P1 LOP3.LUT R23, R23, 0x10, RZ, 0xfc, !PT ;  /* 0x0000001017171812 */ /* 0x000fe400078efcff */
[----:B------:R-:W-:Y:S01]  /*b1e30*/  LOP3.LUT P1, RZ, R11, 0x10, RZ, 0xc0, !PT ;  /* 0x000000100bff7812 */ /* 0x000fe2000782c0ff */
[----:B--2---:R1:W-:Y:S04]  /*b1e40*/  @P4 STG.E desc[UR32][R16.64], R204 ;  /* 0x000000cc10004986 */ /* 0x0043e8000c101920 */
[----:B-1----:R-:W2:Y:S04]  /*b1e50*/  LDL.LU R204, [R1+0x868] ;  /* 0x0008680001cc7983 */ /* 0x002ea80000300800 */
[----:B------:R-:W2:Y:S04]  /*b1e60*/  LDL.LU R25, [R1+0xe6c] ;  /* 0x000e6c0001197983 */ /* 0x000ea80000300800 */
[----:B------:R-:W2:Y:S04]  /*b1e70*/  LDL.LU R232, [R1+0xe4c] ;  /* 0x000e4c0001e87983 */ /* 0x000ea80000300800 */
[----:B------:R-:W2:Y:S04]  /*b1e80*/  LDL.LU R76, [R1+0xe3c] ;  /* 0x000e3c00014c7983 */ /* 0x000ea80000300800 */
[----:B------:R-:W2:Y:S01]  /*b1e90*/  LDL.LU R77, [R1+0xe2c] ;  /* 0x000e2c00014d7983 */ /* 0x000ea20000300800 */
[----:B------:R-:W-:-:S03]  /*b1ea0*/  IMAD.WIDE R16, R228, 0x4, R162 ;  /* 0x00000004e4107825 */ /* 0x000fc600078e02a2 */
[----:B------:R-:W2:Y:S04]  /*b1eb0*/  LDL.LU R18, [R1+0xe1c] ;  /* 0x000e1c0001127983 */ /* 0x000ea80000300800 */
[----:B---3--:R1:W-:Y:S02]  /*b1ec0*/  @P5 STG.E desc[UR32][R16.64], R19 ;  /* 0x0000001310005986 */ /* 0x0083e4000c101920 */
[C---:B-1----:R-:W-:Y:S02]  /*b1ed0*/  IMAD.WIDE R16, R228.reuse, 0x4, R160 ;  /* 0x00000004e4107825 */ /* 0x042fe400078e02a0 */
[----:B------:R-:W3:Y:S04]  /*b1ee0*/  LDL.LU R19, [R1+0xe0c] ;  /* 0x000e0c0001137983 */ /* 0x000ee80000300800 */
[----:B----4-:R1:W-:Y:S02]  /*b1ef0*/  @P6 STG.E desc[UR32][R16.64], R79 ;  /* 0x0000004f10006986 */ /* 0x0103e4000c101920 */
[----:B-1----:R-:W-:-:S02]  /*b1f00*/  IMAD.WIDE R16, R228, 0x4, R158 ;  /* 0x00000004e4107825 */ /* 0x002fc400078e029e */
        /* <DEDUP_REMOVED lines=15> */
[----:B------:R-:W-:-:S12]  /*b2000*/  IMAD.WIDE R16, R228, 0x4, R150 ;  /* 0x00000004e4107825 */ /* 0x000fd800078e0296 */
[----:B------:R1:W-:Y:S01]  /*b2010*/  @P1 STG.E desc[UR32][R16.64], R233 ;  /* 0x000000e910001986 */ /* 0x0003e2000c101920 */
[----:B------:R-:W-:Y:S01]  /*b2020*/  LOP3.LUT P1, RZ, R23, 0x2, RZ, 0xc0, !PT ;  /* 0x0000000217ff7812 */ /* 0x000fe2000782c0ff */
[----:B-1----:R-:W-:Y:S01]  /*b2030*/  IMAD.WIDE R16, R228, 0x4, R148 ;  /* 0x00000004e4107825 */ /* 0x002fe200078e0294 */
[C---:B------:R-:W-:Y:S02]  /*b2040*/  LOP3.LUT P2, RZ, R11.reuse, 0x2000, RZ, 0xc0, !PT ;  /* 0x000020000bff7812 */ /* 0x040fe4000784c0ff */
[C---:B------:R-:W-:Y:S02]  /*b2050*/  LOP3.LUT P3, RZ, R11.reuse, 0x4000, RZ, 0xc0, !PT ;  /* 0x000040000bff7812 */ /* 0x040fe4000786c0ff */
[C---:B------:R-:W-:Y:S02]  /*b2060*/  LOP3.LUT P4, RZ, R11.reuse, 0x8000, RZ, 0xc0, !PT ;  /* 0x000080000bff7812 */ /* 0x040fe4000788c0ff */
[C---:B------:R-:W-:Y:S02]  /*b2070*/  LOP3.LUT P5, RZ, R11.reuse, 0x10000, RZ, 0xc0, !PT ;  /* 0x000100000bff7812 */ /* 0x040fe400078ac0ff */
[----:B------:R-:W-:-:S02]  /*b2080*/  LOP3.LUT P6, RZ, R11, 0x20000, RZ, 0xc0, !PT ;  /* 0x000200000bff7812 */ /* 0x000fc400078cc0ff */
[----:B------:R-:W-:Y:S01]  /*b2090*/  LOP3.LUT P0, RZ, R11, 0x40000, RZ, 0xc0, !PT ;  /* 0x000400000bff7812 */ /* 0x000fe2000780c0ff */
[----:B--2---:R1:W-:Y:S01]  /*b20a0*/  @P1 STG.E desc[UR32][R16.64], R25 ;  /* 0x0000001910001986 */ /* 0x0043e2000c101920 */
        /* <DEDUP_REMOVED lines=13> */
[----:B---3--:R1:W-:Y:S02]  /*b2180*/  @P2 STG.E desc[UR32][R16.64], R19 ;  /* 0x0000001310002986 */ /* 0x0083e4000c101920 */
[C---:B-1----:R-:W-:Y:S02]  /*b2190*/  IMAD.WIDE R16, R204.reuse, 0x4, R168 ;  /* 0x00000004cc107825 */ /* 0x042fe400078e02a8 */
[----:B------:R-:W2:Y:S04]  /*b21a0*/  LDL.LU R19, [R1+0x75c] ;  /* 0x00075c0001137983 */ /* 0x000ea80000300800 */
[----:B----4-:R1:W-:Y:S04]  /*b21b0*/  @P3 STG.E desc[UR32][R16.64], R79 ;  /* 0x0000004f10003986 */ /* 0x0103e8000c101920 */
[----:B-1----:R-:W3:Y:S01]  /*b21c0*/  LDL.LU R79, [R1+0x4ec] ;  /* 0x0004ec00014f7983 */ /* 0x002ee20000300800 */
[----:B------:R-:W-:-:S05]  /*b21d0*/  IMAD.WIDE R16, R204, 0x4, R166 ;  /* 0x00000004cc107825 */ /* 0x000fca00078e02a6 */
[----:B------:R1:W-:Y:S02]  /*b21e0*/  @P4 STG.E desc[UR32][R16.64], R207 ;  /* 0x000000cf10004986 */ /* 0x0003e4000c101920 */
[C---:B-1----:R-:W-:Y:S02]  /*b21f0*/  IMAD.WIDE R16, R204.reuse, 0x4, R164 ;  /* 0x00000004cc107825 */ /* 0x042fe400078e02a4 */
[----:B------:R-:W4:Y:S04]  /*b2200*/  LDL.LU R207, [R1+0x45c] ;  /* 0x00045c0001cf7983 */ /* 0x000f280000300800 */
[----:B------:R1:W-:Y:S04]  /*b2210*/  @P5 STG.E desc[UR32][R16.64], R205 ;  /* 0x000000cd10005986 */ /* 0x0003e8000c101920 */
[----:B-1----:R-:W4:Y:S01]  /*b2220*/  LDL.LU R205, [R1+0x33c] ;  /* 0x00033c0001cd7983 */ /* 0x002f220000300800 */
[----:B------:R-:W-:-:S05]  /*b2230*/  IMAD.WIDE R16, R204, 0x4, R162 ;  /* 0x00000004cc107825 */ /* 0x000fca00078e02a2 */
[----:B------:R1:W-:Y:S02]  /*b2240*/  @P6 STG.E desc[UR32][R16.64], R78 ;  /* 0x0000004e10006986 */ /* 0x0003e4000c101920 */
[----:B-1----:R-:W-:-:S05]  /*b2250*/  IMAD.WIDE R16, R204, 0x4, R160 ;  /* 0x00000004cc107825 */ /* 0x002fca00078e02a0 */
[----:B------:R1:W-:Y:S04]  /*b2260*/  @P0 STG.E desc[UR32][R16.64], R206 ;  /* 0x000000ce10000986 */ /* 0x0003e8000c101920 */
[----:B-1----:R-:W4:Y:S01]  /*b2270*/  LDL.LU R206, [R1+0x17c] ;  /* 0x00017c0001ce7983 */ /* 0x002f220000300800 */
[----:B------:R-:W-:-:S03]  /*b2280*/  LOP3.LUT P1, RZ, R11, 0x80000000, RZ, 0xc0, !PT ;  /* 0x800000000bff7812 */ /* 0x000fc6000782c0ff */
[----:B------:R-:W4:Y:S04]  /*b2290*/  LDL.LU R78, [R1+0x860] ;  /* 0x00086000014e7983 */ /* 0x000f280000300800 */
[----:B------:R-:W4:Y:S01]  /*b22a0*/  LDL.LU R25, [R1+0x1090] ;  /* 0x0010900001197983 */ /* 0x000f220000300800 */
[----:B------:R-:W-:-:S03]  /*b22b0*/  LOP3.LUT R8, R8, 0xffdfffff, RZ, 0xc0, !PT ;  /* 0xffdfffff08087812 */ /* 0x000fc600078ec0ff */
[----:B------:R-:W4:Y:S02]  /*b22c0*/  LDL.LU R228, [R1+0x1080] ;  /* 0x0010800001e47983 */ /* 0x000f240000300800 */
[----:B------:R-:W-:Y:S02]  /*b22d0*/  @P1 LOP3.LUT R8, R8, 0x200000, RZ, 0xfc, !PT ;  /* 0x0020000008081812 */ /* 0x000fe400078efcff */
[----:B------:R-:W-:Y:S01]  /*b22e0*/  LOP3.LUT P1, RZ, R11, 0x40000000, RZ, 0xc0, !PT ;  /* 0x400000000bff7812 */ /* 0x000fe2000782c0ff */
[----:B------:R-:W4:Y:S01]  /*b22f0*/  LDL.LU R232, [R1+0x1070] ;  /* 0x0010700001e87983 */ /* 0x000f220000300800 */
[----:B------:R-:W-:-:S03]  /*b2300*/  LOP3.LUT R8, R8, 0xffbfffff, RZ, 0xc0, !PT ;  /* 0xffbfffff08087812 */ /* 0x000fc600078ec0ff */
[----:B------:R-:W4:Y:S04]  /*b2310*/  LDL.LU R76, [R1+0x1060] ;  /* 0x00106000014c7983 */ /* 0x000f280000300800 */
[----:B------:R-:W4:Y:S04]  /*b2320*/  LDL.LU R77, [R1+0x1050] ;  /* 0x00105000014d7983 */ /* 0x000f280000300800 */
[----:B------:R-:W-:Y:S02]  /*b2330*/  @P1 LOP3.LUT R8, R8, 0x400000, RZ, 0xfc, !PT ;  /* 0x0040000008081812 */ /* 0x000fe400078efcff */
[----:B------:R-:W-:-:S02]  /*b2340*/  LOP3.LUT P4, RZ, R11, 0x80000, RZ, 0xc0, !PT ;  /* 0x000800000bff7812 */ /* 0x000fc4000788c0ff */
[C---:B------:R-:W-:Y:S01]  /*b2350*/  LOP3.LUT P5, RZ, R11.reuse, 0x100000, RZ, 0xc0, !PT ;  /* 0x001000000bff7812 */ /* 0x040fe200078ac0ff */
[----:B------:R-:W-:Y:S01]  /*b2360*/  IMAD.WIDE R16, R204, 0x4, R158 ;  /* 0x00000004cc107825 */ /* 0x000fe200078e029e */
        /* <DEDUP_REMOVED lines=18> */
[----:B------:R-:W-:Y:S02]  /*b2490*/  LOP3.LUT P1, RZ, R11, 0x1000000, RZ, 0xc0, !PT ;  /* 0x010000000bff7812 */ /* 0x000fe4000782c0ff */
[----:B------:R-:W-:-:S11]  /*b24a0*/  LOP3.LUT R8, R8, 0xefffffff, RZ, 0xc0, !PT ;  /* 0xefffffff08087812 */ /* 0x000fd600078ec0ff */
[----:B------:R-:W-:Y:S02]  /*b24b0*/  @P1 LOP3.LUT R8, R8, 0x10000000, RZ, 0xfc, !PT ;  /* 0x1000000008081812 */ /* 0x000fe400078efcff */
[----:B------:R-:W-:Y:S01]  /*b24c0*/  LOP3.LUT P1, RZ, R11, 0x800000, RZ, 0xc0, !PT ;  /* 0x008000000bff7812 */ /* 0x000fe2000782c0ff */
[----:B--2---:R1:W-:Y:S02]  /*b24d0*/  @P4 STG.E desc[UR32][R16.64], R19 ;  /* 0x0000001310004986 */ /* 0x0043e4000c101920 */
[C---:B-1----:R-:W-:Y:S02]  /*b24e0*/  IMAD.WIDE R16, R204.reuse, 0x4, R156 ;  /* 0x00000004cc107825 */ /* 0x042fe400078e029c */
[----:B------:R-:W2:Y:S04]  /*b24f0*/  LDL.LU R19, [R1+0x1030] ;  /* 0x0010300001137983 */ /* 0x000ea80000300800 */
[----:B---3--:R1:W-:Y:S04]  /*b2500*/  @P5 STG.E desc[UR32][R16.64], R79 ;  /* 0x0000004f10005986 */ /* 0x0083e8000c101920 */
[----:B-1----:R-:W3:Y:S01]  /*b2510*/  LDL.LU R79, [R1+0x1020] ;  /* 0x00102000014f7983 */ /* 0x002ee20000300800 */
[----:B------:R-:W-:-:S05]  /*b2520*/  IMAD.WIDE R16, R204, 0x4, R154 ;  /* 0x00000004cc107825 */ /* 0x000fca00078e029a */
[----:B----4-:R1:W-:Y:S02]  /*b2530*/  @P6 STG.E desc[UR32][R16.64], R207 ;  /* 0x000000cf10006986 */ /* 0x0103e4000c101920 */
[C---:B-1----:R-:W-:Y:S02]  /*b2540*/  IMAD.WIDE R16, R204.reuse, 0x4, R152 ;  /* 0x00000004cc107825 */ /* 0x042fe400078e0298 */
[----:B------:R-:W4:Y:S04]  /*b2550*/  LDL.LU R207, [R1+0x1010] ;  /* 0x0010100001cf7983 */ /* 0x000f280000300800 */
[----:B------:R1:W-:Y:S04]  /*b2560*/  @P0 STG.E desc[UR32][R16.64], R205 ;  /* 0x000000cd10000986 */ /* 0x0003e8000c101920 */
[----:B-1----:R-:W4:Y:S01]  /*b2570*/  LDL.LU R205, [R1+0x1000] ;  /* 0x0010000001cd7983 */ /* 0x002f220000300800 */
[----:B------:R-:W-:-:S05]  /*b2580*/  IMAD.WIDE R16, R204, 0x4, R150 ;  /* 0x00000004cc107825 */ /* 0x000fca00078e0296 */
[----:B------:R1:W-:Y:S01]  /*b2590*/  @P1 STG.E desc[UR32][R16.64], R206 ;  /* 0x000000ce10001986 */ /* 0x0003e2000c101920 */
[----:B------:R-:W-:-:S03]  /*b25a0*/  LOP3.LUT P1, RZ, R8, 0x10000000, RZ, 0xc0, !PT ;  /* 0x1000000008ff7812 */ /* 0x000fc6000782c0ff */
[----:B-1----:R-:W4:Y:S01]  /*b25b0*/  LDL.LU R206, [R1+0xff0] ;  /* 0x000ff00001ce7983 */ /* 0x002f220000300800 */
[----:B------:R-:W-:-:S09]  /*b25c0*/  IMAD.WIDE R16, R204, 0x4, R148 ;  /* 0x00000004cc107825 */ /* 0x000fd200078e0294 */
[----:B------:R1:W-:Y:S02]  /*b25d0*/  @P1 STG.E desc[UR32][R16.64], R235 ;  /* 0x000000eb10001986 */ /* 0x0003e4000c101920 */
[----:B-1----:R-:W-:Y:S02]  /*b25e0*/  IMAD.WIDE R16, R204, 0x4, R146 ;  /* 0x00000004cc107825 */ /* 0x002fe400078e0292 */
[----:B------:R-:W4:Y:S01]  /*b25f0*/  LDL.LU R204, [R1+0xfe0] ;  /* 0x000fe00001cc7983 */ /* 0x000f220000300800 */
[----:B------:R-:W-:-:S13]  /*b2600*/  LOP3.LUT P1, RZ, R8, 0x8000000, RZ, 0xc0, !PT ;  /* 0x0800000008ff7812 */ /* 0x000fda000782c0ff */
        /* <DEDUP_REMOVED lines=17> */
[C---:B------:R-:W-:Y:S02]  /*b2720*/  LOP3.LUT P2, RZ, R20.reuse, 0x1, RZ, 0xc0, !PT ;  /* 0x0000000114ff7812 */ /* 0x040fe4000784c0ff */
[----:B------:R-:W-:Y:S01]  /*b2730*/  LOP3.LUT P3, RZ, R20, 0x2, RZ, 0xc0, !PT ;  /* 0x0000000214ff7812 */ /* 0x000fe2000786c0ff */
[----:B-1----:R-:W-:-:S08]  /*b2740*/  IMAD.WIDE R16, R78, 0x4, R166 ;  /* 0x000000044e107825 */ /* 0x002fd000078e02a6 */
[----:B------:R1:W-:Y:S02]  /*b2750*/  @P1 STG.E desc[UR32][R16.64], R18 ;  /* 0x0000001210001986 */ /* 0x0003e4000c101920 */
[----:B-1----:R-:W-:Y:S01]  /*b2760*/  IMAD.WIDE R16, R78, 0x4, R164 ;  /* 0x000000044e107825 */ /* 0x002fe200078e02a4 */
[C---:B------:R-:W-:Y:S02]  /*b2770*/  LOP3.LUT P4, RZ, R20.reuse, 0x4, RZ, 0xc0, !PT ;  /* 0x0000000414ff7812 */ /* 0x040fe4000788c0ff */
[C---:B------:R-:W-:Y:S02]  /*b2780*/  LOP3.LUT P5, RZ, R20.reuse, 0x8, RZ, 0xc0, !PT ;  /* 0x0000000814ff7812 */ /* 0x040fe400078ac0ff */
[C---:B------:R-:W-:Y:S02]  /*b2790*/  LOP3.LUT P6, RZ, R20.reuse, 0x10, RZ, 0xc0, !PT ;  /* 0x0000001014ff7812 */ /* 0x040fe400078cc0ff */
[----:B------:R-:W-:Y:S01]  /*b27a0*/  LOP3.LUT P0, RZ, R20, 0x20, RZ, 0xc0, !PT ;  /* 0x0000002014ff7812 */ /* 0x000fe2000780c0ff */
[----:B--2---:R1:W-:Y:S02]  /*b27b0*/  @P2 STG.E desc[UR32][R16.64], R19 ;  /* 0x0000001310002986 */ /* 0x0043e4000c101920 */
[----:B-1----:R-:W-:-:S05]  /*b27c0*/  IMAD.WIDE R16, R78, 0x4, R162 ;  /* 0x000000044e107825 */ /* 0x002fca00078e02a2 */
[----:B---3--:R1:W-:Y:S04]  /*b27d0*/  @P3 STG.E desc[UR32][R16.64], R79 ;  /* 0x0000004f10003986 */ /* 0x0083e8000c101920 */
[----:B-1----:R-:W2:Y:S01]  /*b27e0*/  LDL.LU R79, [R1+0xfd0] ;  /* 0x000fd000014f7983 */ /* 0x002ea20000300800 */
[----:B------:R-:W-:-:S05]  /*b27f0*/  IMAD.WIDE R16, R78, 0x4, R160 ;  /* 0x000000044e107825 */ /* 0x000fca00078e02a0 */
[----:B----4-:R1:W-:Y:S02]  /*b2800*/  @P4 STG.E desc[UR32][R16.64], R207 ;  /* 0x000000cf10004986 */ /* 0x0103e4000c101920 */
[C---:B-1----:R-:W-:Y:S02]  /*b2810*/  IMAD.WIDE R16, R78.reuse, 0x4, R158 ;  /* 0x000000044e107825 */ /* 0x042fe400078e029e */
[----:B------:R-:W3:Y:S04]  /*b2820*/  LDL.LU R207, [R1+0xfc0] ;  /* 0x000fc00001cf7983 */ /* 0x000ee80000300800 */
[----:B------:R1:W-:Y:S04]  /*b2830*/  @P5 STG.E desc[UR32][R16.64], R205 ;  /* 0x000000cd10005986 */ /* 0x0003e8000c101920 */
[----:B-1----:R-:W4:Y:S01]  /*b2840*/  LDL.LU R205, [R1+0xfb0] ;  /* 0x000fb00001cd7983 */ /* 0x002f220000300800 */
[----:B------:R-:W-:-:S05]  /*b2850*/  IMAD.WIDE R16, R78, 0x4, R156 ;  /* 0x000000044e107825 */ /* 0x000fca00078e029c */
[----:B------:R1:W-:Y:S04]  /*b2860*/  @P6 STG.E desc[UR32][R16.64], R206 ;  /* 0x000000ce10006986 */ /* 0x0003e8000c101920 */
[----:B-1----:R-:W4:Y:S01]  /*b2870*/  LDL.LU R206, [R1+0xfa0] ;  /* 0x000fa00001ce7983 */ /* 0x002f220000300800 */
[----:B------:R-:W-:-:S05]  /*b2880*/  IMAD.WIDE R16, R78, 0x4, R154 ;  /* 0x000000044e107825 */ /* 0x000fca00078e029a */
[----:B------:R1:W-:Y:S04]  /*b2890*/  @P0 STG.E desc[UR32][R16.64], R204 ;  /* 0x000000cc10000986 */ /* 0x0003e8000c101920 */
[----:B-1----:R-:W4:Y:S04]  /*b28a0*/  LDL.LU R204, [R1+0xce0] ;  /* 0x000ce00001cc7983 */ /* 0x002f280000300800 */
[----:B------:R-:W4:Y:S01]  /*b28b0*/  LDL.LU R228, [R1+0xca0] ;  /* 0x000ca00001e47983 */ /* 0x000f220000300800 */
[----:B------:R-:W-:-:S03]  /*b28c0*/  LOP3.LUT P1, RZ, R20, 0x40000, RZ, 0xc0, !PT ;  /* 0x0004000014ff7812 */ /* 0x000fc6000782c0ff */
[----:B------:R-:W4:Y:S01]  /*b28d0*/  LDL.LU R232, [R1+0xbf0] ;  /* 0x000bf00001e87983 */ /* 0x000f220000300800 */
[----:B------:R-:W-:-:S03]  /*b28e0*/  LOP3.LUT R8, R8, 0xffffdfff, RZ, 0xc0, !PT ;  /* 0xffffdfff08087812 */ /* 0x000fc600078ec0ff */
[----:B------:R-:W4:Y:S04]  /*b28f0*/  LDL.LU R76, [R1+0xaf0] ;  /* 0x000af000014c7983 */ /* 0x000f280000300800 */
[----:B------:R-:W4:Y:S02]  /*b2900*/  LDL.LU R77, [R1+0x9f0] ;  /* 0x0009f000014d7983 */ /* 0x000f240000300800 */
[----:B------:R-:W-:Y:S02]  /*b2910*/  @P1 LOP3.LUT R8, R8, 0x2000, RZ, 0xfc, !PT ;  /* 0x0000200008081812 */ /* 0x000fe400078efcff */
[----:B------:R-:W-:Y:S01]  /*b2920*/  LOP3.LUT P1, RZ, R20, 0x20000, RZ, 0xc0, !PT ;  /* 0x0002000014ff7812 */ /* 0x000fe2000782c0ff */
[----:B------:R-:W4:Y:S01]  /*b2930*/  LDL.LU R18, [R1+0x850] ;  /* 0x0008500001127983 */ /* 0x000f220000300800 */
[----:B------:R-:W-:-:S02]  /*b2940*/  LOP3.LUT R8, R8, 0xffffbfff, RZ, 0xc0, !PT ;  /* 0xffffbfff08087812 */ /* 0x000fc400078ec0ff */
[----:B------:R-:W-:Y:S01]  /*b2950*/  LOP3.LUT P4, RZ, R20, 0x40, RZ, 0xc0, !PT ;  /* 0x0000004014ff7812 */ /* 0x000fe2000788c0ff */
[----:B------:R-:W4:Y:S08]  /*b2960*/  LDL.LU R19, [R1+0x740] ;  /* 0x0007400001137983 */ /* 0x000f300000300800 */
[----:B------:R-:W-:Y:S02]  /*b2970*/  @P1 LOP3.LUT R8, R8, 0x4000, RZ, 0xfc, !PT ;  /* 0x0000400008081812 */ /* 0x000fe400078efcff */
[----:B------:R-:W-:-:S02]  /*b2980*/  LOP3.LUT P1, RZ, R20, 0x10000, RZ, 0xc0, !PT ;  /* 0x0001000014ff7812 */ /* 0x000fc4000782c0ff */
[----:B------:R-:W-:-:S11]  /*b2990*/  LOP3.LUT R8, R8, 0xffff7fff, RZ, 0xc0, !PT ;  /* 0xffff7fff08087812 */ /* 0x000fd600078ec0ff */
[----:B------:R-:W-:Y:S02]  /*b29a0*/  @P1 LOP3.LUT R8, R8, 0x8000, RZ, 0xfc, !PT ;  /* 0x0000800008081812 */ /* 0x000fe400078efcff */
[----:B------:R-:W-:Y:S02]  /*b29b0*/  LOP3.LUT P1, RZ, R20, 0x8000, RZ, 0xc0, !PT ;  /* 0x0000800014ff7812 */ /* 0x000fe4000782c0ff */
[----:B------:R-:W-:-:S11]  /*b29c0*/  LOP3.LUT R8, R8, 0xfffeffff, RZ, 0xc0, !PT ;  /* 0xfffeffff08087812 */ /* 0x000fd600078ec0ff */
[----:B------:R-:W-:Y:S02]  /*b29d0*/  @P1 LOP3.LUT R8, R8, 0x10000, RZ, 0xfc, !PT ;  /* 0x0001000008081812 */ /* 0x000fe400078efcff */
[----:B------:R-:W-:Y:S01]  /*b29e0*/  LOP3.LUT P1, RZ, R20, 0x4000, RZ, 0xc0, !PT ;  /* 0x0000400014ff7812 */ /* 0x000fe2000782c0ff */
[----:B------:R-:W-:Y:S01]  /*b29f0*/  IMAD.WIDE R16, R78, 0x4, R152 ;  /* 0x000000044e107825 */ /* 0x000fe200078e0298 */
        /* <DEDUP_REMOVED lines=8> */
[----:B------:R-:W-:Y:S02]  /*b2a80*/  LOP3.LUT R8, R8, 0xfff7ffff, RZ, 0xc0, !PT ;  /* 0xfff7ffff08087812 */ /* 0x000fe400078ec0ff */
[----:B------:R-:W-:-:S09]  /*b2a90*/  LOP3.LUT P0, RZ, R20, 0x200, RZ, 0xc0, !PT ;  /* 0x0000020014ff7812 */ /* 0x000fd2000780c0ff */
[----:B------:R-:W-:Y:S02]  /*b2aa0*/  @P1 LOP3.LUT R8, R8, 0x80000, RZ, 0xfc, !PT ;  /* 0x0008000008081812 */ /* 0x000fe400078efcff */
[----:B------:R-:W-:Y:S02]  /*b2ab0*/  LOP3.LUT P1, RZ, R20, 0x800, RZ, 0xc0, !PT ;  /* 0x0000080014ff7812 */ /* 0x000fe4000782c0ff */
[----:B------:R-:W-:-:S11]  /*b2ac0*/  LOP3.LUT R8, R8, 0xffefffff, RZ, 0xc0, !PT ;  /* 0xffefffff08087812 */ /* 0x000fd600078ec0ff */
[----:B------:R-:W-:Y:S02]  /*b2ad0*/  @P1 LOP3.LUT R8, R8, 0x100000, RZ, 0xfc, !PT ;  /* 0x0010000008081812 */ /* 0x000fe400078efcff */
[----:B------:R-:W-:Y:S01]  /*b2ae0*/  LOP3.LUT P1, RZ, R20, 0x400, RZ, 0xc0, !PT ;  /* 0x0000040014ff7812 */ /* 0x000fe2000782c0ff */
[----:B--2---:R1:W-:Y:S04]  /*b2af0*/  @P4 STG.E desc[UR32][R16.64], R79 ;  /* 0x0000004f10004986 */ /* 0x0043e8000c101920 */
[----:B-1----:R-:W2:Y:S01]  /*b2b00*/  LDL.LU R79, [R1+0x540] ;  /* 0x00054000014f7983 */ /* 0x002ea20000300800 */
[----:B------:R-:W-:-:S05]  /*b2b10*/  IMAD.WIDE R16, R78, 0x4, R150 ;  /* 0x000000044e107825 */ /* 0x000fca00078e0296 */
[----:B---3--:R1:W-:Y:S02]  /*b2b20*/  @P5 STG.E desc[UR32][R16.64], R207 ;  /* 0x000000cf10005986 */ /* 0x0083e4000c101920 */
[C---:B-1----:R-:W-:Y:S02]  /*b2b30*/  IMAD.WIDE R16, R78.reuse, 0x4, R148 ;  /* 0x000000044e107825 */ /* 0x042fe400078e0294 */
[----:B------:R-:W3:Y:S04]  /*b2b40*/  LDL.LU R207, [R1+0x4b0] ;  /* 0x0004b00001cf7983 */ /* 0x000ee80000300800 */
[----:B----4-:R1:W-:Y:S04]  /*b2b50*/  @P6 STG.E desc[UR32][R16.64], R205 ;  /* 0x000000cd10006986 */ /* 0x0103e8000c101920 */
[----:B-1----:R-:W4:Y:S01]  /*b2b60*/  LDL.LU R205, [R1+0x440] ;  /* 0x0004400001cd7983 */ /* 0x002f220000300800 */
[----:B------:R-:W-:-:S03]  /*b2b70*/  IMAD.WIDE R16, R78, 0x4, R146 ;  /* 0x000000044e107825 */ /* 0x000fc600078e0292 */
[----:B------:R-:W4:Y:S04]  /*b2b80*/  LDL.LU R78, [R1+0x320] ;  /* 0x00032000014e7983 */ /* 0x000f280000300800 */
[----:B------:R1:W-:Y:S04]  /*b2b90*/  @P0 STG.E desc[UR32][R16.64], R206 ;  /* 0x000000ce10000986 */ /* 0x0003e8000c101920 */
[----:B-1----:R-:W4:Y:S01]  /*b2ba0*/  LDL.LU R206, [R1+0x160] ;  /* 0x0001600001ce7983 */ /* 0x002f220000300800 */
[----:B------:R-:W-:-:S05]  /*b2bb0*/  IMAD.WIDE R16, R252, 0x4, R176 ;  /* 0x00000004fc107825 */ /* 0x000fca00078e02b0 */
        /* <DEDUP_REMOVED lines=25> */
[----:B------:R-:W-:-:S05]  /*b2d50*/  LOP3.LUT P5, RZ, R20, 0x400000, RZ, 0xc0, !PT ;  /* 0x0040000014ff7812 */ /* 0x000fca00078ac0ff */
[----:B--2---:R1:W-:Y:S01]  /*b2d60*/  @P1 STG.E desc[UR32][R16.64], R79 ;  /* 0x0000004f10001986 */ /* 0x0043e2000c101920 */
[----:B------:R-:W-:Y:S01]  /*b2d70*/  LOP3.LUT P1, RZ, R8, 0x2000, RZ, 0xc0, !PT ;  /* 0x0000200008ff7812 */ /* 0x000fe2000782c0ff */
[C---:B-1----:R-:W-:Y:S02]  /*b2d80*/  IMAD.WIDE R16, R252.reuse, 0x4, R160 ;  /* 0x00000004fc107825 */ /* 0x042fe400078e02a0 */
[----:B------:R-:W2:Y:S10]  /*b2d90*/  LDL.LU R79, [R1+0x1094] ;  /* 0x00109400014f7983 */ /* 0x000eb40000300800 */
[----:B---3--:R1:W-:Y:S02]  /*b2da0*/  @P1 STG.E desc[UR32][R16.64], R207 ;  /* 0x000000cf10001986 */ /* 0x0083e4000c101920 */
[----:B-1----:R-:W-:-:S02]  /*b2db0*/  IMAD.WIDE R16, R252, 0x4, R158 ;  /* 0x00000004fc107825 */ /* 0x002fc400078e029e */
[----:B------:R-:W3:Y:S04]  /*b2dc0*/  LDL.LU R207, [R1+0x1084] ;  /* 0x0010840001cf7983 */ /* 0x000ee80000300800 */
[----:B----4-:R1:W-:Y:S02]  /*b2dd0*/  @P2 STG.E desc[UR32][R16.64], R205 ;  /* 0x000000cd10002986 */ /* 0x0103e4000c101920 */
[C---:B-1----:R-:W-:Y:S02]  /*b2de0*/  IMAD.WIDE R16, R252.reuse, 0x4, R156 ;  /* 0x00000004fc107825 */ /* 0x042fe400078e029c */
[----:B------:R-:W4:Y:S04]  /*b2df0*/  LDL.LU R205, [R1+0x1074] ;  /* 0x0010740001cd7983 */ /* 0x000f280000300800 */
[----:B------:R1:W-:Y:S04]  /*b2e00*/  @P3 STG.E desc[UR32][R16.64], R78 ;  /* 0x0000004e10003986 */ /* 0x0003e8000c101920 */
[----:B-1----:R-:W4:Y:S01]  /*b2e10*/  LDL.LU R78, [R1+0x1064] ;  /* 0x00106400014e7983 */ /* 0x002f220000300800 */
[----:B------:R-:W-:-:S05]  /*b2e20*/  IMAD.WIDE R16, R252, 0x4, R154 ;  /* 0x00000004fc107825 */ /* 0x000fca00078e029a */
[----:B------:R1:W-:Y:S04]  /*b2e30*/  @P4 STG.E desc[UR32][R16.64], R206 ;  /* 0x000000ce10004986 */ /* 0x0003e8000c101920 */
[----:B-1----:R-:W4:Y:S01]  /*b2e40*/  LDL.LU R206, [R1+0x1054] ;  /* 0x0010540001ce7983 */ /* 0x002f220000300800 */
[----:B------:R-:W-:-:S05]  /*b2e50*/  IMAD.WIDE R16, R252, 0x4, R152 ;  /* 0x00000004fc107825 */ /* 0x000fca00078e0298 */
[----:B------:R1:W-:Y:S04]  /*b2e60*/  @P5 STG.E desc[UR32][R16.64], R204 ;  /* 0x000000cc10005986 */ /* 0x0003e8000c101920 */
[----:B-1----:R-:W4:Y:S01]  /*b2e70*/  LDL.LU R204, [R1+0x1044] ;  /* 0x0010440001cc7983 */ /* 0x002f220000300800 */
        /* <DEDUP_REMOVED lines=8> */
[----:B------:R-:W-:-:S03]  /*b2f00*/  LOP3.LUT R8, R8, 0xffffffbf, RZ, 0xc0, !PT ;  /* 0xffffffbf08087812 */ /* 0x000fc600078ec0ff */
[----:B------:R-:W4:Y:S01]  /*b2f10*/  LDL.LU R77, [R1+0xff4] ;  /* 0x000ff400014d7983 */ /* 0x000f220000300800 */
[----:B------:R-:W-:-:S03]  /*b2f20*/  LOP3.LUT P6, RZ, R20, 0x800000, RZ, 0xc0, !PT ;  /* 0x0080000014ff7812 */ /* 0x000fc600078cc0ff */
[----:B------:R-:W4:Y:S04]  /*b2f30*/  LDL.LU R18, [R1+0xfe4] ;  /* 0x000fe40001127983 */ /* 0x000f280000300800 */
[----:B------:R-:W-:Y:S02]  /*b2f40*/  @P1 LOP3.LUT R8, R8, 0x40, RZ, 0xfc, !PT ;  /* 0x0000004008081812 */ /* 0x000fe400078efcff */
[----:B------:R-:W-:Y:S01]  /*b2f50*/  LOP3.LUT P0, RZ, R20, 0x1000000, RZ, 0xc0, !PT ;  /* 0x0100000014ff7812 */ /* 0x000fe2000780c0ff */
        /* <DEDUP_REMOVED lines=13> */
[----:B------:R1:W-:Y:S01]  /*b3030*/  @P6 STG.E desc[UR32][R16.64], R220 ;  /* 0x000000dc10006986 */ /* 0x0003e2000c101920 */
[----:B------:R-:W-:-:S09]  /*b3040*/  LOP3.LUT P4, RZ, R20, 0x2000000, RZ, 0xc0, !PT ;  /* 0x0200000014ff7812 */ /* 0x000fd2000788c0ff */
[----:B------:R-:W-:Y:S02]  /*b3050*/  @P1 LOP3.LUT R8, R8, 0x400, RZ, 0xfc, !PT ;  /* 0x0000040008081812 */ /* 0x000fe400078efcff */
[----:B------:R-:W-:Y:S01]  /*b3060*/  LOP3.LUT P1, RZ, R20, 0x80000000, RZ, 0xc0, !PT ;  /* 0x8000000014ff7812 */ /* 0x000fe2000782c0ff */
[----:B-1----:R-:W-:Y:S01]  /*b3070*/  IMAD.WIDE R16, R252, 0x4, R148 ;  /* 0x00000004fc107825 */ /* 0x002fe200078e0294 */
[----:B------:R-:W-:Y:S02]  /*b3080*/  LOP3.LUT R8, R8, 0xfffff7ff, RZ, 0xc0, !PT ;  /* 0xfffff7ff08087812 */ /* 0x000fe400078ec0ff */
[C---:B------:R-:W-:Y:S02]  /*b3090*/  LOP3.LUT P5, RZ, R20.reuse, 0x4000000, RZ, 0xc0, !PT ;  /* 0x0400000014ff7812 */ /* 0x040fe400078ac0ff */
[----:B------:R1:W-:Y:S01]  /*b30a0*/  @P0 STG.E desc[UR32][R16.64], R216 ;  /* 0x000000d810000986 */ /* 0x0003e2000c101920 */
[----:B------:R-:W-:-:S06]  /*b30b0*/  LOP3.LUT P6, RZ, R20, 0x8000000, RZ, 0xc0, !PT ;  /* 0x0800000014ff7812 */ /* 0x000fcc00078cc0ff */
[----:B------:R-:W-:Y:S02]  /*b30c0*/  @P1 LOP3.LUT R8, R8, 0x800, RZ, 0xfc, !PT ;  /* 0x0000080008081812 */ /* 0x000fe400078efcff */
[----:B------:R-:W-:Y:S01]  /*b30d0*/  LOP3.LUT P1, RZ, R20, 0x40000000, RZ, 0xc0, !PT ;  /* 0x4000000014ff7812 */ /* 0x000fe2000782c0ff */
[----:B-1----:R-:W-:-:S05]  /*b30e0*/  IMAD.WIDE R16, R252, 0x4, R146 ;  /* 0x00000004fc107825 */ /* 0x002fca00078e0292 */
[----:B------:R1:W-:Y:S01]  /*b30f0*/  @P4 STG.E desc[UR32][R16.64], R200 ;  /* 0x000000c810004986 */ /* 0x0003e2000c101920 */
[----:B------:R-:W-:Y:S02]  /*b3100*/  LOP3.LUT P0, RZ, R20, 0x10000000, RZ, 0xc0, !PT ;  /* 0x1000000014ff7812 */ /* 0x000fe4000780c0ff */
[----:B------:R-:W-:Y:S01]  /*b3110*/  LOP3.LUT R8, R8, 0xffffefff, RZ, 0xc0, !PT ;  /* 0xffffefff08087812 */ /* 0x000fe200078ec0ff */
[----:B-1----:R-:W-:-:S03]  /*b3120*/  IMAD.WIDE R16, R227, 0x4, R176 ;  /* 0x00000004e3107825 */ /* 0x002fc600078e02b0 */
[----:B------:R-:W-:Y:S02]  /*b3130*/  @P1 LOP3.LUT R8, R8, 0x1000, RZ, 0xfc, !PT ;  /* 0x0000100008081812 */ /* 0x000fe400078efcff */
[----:B------:R-:W-:Y:S01]  /*b3140*/  LOP3.LUT P1, RZ, R20, 0x20000000, RZ, 0xc0, !PT ;  /* 0x2000000014ff7812 */ /* 0x000fe2000782c0ff */
[----:B--2---:R1:W-:Y:S02]  /*b3150*/  @P5 STG.E desc[UR32][R16.64], R79 ;  /* 0x0000004f10005986 */ /* 0x0043e4000c101920 */
[----:B-1----:R-:W-:-:S05]  /*b3160*/  IMAD.WIDE R16, R227, 0x4, R174 ;  /* 0x00000004e3107825 */ /* 0x002fca00078e02ae */
[----:B---3--:R1:W-:Y:S02]  /*b3170*/  @P6 STG.E desc[UR32][R16.64], R207 ;  /* 0x000000cf10006986 */ /* 0x0083e4000c101920 */
[C---:B-1----:R-:W-:Y:S02]  /*b3180*/  IMAD.WIDE R16, R227.reuse, 0x4, R172 ;  /* 0x00000004e3107825 */ /* 0x042fe400078e02ac */
[----:B------:R-:W2:Y:S04]  /*b3190*/  LDL.LU R207, [R1+0xfc4] ;  /* 0x000fc40001cf7983 */ /* 0x000ea80000300800 */
[----:B----4-:R1:W-:Y:S02]  /*b31a0*/  @P0 STG.E desc[UR32][R16.64], R205 ;  /* 0x000000cd10000986 */ /* 0x0103e4000c101920 */
[----:B-1----:R-:W-:-:S02]  /*b31b0*/  IMAD.WIDE R16, R227, 0x4, R170 ;  /* 0x00000004e3107825 */ /* 0x002fc400078e02aa */
[----:B------:R-:W3:Y:S04]  /*b31c0*/  LDL.LU R205, [R1+0xfb4] ;  /* 0x000fb40001cd7983 */ /* 0x000ee80000300800 */
[----:B------:R1:W-:Y:S01]  /*b31d0*/  @P1 STG.E desc[UR32][R16.64], R78 ;  /* 0x0000004e10001986 */ /* 0x0003e2000c101920 */
[----:B------:R-:W-:-:S03]  /*b31e0*/  LOP3.LUT P1, RZ, R8, 0x1000, RZ, 0xc0, !PT ;  /* 0x0000100008ff7812 */ /* 0x000fc6000782c0ff */
[----:B------:R-:W4:Y:S04]  /*b31f0*/  LDL.LU R79, [R1+0x888] ;  /* 0x00088800014f7983 */ /* 0x000f280000300800 */
[----:B-1----:R-:W4:Y:S01]  /*b3200*/  LDL.LU R78, [R1+0xfa4] ;  /* 0x000fa400014e7983 */ /* 0x002f220000300800 */
[----:B------:R-:W-:-:S05]  /*b3210*/  IMAD.WIDE R16, R227, 0x4, R168 ;  /* 0x00000004e3107825 */ /* 0x000fca00078e02a8 */
        /* <DEDUP_REMOVED lines=24> */
[----:B------:R1:W-:Y:S04]  /*b33a0*/  @P1 STG.E desc[UR32][R16.64], R18 ;  /* 0x0000001210001986 */ /* 0x0003e8000c101920 */
[----:B-1----:R-:W4:Y:S01]  /*b33b0*/  LDL.LU R18, [R1+0xbf4] ;  /* 0x000bf40001127983 */ /* 0x002f220000300800 */
[----:B------:R-:W-:-:S05]  /*b33c0*/  IMAD.WIDE R16, R227, 0x4, R152 ;  /* 0x00000004e3107825 */ /* 0x000fca00078e0298 */
[----:B------:R1:W-:Y:S01]  /*b33d0*/  @P2 STG.E desc[UR32][R16.64], R19 ;  /* 0x0000001310002986 */ /* 0x0003e2000c101920 */
[----:B------:R-:W-:-:S03]  /*b33e0*/  LOP3.LUT P3, RZ, R21, 0x80, RZ, 0xc0, !PT ;  /* 0x0000008015ff7812 */ /* 0x000fc6000786c0ff */
[----:B-1----:R-:W4:Y:S01]  /*b33f0*/  LDL.LU R19, [R1+0xaf4] ;  /* 0x000af40001137983 */ /* 0x002f220000300800 */
[----:B------:R-:W-:Y:S01]  /*b3400*/  LOP3.LUT P4, RZ, R21, 0x100, RZ, 0xc0, !PT ;  /* 0x0000010015ff7812 */ /* 0x000fe2000788c0ff */
[----:B------:R-:W-:Y:S01]  /*b3410*/  IMAD.WIDE R16, R227, 0x4, R150 ;  /* 0x00000004e3107825 */ /* 0x000fe200078e0296 */
[C---:B------:R-:W-:Y:S02]  /*b3420*/  LOP3.LUT P5, RZ, R21.reuse, 0x200, RZ, 0xc0, !PT ;  /* 0x0000020015ff7812 */ /* 0x040fe400078ac0ff */
[C---:B------:R-:W-:Y:S02]  /*b3430*/  LOP3.LUT P6, RZ, R21.reuse, 0x400, RZ, 0xc0, !PT ;  /* 0x0000040015ff7812 */ /* 0x040fe400078cc0ff */
[----:B------:R-:W-:-:S03]  /*b3440*/  LOP3.LUT P0, RZ, R21, 0x800, RZ, 0xc0, !PT ;  /* 0x0000080015ff7812 */ /* 0x000fc6000780c0ff */
[----:B--2---:R1:W-:Y:S02]  /*b3450*/  @P3 STG.E desc[UR32][R16.64], R207 ;  /* 0x000000cf10003986 */ /* 0x0043e4000c101920 */
[C---:B-1----:R-:W-:Y:S02]  /*b3460*/  IMAD.WIDE R16, R227.reuse, 0x4, R148 ;  /* 0x00000004e3107825 */ /* 0x042fe400078e0294 */
[----:B------:R-:W2:Y:S04]  /*b3470*/  LDL.LU R207, [R1+0x9f4] ;  /* 0x0009f40001cf7983 */ /* 0x000ea80000300800 */
[----:B---3--:R1:W-:Y:S02]  /*b3480*/  @P4 STG.E desc[UR32][R16.64], R205 ;  /* 0x000000cd10004986 */ /* 0x0083e4000c101920 */
[----:B-1----:R-:W-:-:S02]  /*b3490*/  IMAD.WIDE R16, R227, 0x4, R146 ;  /* 0x00000004e3107825 */ /* 0x002fc400078e0292 */
[----:B------:R-:W3:Y:S04]  /*b34a0*/  LDL.LU R205, [R1+0x854] ;  /* 0x0008540001cd7983 */ /* 0x000ee80000300800 */
[----:B----4-:R1:W-:Y:S04]  /*b34b0*/  @P5 STG.E desc[UR32][R16.64], R78 ;  /* 0x0000004e10005986 */ /* 0x0103e8000c101920 */
[----:B-1----:R-:W4:Y:S01]  /*b34c0*/  LDL.LU R78, [R1+0x744] ;  /* 0x00074400014e7983 */ /* 0x002f220000300800 */
[----:B------:R-:W-:-:S05]  /*b34d0*/  IMAD.WIDE R16, R79, 0x4, R176 ;  /* 0x000000044f107825 */ /* 0x000fca00078e02b0 */
[----:B------:R1:W-:Y:S04]  /*b34e0*/  @P6 STG.E desc[UR32][R16.64], R206 ;  /* 0x000000ce10006986 */ /* 0x0003e8000c101920 */
[----:B-1----:R-:W4:Y:S01]  /*b34f0*/  LDL.LU R206, [R1+0x544] ;  /* 0x0005440001ce7983 */ /* 0x002f220000300800 */
[----:B------:R-:W-:-:S05]  /*b3500*/  IMAD.WIDE R16, R79, 0x4, R174 ;  /* 0x000000044f107825 */ /* 0x000fca00078e02ae */
[----:B------:R1:W-:Y:S04]  /*b3510*/  @P0 STG.E desc[UR32][R16.64], R204 ;  /* 0x000000cc10000986 */ /* 0x0003e8000c101920 */
[----:B-1----:R-:W4:Y:S01]  /*b3520*/  LDL.LU R204, [R1+0x4b4] ;  /* 0x0004b40001cc7983 */ /* 0x002f220000300800 */
[----:B------:R-:W-:Y:S02]  /*b3530*/  LOP3.LUT P1, RZ, R21, 0x1000000, RZ, 0xc0, !PT ;  /* 0x0100000015ff7812 */ /* 0x000fe4000782c0ff */
[----:B------:R-:W-:Y:S01]  /*b3540*/  LOP3.LUT R9, R9, 0xdfffffff, RZ, 0xc0, !PT ;  /* 0xdfffffff09097812 */ /* 0x000fe200078ec0ff */
[----:B------:R-:W4:Y:S01]  /*b3550*/  LDL.LU R232, [R1+0x444] ;  /* 0x0004440001e87983 */ /* 0x000f220000300800 */
[----:B------:R-:W-:Y:S02]  /*b3560*/  LOP3.LUT R8, R8, 0xfffffffe, RZ, 0xc0, !PT ;  /* 0xfffffffe08087812 */ /* 0x000fe400078ec0ff */
[----:B------:R-:W-:Y:S01]  /*b3570*/  LOP3.LUT P4, RZ, R21, 0x1000, RZ, 0xc0, !PT ;  /* 0x0000100015ff7812 */ /* 0x000fe2000788c0ff */
[----:B------:R-:W4:Y:S06]  /*b3580*/  LDL.LU R77, [R1+0x324] ;  /* 0x00032400014d7983 */ /* 0x000f2c0000300800 */
[----:B------:R-:W-:-:S02]  /*b3590*/  @P1 LOP3.LUT R9, R9, 0x20000000, RZ, 0xfc, !PT ;  /* 0x2000000009091812 */ /* 0x000fc400078efcff */
[----:B------:R-:W-:Y:S02]  /*b35a0*/  LOP3.LUT P1, RZ, R21, 0x800000, RZ, 0xc0, !PT ;  /* 0x0080000015ff7812 */ /* 0x000fe4000782c0ff */
[----:B------:R-:W-:-:S11]  /*b35b0*/  LOP3.LUT R9, R9, 0xbfffffff, RZ, 0xc0, !PT ;  /* 0xbfffffff09097812 */ /* 0x000fd600078ec0ff */
[----:B------:R-:W-:Y:S02]  /*b35c0*/  @P1 LOP3.LUT R9, R9, 0x40000000, RZ, 0xfc, !PT ;  /* 0x4000000009091812 */ /* 0x000fe400078efcff */
[----:B------:R-:W-:Y:S02]  /*b35d0*/  LOP3.LUT P1, RZ, R21, 0x400000, RZ, 0xc0, !PT ;  /* 0x0040000015ff7812 */ /* 0x000fe4000782c0ff */
[----:B------:R-:W-:-:S11]  /*b35e0*/  LOP3.LUT R9, R9, 0x7fffffff, RZ, 0xc0, !PT ;  /* 0x7fffffff09097812 */ /* 0x000fd600078ec0ff */
[----:B------:R-:W-:Y:S02]  /*b35f0*/  @P1 LOP3.LUT R9, R9, 0x80000000, RZ, 0xfc, !PT ;  /* 0x8000000009091812 */ /* 0x000fe400078efcff */
[----:B------:R-:W-:-:S13]  /*b3600*/  LOP3.LUT P1, RZ, R21, 0x200000, RZ, 0xc0, !PT ;  /* 0x0020000015ff7812 */ /* 0x000fda000782c0ff */
        /* <DEDUP_REMOVED lines=8> */
[----:B------:R-:W-:Y:S01]  /*b3690*/  @P1 LOP3.LUT R8, R8, 0x4, RZ, 0xfc, !PT ;  /* 0x0000000408081812 */ /* 0x000fe200078efcff */
[----:B------:R1:W-:Y:S01]  /*b36a0*/  @P4 STG.E desc[UR32][R16.64], R18 ;  /* 0x0000001210004986 */ /* 0x0003e2000c101920 */
[----:B------:R-:W-:-:S03]  /*b36b0*/  LOP3.LUT P1, RZ, R21, 0x40000, RZ, 0xc0, !PT ;  /* 0x0004000015ff7812 */ /* 0x000fc6000782c0ff */
[----:B-1----:R-:W4:Y:S01]  /*b36c0*/  LDL.LU R18, [R1+0x164] ;  /* 0x0001640001127983 */ /* 0x002f220000300800 */
[----:B------:R-:W-:Y:S01]  /*b36d0*/  IMAD.WIDE R16, R79, 0x4, R170 ;  /* 0x000000044f107825 */ /* 0x000fe200078e02aa */
[----:B------:R-:W-:-:S04]  /*b36e0*/  LOP3.LUT R8, R8, 0xfffffff7, RZ, 0xc0, !PT ;  /* 0xfffffff708087812 */ /* 0x000fc800078ec0ff */
[----:B------:R1:W-:Y:S04]  /*b36f0*/  @P5 STG.E desc[UR32][R16.64], R19 ;  /* 0x0000001310005986 */ /* 0x0003e8000c101920 */
[----:B------:R-:W-:Y:S02]  /*b3700*/  @P1 LOP3.LUT R8, R8, 0x8, RZ, 0xfc, !PT ;  /* 0x0000000808081812 */ /* 0x000fe400078efcff */
[C---:B------:R-:W-:Y:S01]  /*b3710*/  LOP3.LUT P1, RZ, R21.reuse, 0x20000, RZ, 0xc0, !PT ;  /* 0x0002000015ff7812 */ /* 0x040fe2000782c0ff */
[----:B-1----:R-:W4:Y:S01]  /*b3720*/  LDL.LU R19, [R1+0xf4] ;  /* 0x0000f40001137983 */ /* 0x002f220000300800 */
[C---:B------:R-:W-:Y:S02]  /*b3730*/  LOP3.LUT P6, RZ, R21.reuse, 0x4000, RZ, 0xc0, !PT ;  /* 0x0000400015ff7812 */ /* 0x040fe400078cc0ff */
[----:B------:R-:W-:Y:S01]  /*b3740*/  LOP3.LUT P0, RZ, R21, 0x8000, RZ, 0xc0, !PT ;  /* 0x0000800015ff7812 */ /* 0x000fe2000780c0ff */
[----:B------:R-:W-:Y:S01]  /*b3750*/  IMAD.WIDE R16, R79, 0x4, R168 ;  /* 0x000000044f107825 */ /* 0x000fe200078e02a8 */
[----:B------:R-:W-:Y:S01]  /*b3760*/  LOP3.LUT R8, R8, 0xffffffef, RZ, 0xc0, !PT ;  /* 0xffffffef08087812 */ /* 0x000fe200078ec0ff */
[----:B------:R-:W4:Y:S06]  /*b3770*/  LDL.LU R76, [R1+0x884] ;  /* 0x00088400014c7983 */ /* 0x000f2c0000300800 */
[----:B------:R-:W-:-:S02]  /*b3780*/  @P1 LOP3.LUT R8, R8, 0x10, RZ, 0xfc, !PT ;  /* 0x0000001008081812 */ /* 0x000fc400078efcff */
[----:B------:R-:W-:Y:S01]  /*b3790*/  LOP3.LUT P1, RZ, R21, 0x10000, RZ, 0xc0, !PT ;  /* 0x0001000015ff7812 */ /* 0x000fe2000782c0ff */
[----:B--2---:R1:W-:Y:S02]  /*b37a0*/  @P6 STG.E desc[UR32][R16.64], R207 ;  /* 0x000000cf10006986 */ /* 0x0043e4000c101920 */
[C---:B-1----:R-:W-:Y:S02]  /*b37b0*/  IMAD.WIDE R16, R79.reuse, 0x4, R166 ;  /* 0x000000044f107825 */ /* 0x042fe400078e02a6 */
[----:B------:R-:W2:Y:S04]  /*b37c0*/  LDL.LU R207, [R1+0x1098] ;  /* 0x0010980001cf7983 */ /* 0x000ea80000300800 */
[----:B---3--:R1:W-:Y:S02]  /*b37d0*/  @P0 STG.E desc[UR32][R16.64], R205 ;  /* 0x000000cd10000986 */ /* 0x0083e4000c101920 */
[----:B-1----:R-:W-:-:S02]  /*b37e0*/  IMAD.WIDE R16, R79, 0x4, R164 ;  /* 0x000000044f107825 */ /* 0x002fc400078e02a4 */
[----:B------:R-:W3:Y:S04]  /*b37f0*/  LDL.LU R205, [R1+0x1088] ;  /* 0x0010880001cd7983 */ /* 0x000ee80000300800 */
[----:B----4-:R1:W-:Y:S01]  /*b3800*/  @P1 STG.E desc[UR32][R16.64], R78 ;  /* 0x0000004e10001986 */ /* 0x0103e2000c101920 */
[C---:B------:R-:W-:Y:S01]  /*b3810*/  LOP3.LUT P1, RZ, R8.reuse, 0x10, RZ, 0xc0, !PT ;  /* 0x0000001008ff7812 */ /* 0x040fe2000782c0ff */
[----:B-1----:R-:W-:Y:S02]  /*b3820*/  IMAD.WIDE R16, R79, 0x4, R162 ;  /* 0x000000044f107825 */ /* 0x002fe400078e02a2 */
        /* <DEDUP_REMOVED lines=17> */
[----:B------:R-:W-:-:S07]  /*b3940*/  LOP3.LUT P4, RZ, R21, 0x8000000, RZ, 0xc0, !PT ;  /* 0x0800000015ff7812 */ /* 0x000fce000788c0ff */
        /* <DEDUP_REMOVED lines=11> */
[----:B-1----:R-:W-:-:S05]  /*b3a00*/  IMAD.WIDE R16, R79, 0x4, R146 ;  /* 0x000000044f107825 */ /* 0x002fca00078e0292 */
[----:B------:R1:W-:Y:S01]  /*b3a10*/  @P2 STG.E desc[UR32][R16.64], R201 ;  /* 0x000000c910002986 */ /* 0x0003e2000c101920 */
[C---:B------:R-:W-:Y:S01]  /*b3a20*/  LOP3.LUT P6, RZ, R21.reuse, 0x20000000, RZ, 0xc0, !PT ;  /* 0x2000000015ff7812 */ /* 0x040fe200078cc0ff */
[----:B-1----:R-:W-:Y:S01]  /*b3a30*/  IMAD.WIDE R16, R76, 0x4, R176 ;  /* 0x000000044c107825 */ /* 0x002fe200078e02b0 */
[----:B------:R-:W-:-:S04]  /*b3a40*/  LOP3.LUT P0, RZ, R21, 0x40000000, RZ, 0xc0, !PT ;  /* 0x4000000015ff7812 */ /* 0x000fc8000780c0ff */
[----:B--2---:R1:W-:Y:S02]  /*b3a50*/  @P3 STG.E desc[UR32][R16.64], R207 ;  /* 0x000000cf10003986 */ /* 0x0043e4000c101920 */
[----:B-1----:R-:W-:-:S05]  /*b3a60*/  IMAD.WIDE R16, R76, 0x4, R174 ;  /* 0x000000044c107825 */ /* 0x002fca00078e02ae */
[----:B---3--:R1:W-:Y:S02]  /*b3a70*/  @P4 STG.E desc[UR32][R16.64], R205 ;  /* 0x000000cd10004986 */ /* 0x0083e4000c101920 */
[----:B-1----:R-:W-:-:S05]  /*b3a80*/  IMAD.WIDE R16, R76, 0x4, R172 ;  /* 0x000000044c107825 */ /* 0x002fca00078e02ac */
[----:B----4-:R1:W-:Y:S02]  /*b3a90*/  @P5 STG.E desc[UR32][R16.64], R78 ;  /* 0x0000004e10005986 */ /* 0x0103e4000c101920 */
[----:B-1----:R-:W-:-:S05]  /*b3aa0*/  IMAD.WIDE R16, R76, 0x4, R170 ;  /* 0x000000044c107825 */ /* 0x002fca00078e02aa */
[----:B------:R1:W-:Y:S02]  /*b3ab0*/  @P6 STG.E desc[UR32][R16.64], R206 ;  /* 0x000000ce10006986 */ /* 0x0003e4000c101920 */
[----:B-1----:R-:W-:-:S05]  /*b3ac0*/  IMAD.WIDE R16, R76, 0x4, R168 ;  /* 0x000000044c107825 */ /* 0x002fca00078e02a8 */
[----:B------:R1:W-:Y:S04]  /*b3ad0*/  @P0 STG.E desc[UR32][R16.64], R204 ;  /* 0x000000cc10000986 */ /* 0x0003e8000c101920 */
[----:B-1----:R-:W2:Y:S04]  /*b3ae0*/  LDL.LU R204, [R1+0x1048] ;  /* 0x0010480001cc7983 */ /* 0x002ea80000300800 */
[----:B------:R-:W3:Y:S04]  /*b3af0*/  LDL.LU R79, [R1+0x1038] ;  /* 0x00103800014f7983 */ /* 0x000ee80000300800 */
[----:B------:R-:W4:Y:S04]  /*b3b00*/  LDL.LU R207, [R1+0x1028] ;  /* 0x0010280001cf7983 */ /* 0x000f280000300800 */
[----:B------:R-:W4:Y:S04]  /*b3b10*/  LDL.LU R205, [R1+0x1018] ;  /* 0x0010180001cd7983 */ /* 0x000f280000300800 */
[----:B------:R-:W4:Y:S01]  /*b3b20*/  LDL.LU R78, [R1+0x1008] ;  /* 0x00100800014e7983 */ /* 0x000f220000300800 */
[----:B------:R-:W-:-:S03]  /*b3b30*/  LOP3.LUT P4, RZ, R21, 0x80000000, RZ, 0xc0, !PT ;  /* 0x8000000015ff7812 */ /* 0x000fc6000788c0ff */
[----:B------:R-:W4:Y:S01]  /*b3b40*/  LDL.LU R206, [R1+0xff8] ;  /* 0x000ff80001ce7983 */ /* 0x000f220000300800 */
[----:B------:R-:W-:Y:S01]  /*b3b50*/  IMAD.WIDE R16, R76, 0x4, R166 ;  /* 0x000000044c107825 */ /* 0x000fe200078e02a6 */
        /* <DEDUP_REMOVED lines=14> */
[----:B--2---:R1:W-:Y:S04]  /*b3c40*/  @P4 STG.E desc[UR32][R16.64], R204 ;  /* 0x000000cc10004986 */ /* 0x0043e8000c101920 */
[----:B-1----:R-:W2:Y:S04]  /*b3c50*/  LDL.LU R204, [R1+0xfe8] ;  /* 0x000fe80001cc7983 */ /* 0x002ea80000300800 */
[----:B------:R-:W2:Y:S04]  /*b3c60*/  LDL.LU R233, [R1+0xfd8] ;  /* 0x000fd80001e97983 */ /* 0x000ea80000300800 */
[----:B------:R-:W2:Y:S04]  /*b3c70*/  LDL.LU R25, [R1+0x880] ;  /* 0x0008800001197983 */ /* 0x000ea80000300800 */
[----:B------:R-:W2:Y:S01]  /*b3c80*/  LDL.LU R228, [R1+0xfc8] ;  /* 0x000fc80001e47983 */ /* 0x000ea20000300800 */
[----:B------:R-:W-:-:S02]  /*b3c90*/  @P1 LOP3.LUT R9, R9, 0x2000000, RZ, 0xfc, !PT ;  /* 0x0200000009091812 */ /* 0x000fc400078efcff */
[----:B------:R-:W-:Y:S01]  /*b3ca0*/  LOP3.LUT P1, RZ, R22, 0x40, RZ, 0xc0, !PT ;  /* 0x0000004016ff7812 */ /* 0x000fe2000782c0ff */
[----:B------:R-:W2:Y:S01]  /*b3cb0*/  LDL.LU R232, [R1+0xfb8] ;  /* 0x000fb80001e87983 */ /* 0x000ea20000300800 */
[----:B------:R-:W-:-:S03]  /*b3cc0*/  LOP3.LUT R9, R9, 0xfbffffff, RZ, 0xc0, !PT ;  /* 0xfbffffff09097812 */ /* 0x000fc600078ec0ff */
[----:B------:R-:W2:Y:S01]  /*b3cd0*/  LDL.LU R77, [R1+0xfa8] ;  /* 0x000fa800014d7983 */ /* 0x000ea20000300800 */
[C---:B------:R-:W-:Y:S02]  /*b3ce0*/  LOP3.LUT P5, RZ, R22.reuse, 0x1, RZ, 0xc0, !PT ;  /* 0x0000000116ff7812 */ /* 0x040fe400078ac0ff */
[----:B------:R-:W-:Y:S01]  /*b3cf0*/  LOP3.LUT P6, RZ, R22, 0x2, RZ, 0xc0, !PT ;  /* 0x0000000216ff7812 */ /* 0x000fe200078cc0ff */
[----:B------:R-:W-:Y:S01]  /*b3d00*/  IMAD.WIDE R16, R76, 0x4, R164 ;  /* 0x000000044c107825 */ /* 0x000fe200078e02a4 */
[----:B------:R-:W2:Y:S03]  /*b3d10*/  LDL.LU R18, [R1+0xce8] ;  /* 0x000ce80001127983 */ /* 0x000ea60000300800 */
[----:B------:R-:W-:Y:S01]  /*b3d20*/  @P1 LOP3.LUT R9, R9, 0x4000000, RZ, 0xfc, !PT ;  /* 0x0400000009091812 */ /* 0x000fe200078efcff */
[----:B------:R-:W2:Y:S01]  /*b3d30*/  LDL.LU R19, [R1+0xca8] ;  /* 0x000ca80001137983 */ /* 0x000ea20000300800 */
[----:B------:R-:W-:-:S02]  /*b3d40*/  LOP3.LUT P1, RZ, R22, 0x20, RZ, 0xc0, !PT ;  /* 0x0000002016ff7812 */ /* 0x000fc4000782c0ff */
[----:B------:R-:W-:Y:S02]  /*b3d50*/  LOP3.LUT R9, R9, 0xf7ffffff, RZ, 0xc0, !PT ;  /* 0xf7ffffff09097812 */ /* 0x000fe400078ec0ff */
[----:B------:R-:W-:-:S09]  /*b3d60*/  LOP3.LUT P0, RZ, R22, 0x4, RZ, 0xc0, !PT ;  /* 0x0000000416ff7812 */ /* 0x000fd2000780c0ff */
[----:B------:R-:W-:Y:S02]  /*b3d70*/  @P1 LOP3.LUT R9, R9, 0x8000000, RZ, 0xfc, !PT ;  /* 0x0800000009091812 */ /* 0x000fe400078efcff */
[----:B------:R-:W-:Y:S01]  /*b3d80*/  LOP3.LUT P1, RZ, R22, 0x10, RZ, 0xc0, !PT ;  /* 0x0000001016ff7812 */ /* 0x000fe2000782c0ff */
[----:B---3--:R1:W-:Y:S01]  /*b3d90*/  @P5 STG.E desc[UR32][R16.64], R79 ;  /* 0x0000004f10005986 */ /* 0x0083e2000c101920 */
[----:B------:R-:W-:Y:S01]  /*b3da0*/  LOP3.LUT R9, R9, 0xefffffff, RZ, 0xc0, !PT ;  /* 0xefffffff09097812 */ /* 0x000fe200078ec0ff */
[----:B-1----:R-:W-:-:S10]  /*b3db0*/  IMAD.WIDE R16, R76, 0x4, R162 ;  /* 0x000000044c107825 */ /* 0x002fd400078e02a2 */
[----:B------:R-:W-:Y:S01]  /*b3dc0*/  @P1 LOP3.LUT R9, R9, 0x10000000, RZ, 0xfc, !PT ;  /* 0x1000000009091812 */ /* 0x000fe200078efcff */
[----:B------:R-:W3:Y:S01]  /*b3dd0*/  LDL.LU R79, [R1+0xbf8] ;  /* 0x000bf800014f7983 */ /* 0x000ee20000300800 */
[----:B------:R-:W-:-:S03]  /*b3de0*/  LOP3.LUT P1, RZ, R22, 0x8, RZ, 0xc0, !PT ;  /* 0x0000000816ff7812 */ /* 0x000fc6000782c0ff */
[----:B----4-:R1:W-:Y:S02]  /*b3df0*/  @P6 STG.E desc[UR32][R16.64], R207 ;  /* 0x000000cf10006986 */ /* 0x0103e4000c101920 */
[C---:B-1----:R-:W-:Y:S02]  /*b3e00*/  IMAD.WIDE R16, R76.reuse, 0x4, R160 ;  /* 0x000000044c107825 */ /* 0x042fe400078e02a0 */
[----:B------:R-:W4:Y:S04]  /*b3e10*/  LDL.LU R207, [R1+0xaf8] ;  /* 0x000af80001cf7983 */ /* 0x000f280000300800 */
[----:B------:R1:W-:Y:S02]  /*b3e20*/  @P0 STG.E desc[UR32][R16.64], R205 ;  /* 0x000000cd10000986 */ /* 0x0003e4000c101920 */
[----:B-1----:R-:W-:-:S02]  /*b3e30*/  IMAD.WIDE R16, R76, 0x4, R158 ;  /* 0x000000044c107825 */ /* 0x002fc400078e029e */
[----:B------:R-:W4:Y:S04]  /*b3e40*/  LDL.LU R205, [R1+0x9f8] ;  /* 0x0009f80001cd7983 */ /* 0x000f280000300800 */
[----:B------:R1:W-:Y:S01]  /*b3e50*/  @P1 STG.E desc[UR32][R16.64], R78 ;  /* 0x0000004e10001986 */ /* 0x0003e2000c101920 */
[C---:B------:R-:W-:Y:S01]  /*b3e60*/  LOP3.LUT P1, RZ, R9.reuse, 0x10000000, RZ, 0xc0, !PT ;  /* 0x1000000009ff7812 */ /* 0x040fe2000782c0ff */
        /* <DEDUP_REMOVED lines=27> */
[----:B------:R1:W-:Y:S01]  /*b4020*/  @P1 STG.E desc[UR32][R16.64], R19 ;  /* 0x0000001310001986 */ /* 0x0003e2000c101920 */
[----:B------:R-:W-:Y:S01]  /*b4030*/  LOP3.LUT P4, RZ, R22, 0x4000, RZ, 0xc0, !PT ;  /* 0x0000400016ff7812 */ /* 0x000fe2000788c0ff */
[----:B-1----:R-:W-:-:S05]  /*b4040*/  IMAD.WIDE R16, R25, 0x4, R172 ;  /* 0x0000000419107825 */ /* 0x002fca00078e02ac */
[----:B---3--:R1:W-:Y:S01]  /*b4050*/  @P2 STG.E desc[UR32][R16.64], R79 ;  /* 0x0000004f10002986 */ /* 0x0083e2000c101920 */
[C---:B------:R-:W-:Y:S01]  /*b4060*/  LOP3.LUT P5, RZ, R22.reuse, 0x8000, RZ, 0xc0, !PT ;  /* 0x0000800016ff7812 */ /* 0x040fe200078ac0ff */
[C---:B-1----:R-:W-:Y:S02]  /*b4070*/  IMAD.WIDE R16, R25.reuse, 0x4, R170 ;  /* 0x0000000419107825 */ /* 0x042fe400078e02aa */
[----:B------:R-:W3:Y:S04]  /*b4080*/  LDL.LU R79, [R1+0x4b8] ;  /* 0x0004b800014f7983 */ /* 0x000ee80000300800 */
[----:B----4-:R1:W-:Y:S01]  /*b4090*/  @P3 STG.E desc[UR32][R16.64], R207 ;  /* 0x000000cf10003986 */ /* 0x0103e2000c101920 */
[----:B------:R-:W-:Y:S01]  /*b40a0*/  LOP3.LUT P6, RZ, R22, 0x10000, RZ, 0xc0, !PT ;  /* 0x0001000016ff7812 */ /* 0x000fe200078cc0ff */
[----:B-1----:R-:W-:-:S02]  /*b40b0*/  IMAD.WIDE R16, R25, 0x4, R168 ;  /* 0x0000000419107825 */ /* 0x002fc400078e02a8 */
[----:B------:R-:W4:Y:S04]  /*b40c0*/  LDL.LU R207, [R1+0x448] ;  /* 0x0004480001cf7983 */ /* 0x000f280000300800 */
[----:B------:R1:W-:Y:S01]  /*b40d0*/  @P4 STG.E desc[UR32][R16.64], R205 ;  /* 0x000000cd10004986 */ /* 0x0003e2000c101920 */
[----:B------:R-:W-:Y:S01]  /*b40e0*/  LOP3.LUT P0, RZ, R22, 0x20000, RZ, 0xc0, !PT ;  /* 0x0002000016ff7812 */ /* 0x000fe2000780c0ff */
[C---:B-1----:R-:W-:Y:S02]  /*b40f0*/  IMAD.WIDE R16, R25.reuse, 0x4, R166 ;  /* 0x0000000419107825 */ /* 0x042fe400078e02a6 */
[----:B------:R-:W4:Y:S04]  /*b4100*/  LDL.LU R205, [R1+0x328] ;  /* 0x0003280001cd7983 */ /* 0x000f280000300800 */
[----:B------:R1:W-:Y:S02]  /*b4110*/  @P5 STG.E desc[UR32][R16.64], R78 ;  /* 0x0000004e10005986 */ /* 0x0003e4000c101920 */
[----:B-1----:R-:W-:-:S05]  /*b4120*/  IMAD.WIDE R16, R25, 0x4, R164 ;  /* 0x0000000419107825 */ /* 0x002fca00078e02a4 */
[----:B------:R1:W-:Y:S04]  /*b4130*/  @P6 STG.E desc[UR32][R16.64], R206 ;  /* 0x000000ce10006986 */ /* 0x0003e8000c101920 */
[----:B-1----:R-:W4:Y:S01]  /*b4140*/  LDL.LU R206, [R1+0x168] ;  /* 0x0001680001ce7983 */ /* 0x002f220000300800 */
[----:B------:R-:W-:-:S05]  /*b4150*/  IMAD.WIDE R16, R25, 0x4, R162 ;  /* 0x0000000419107825 */ /* 0x000fca00078e02a2 */
[----:B--2---:R1:W-:Y:S04]  /*b4160*/  @P0 STG.E desc[UR32][R16.64], R204 ;  /* 0x000000cc10000986 */ /* 0x0043e8000c101920 */
[----:B-1----:R-:W2:Y:S01]  /*b4170*/  LDL.LU R204, [R1+0xf8] ;  /* 0x0000f80001cc7983 */ /* 0x002ea20000300800 */
[----:B------:R-:W-:Y:S02]  /*b4180*/  LOP3.LUT P1, RZ, R22, 0x40000000, RZ, 0xc0, !PT ;  /* 0x4000000016ff7812 */ /* 0x000fe4000782c0ff */
[----:B------:R-:W-:Y:S01]  /*b4190*/  LOP3.LUT R9, R9, 0xffffdfff, RZ, 0xc0, !PT ;  /* 0xffffdfff09097812 */ /* 0x000fe200078ec0ff */
[----:B------:R-:W2:Y:S04]  /*b41a0*/  LDL.LU R78, [R1+0x86c] ;  /* 0x00086c00014e7983 */ /* 0x000ea80000300800 */
[----:B------:R-:W2:Y:S04]  /*b41b0*/  LDL.LU R228, [R1+0x109c] ;  /* 0x00109c0001e47983 */ /* 0x000ea80000300800 */
[----:B------:R-:W2:Y:S02]  /*b41c0*/  LDL.LU R232, [R1+0x108c] ;  /* 0x00108c0001e87983 */ /* 0x000ea40000300800 */
[----:B------:R-:W-:-:S02]  /*b41d0*/  @P1 LOP3.LUT R9, R9, 0x2000, RZ, 0xfc, !PT ;  /* 0x0000200009091812 */ /* 0x000fc400078efcff */
[----:B------:R-:W-:Y:S01]  /*b41e0*/  LOP3.LUT P1, RZ, R22, 0x20000000, RZ, 0xc0, !PT ;  /* 0x2000000016ff7812 */ /* 0x000fe2000782c0ff */
[----:B------:R-:W2:Y:S01]  /*b41f0*/  LDL.LU R76, [R1+0x107c] ;  /* 0x00107c00014c7983 */ /* 0x000ea20000300800 */
[----:B------:R-:W-:-:S03]  /*b4200*/  LOP3.LUT R9, R9, 0xffffbfff, RZ, 0xc0, !PT ;  /* 0xffffbfff09097812 */ /* 0x000fc600078ec0ff */
[----:B------:R-:W2:Y:S01]  /*b4210*/  LDL.LU R77, [R1+0x106c] ;  /* 0x00106c00014d7983 */ /* 0x000ea20000300800 */
[----:B------:R-:W-:-:S03]  /*b4220*/  LOP3.LUT P4, RZ, R22, 0x40000, RZ, 0xc0, !PT ;  /* 0x0004000016ff7812 */ /* 0x000fc6000788c0ff */
[----:B------:R-:W2:Y:S04]  /*b4230*/  LDL.LU R18, [R1+0x105c] ;  /* 0x00105c0001127983 */ /* 0x000ea80000300800 */
[----:B------:R-:W-:Y:S02]  /*b4240*/  @P1 LOP3.LUT R9, R9, 0x4000, RZ, 0xfc, !PT ;  /* 0x0000400009091812 */ /* 0x000fe400078efcff */
[C---:B------:R-:W-:Y:S01]  /*b4250*/  LOP3.LUT P5, RZ, R22.reuse, 0x80000, RZ, 0xc0, !PT ;  /* 0x0008000016ff7812 */ /* 0x040fe200078ac0ff */
[----:B------:R-:W-:Y:S01]  /*b4260*/  IMAD.WIDE R16, R25, 0x4, R160 ;  /* 0x0000000419107825 */ /* 0x000fe200078e02a0 */
[----:B------:R-:W-:Y:S01]  /*b4270*/  LOP3.LUT P1, RZ, R22, 0x10000000, RZ, 0xc0, !PT ;  /* 0x1000000016ff7812 */ /* 0x000fe2000782c0ff */
[----:B------:R-:W2:Y:S01]  /*b4280*/  LDL.LU R19, [R1+0x104c] ;  /* 0x00104c0001137983 */ /* 0x000ea20000300800 */
        /* <DEDUP_REMOVED lines=13> */
[C---:B------:R-:W-:Y:S02]  /*b4360*/  LOP3.LUT P6, RZ, R22.reuse, 0x100000, RZ, 0xc0, !PT ;  /* 0x0010000016ff7812 */ /* 0x040fe400078cc0ff */
[----:B------:R-:W-:-:S07]  /*b4370*/  LOP3.LUT P0, RZ, R22, 0x200000, RZ, 0xc0, !PT ;  /* 0x0020000016ff7812 */ /* 0x000fce000780c0ff */
[----:B------:R-:W-:Y:S02]  /*b4380*/  @P1 LOP3.LUT R9, R9, 0x80000, RZ, 0xfc, !PT ;  /* 0x0008000009091812 */ /* 0x000fe400078efcff */
[----:B------:R-:W-:Y:S01]  /*b4390*/  LOP3.LUT P1, RZ, R22, 0x800000, RZ, 0xc0, !PT ;  /* 0x0080000016ff7812 */ /* 0x000fe2000782c0ff */
[----:B---3--:R1:W-:Y:S01]  /*b43a0*/  @P4 STG.E desc[UR32][R16.64], R79 ;  /* 0x0000004f10004986 */ /* 0x0083e2000c101920 */
[----:B------:R-:W-:Y:S01]  /*b43b0*/  LOP3.LUT R9, R9, 0xffefffff, RZ, 0xc0, !PT ;  /* 0xffefffff09097812 */ /* 0x000fe200078ec0ff */
[----:B-1----:R-:W-:Y:S02]  /*b43c0*/  IMAD.WIDE R16, R25, 0x4, R158 ;  /* 0x0000000419107825 */ /* 0x002fe400078e029e */
[----:B------:R-:W3:Y:S04]  /*b43d0*/  LDL.LU R79, [R1+0x103c] ;  /* 0x00103c00014f7983 */ /* 0x000ee80000300800 */
[----:B----4-:R1:W-:Y:S04]  /*b43e0*/  @P5 STG.E desc[UR32][R16.64], R207 ;  /* 0x000000cf10005986 */ /* 0x0103e8000c101920 */
[----:B------:R-:W-:-:S02]  /*b43f0*/  @P1 LOP3.LUT R9, R9, 0x100000, RZ, 0xfc, !PT ;  /* 0x0010000009091812 */ /* 0x000fc400078efcff */
[----:B------:R-:W-:Y:S01]  /*b4400*/  LOP3.LUT P1, RZ, R22, 0x400000, RZ, 0xc0, !PT ;  /* 0x0040000016ff7812 */ /* 0x000fe2000782c0ff */
[C---:B-1----:R-:W-:Y:S01]  /*b4410*/  IMAD.WIDE R16, R25.reuse, 0x4, R156 ;  /* 0x0000000419107825 */ /* 0x042fe200078e029c */
[----:B------:R-:W4:Y:S04]  /*b4420*/  LDL.LU R207, [R1+0x102c] ;  /* 0x00102c0001cf7983 */ /* 0x000f280000300800 */
[----:B------:R1:W-:Y:S02]  /*b4430*/  @P6 STG.E desc[UR32][R16.64], R205 ;  /* 0x000000cd10006986 */ /* 0x0003e4000c101920 */
[C---:B-1----:R-:W-:Y:S02]  /*b4440*/  IMAD.WIDE R16, R25.reuse, 0x4, R154 ;  /* 0x0000000419107825 */ /* 0x042fe400078e029a */
[----:B------:R-:W4:Y:S04]  /*b4450*/  LDL.LU R205, [R1+0x101c] ;  /* 0x00101c0001cd7983 */ /* 0x000f280000300800 */
[----:B------:R1:W-:Y:S04]  /*b4460*/  @P0 STG.E desc[UR32][R16.64], R206 ;  /* 0x000000ce10000986 */ /* 0x0003e8000c101920 */
[----:B-1----:R-:W4:Y:S01]  /*b4470*/  LDL.LU R206, [R1+0x100c] ;  /* 0x00100c0001ce7983 */ /* 0x002f220000300800 */
[----:B------:R-:W-:-:S05]  /*b4480*/  IMAD.WIDE R16, R25, 0x4, R152 ;  /* 0x0000000419107825 */ /* 0x000fca00078e0298 */
        /* <DEDUP_REMOVED lines=24> */
[----:B------:R-:W-:Y:S02]  /*b4610*/  LOP3.LUT P2, RZ, R22, 0x80000000, RZ, 0xc0, !PT ;  /* 0x8000000016ff7812 */ /* 0x000fe4000784c0ff */
[----:B------:R-:W-:Y:S01]  /*b4620*/  LOP3.LUT P3, RZ, R24, 0x1, RZ, 0xc0, !PT ;  /* 0x0000000118ff7812 */ /* 0x000fe2000786c0ff */
[----:B-1----:R-:W-:-:S08]  /*b4630*/  IMAD.WIDE R16, R78, 0x4, R168 ;  /* 0x000000044e107825 */ /* 0x002fd000078e02a8 */
[----:B------:R1:W-:Y:S01]  /*b4640*/  @P1 STG.E desc[UR32][R16.64], R18 ;  /* 0x0000001210001986 */ /* 0x0003e2000c101920 */
[----:B------:R-:W-:Y:S01]  /*b4650*/  LOP3.LUT P4, RZ, R24, 0x2, RZ, 0xc0, !PT ;  /* 0x0000000218ff7812 */ /* 0x000fe2000788c0ff */
[----:B-1----:R-:W-:Y:S02]  /*b4660*/  IMAD.WIDE R16, R78, 0x4, R166 ;  /* 0x000000044e107825 */ /* 0x002fe400078e02a6 */
[----:B------:R-:W2:Y:S04]  /*b4670*/  LDL.LU R18, [R1+0xfec] ;  /* 0x000fec0001127983 */ /* 0x000ea80000300800 */
[----:B------:R1:W-:Y:S01]  /*b4680*/  @P2 STG.E desc[UR32][R16.64], R19 ;  /* 0x0000001310002986 */ /* 0x0003e2000c101920 */
[----:B------:R-:W-:Y:S01]  /*b4690*/  LOP3.LUT P5, RZ, R24, 0x4, RZ, 0xc0, !PT ;  /* 0x0000000418ff7812 */ /* 0x000fe200078ac0ff */
[----:B-1----:R-:W-:-:S05]  /*b46a0*/  IMAD.WIDE R16, R78, 0x4, R164 ;  /* 0x000000044e107825 */ /* 0x002fca00078e02a4 */
[----:B---3--:R1:W-:Y:S01]  /*b46b0*/  @P3 STG.E desc[UR32][R16.64], R79 ;  /* 0x0000004f10003986 */ /* 0x0083e2000c101920 */
[----:B------:R-:W-:Y:S01]  /*b46c0*/  LOP3.LUT P6, RZ, R24, 0x8, RZ, 0xc0, !PT ;  /* 0x0000000818ff7812 */ /* 0x000fe200078cc0ff */
[----:B-1----:R-:W-:Y:S02]  /*b46d0*/  IMAD.WIDE R16, R78, 0x4, R162 ;  /* 0x000000044e107825 */ /* 0x002fe400078e02a2 */
[----:B------:R-:W3:Y:S04]  /*b46e0*/  LDL.LU R79, [R1+0xfdc] ;  /* 0x000fdc00014f7983 */ /* 0x000ee80000300800 */
[----:B----4-:R1:W-:Y:S01]  /*b46f0*/  @P4 STG.E desc[UR32][R16.64], R207 ;  /* 0x000000cf10004986 */ /* 0x0103e2000c101920 */
[----:B------:R-:W-:Y:S01]  /*b4700*/  LOP3.LUT P0, RZ, R24, 0x10, RZ, 0xc0, !PT ;  /* 0x0000001018ff7812 */ /* 0x000fe2000780c0ff */
[----:B-1----:R-:W-:-:S02]  /*b4710*/  IMAD.WIDE R16, R78, 0x4, R160 ;  /* 0x000000044e107825 */ /* 0x002fc400078e02a0 */
        /* <DEDUP_REMOVED lines=8> */
[----:B-1----:R-:W2:Y:S04]  /*b47a0*/  LDL.LU R204, [R1+0xcec] ;  /* 0x000cec0001cc7983 */ /* 0x002ea80000300800 */
[----:B------:R-:W2:Y:S01]  /*b47b0*/  LDL.LU R19, [R1+0x8ac] ;  /* 0x0008ac0001137983 */ /* 0x000ea20000300800 */
[----:B------:R-:W-:Y:S02]  /*b47c0*/  LOP3.LUT P1, RZ, R24, 0x20000, RZ, 0xc0, !PT ;  /* 0x0002000018ff7812 */ /* 0x000fe4000782c0ff */
[----:B------:R-:W-:Y:S01]  /*b47d0*/  LOP3.LUT R9, R9, 0xffffffdf, RZ, 0xc0, !PT ;  /* 0xffffffdf09097812 */ /* 0x000fe200078ec0ff */
[----:B------:R-:W2:Y:S04]  /*b47e0*/  LDL.LU R25, [R1+0xcac] ;  /* 0x000cac0001197983 */ /* 0x000ea80000300800 */
[----:B------:R-:W2:Y:S04]  /*b47f0*/  LDL.LU R228, [R1+0xbfc] ;  /* 0x000bfc0001e47983 */ /* 0x000ea80000300800 */
[----:B------:R-:W2:Y:S02]  /*b4800*/  LDL.LU R232, [R1+0xafc] ;  /* 0x000afc0001e87983 */ /* 0x000ea40000300800 */
[----:B------:R-:W-:-:S02]  /*b4810*/  @P1 LOP3.LUT R9, R9, 0x20, RZ, 0xfc, !PT ;  /* 0x0000002009091812 */ /* 0x000fc400078efcff */
[C---:B------:R-:W-:Y:S01]  /*b4820*/  LOP3.LUT P1, RZ, R24.reuse, 0x10000, RZ, 0xc0, !PT ;  /* 0x0001000018ff7812 */ /* 0x040fe2000782c0ff */
[----:B------:R-:W2:Y:S01]  /*b4830*/  LDL.LU R76, [R1+0x9fc] ;  /* 0x0009fc00014c7983 */ /* 0x000ea20000300800 */
[----:B------:R-:W-:Y:S02]  /*b4840*/  LOP3.LUT R9, R9, 0xffffffbf, RZ, 0xc0, !PT ;  /* 0xffffffbf09097812 */ /* 0x000fe400078ec0ff */
[----:B------:R-:W-:Y:S01]  /*b4850*/  LOP3.LUT P4, RZ, R24, 0x20, RZ, 0xc0, !PT ;  /* 0x0000002018ff7812 */ /* 0x000fe2000788c0ff */
[----:B------:R-:W2:Y:S08]  /*b4860*/  LDL.LU R77, [R1+0x85c] ;  /* 0x00085c00014d7983 */ /* 0x000eb00000300800 */
[----:B------:R-:W-:-:S02]  /*b4870*/  @P1 LOP3.LUT R9, R9, 0x40, RZ, 0xfc, !PT ;  /* 0x0000004009091812 */ /* 0x000fc400078efcff */
        /* <DEDUP_REMOVED lines=18> */
[C---:B------:R-:W-:Y:S02]  /*b49a0*/  LOP3.LUT P1, RZ, R24.reuse, 0x400, RZ, 0xc0, !PT ;  /* 0x0000040018ff7812 */ /* 0x040fe4000782c0ff */
[----:B------:R-:W-:Y:S02]  /*b49b0*/  LOP3.LUT P0, RZ, R24, 0x100, RZ, 0xc0, !PT ;  /* 0x0000010018ff7812 */ /* 0x000fe4000780c0ff */
[----:B------:R-:W-:Y:S01]  /*b49c0*/  LOP3.LUT R9, R9, 0xffffefff, RZ, 0xc0, !PT ;  /* 0xffffefff09097812 */ /* 0x000fe200078ec0ff */
[----:B------:R1:W-:Y:S04]  /*b49d0*/  @P4 STG.E desc[UR32][R16.64], R18 ;  /* 0x0000001210004986 */ /* 0x0003e8000c101920 */
[----:B-1----:R-:W2:Y:S01]  /*b49e0*/  LDL.LU R18, [R1+0x74c] ;  /* 0x00074c0001127983 */ /* 0x002ea20000300800 */
[----:B------:R-:W-:-:S03]  /*b49f0*/  IMAD.WIDE R16, R78, 0x4, R152 ;  /* 0x000000044e107825 */ /* 0x000fc600078e0298 */
[----:B------:R-:W-:Y:S02]  /*b4a00*/  @P1 LOP3.LUT R9, R9, 0x1000, RZ, 0xfc, !PT ;  /* 0x0000100009091812 */ /* 0x000fe400078efcff */
[----:B------:R-:W-:Y:S01]  /*b4a10*/  LOP3.LUT P1, RZ, R24, 0x200, RZ, 0xc0, !PT ;  /* 0x0000020018ff7812 */ /* 0x000fe2000782c0ff */
[----:B---3--:R1:W-:Y:S02]  /*b4a20*/  @P5 STG.E desc[UR32][R16.64], R79 ;  /* 0x0000004f10005986 */ /* 0x0083e4000c101920 */
[C---:B-1----:R-:W-:Y:S02]  /*b4a30*/  IMAD.WIDE R16, R78.reuse, 0x4, R150 ;  /* 0x000000044e107825 */ /* 0x042fe400078e0296 */
[----:B------:R-:W3:Y:S04]  /*b4a40*/  LDL.LU R79, [R1+0x54c] ;  /* 0x00054c00014f7983 */ /* 0x000ee80000300800 */
[----:B----4-:R1:W-:Y:S02]  /*b4a50*/  @P6 STG.E desc[UR32][R16.64], R207 ;  /* 0x000000cf10006986 */ /* 0x0103e4000c101920 */
[----:B-1----:R-:W-:-:S02]  /*b4a60*/  IMAD.WIDE R16, R78, 0x4, R148 ;  /* 0x000000044e107825 */ /* 0x002fc400078e0294 */
[----:B------:R-:W4:Y:S04]  /*b4a70*/  LDL.LU R207, [R1+0x4bc] ;  /* 0x0004bc0001cf7983 */ /* 0x000f280000300800 */
[----:B------:R1:W-:Y:S02]  /*b4a80*/  @P0 STG.E desc[UR32][R16.64], R205 ;  /* 0x000000cd10000986 */ /* 0x0003e4000c101920 */
[----:B-1----:R-:W-:Y:S02]  /*b4a90*/  IMAD.WIDE R16, R78, 0x4, R146 ;  /* 0x000000044e107825 */ /* 0x002fe400078e0292 */
[----:B------:R-:W4:Y:S04]  /*b4aa0*/  LDL.LU R205, [R1+0x44c] ;  /* 0x00044c0001cd7983 */ /* 0x000f280000300800 */
[----:B------:R1:W-:Y:S01]  /*b4ab0*/  @P1 STG.E desc[UR32][R16.64], R206 ;  /* 0x000000ce10001986 */ /* 0x0003e2000c101920 */
[----:B------:R-:W-:-:S03]  /*b4ac0*/  LOP3.LUT P1, RZ, R9, 0x1000, RZ, 0xc0, !PT ;  /* 0x0000100009ff7812 */ /* 0x000fc6000782c0ff */
[----:B------:R-:W4:Y:S04]  /*b4ad0*/  LDL.LU R78, [R1+0x32c] ;  /* 0x00032c00014e7983 */ /* 0x000f280000300800 */
[----:B-1----:R-:W4:Y:S01]  /*b4ae0*/  LDL.LU R206, [R1+0x16c] ;  /* 0x00016c0001ce7983 */ /* 0x002f220000300800 */
[----:B--2---:R-:W-:-:S05]  /*b4af0*/  IMAD.WIDE R16, R19, 0x4, R176 ;  /* 0x0000000413107825 */ /* 0x004fca00078e02b0 */
[----:B------:R1:W-:Y:S04]  /*b4b00*/  @P1 STG.E desc[UR32][R16.64], R204 ;  /* 0x000000cc10001986 */ /* 0x0003e8000c101920 */
        /* <DEDUP_REMOVED lines=23> */
[----:B-1----:R-:W-:Y:S01]  /*b4c80*/  IMAD.WIDE R16, R19, 0x4, R162 ;  /* 0x0000000413107825 */ /* 0x002fe200078e02a2 */
[C---:B------:R-:W-:Y:S02]  /*b4c90*/  LOP3.LUT P5, RZ, R24.reuse, 0x200000, RZ, 0xc0, !PT ;  /* 0x0020000018ff7812 */ /* 0x040fe400078ac0ff */
[----:B------:R-:W-:-:S09]  /*b4ca0*/  LOP3.LUT P6, RZ, R24, 0x400000, RZ, 0xc0, !PT ;  /* 0x0040000018ff7812 */ /* 0x000fd200078cc0ff */
        /* <DEDUP_REMOVED lines=9> */
[----:B------:R1:W-:Y:S02]  /*b4d40*/  @P4 STG.E desc[UR32][R16.64], R78 ;  /* 0x0000004e10004986 */ /* 0x0003e4000c101920 */
[----:B-1----:R-:W-:-:S05]  /*b4d50*/  IMAD.WIDE R16, R19, 0x4, R154 ;  /* 0x0000000413107825 */ /* 0x002fca00078e029a */
[----:B------:R1:W-:Y:S02]  /*b4d60*/  @P5 STG.E desc[UR32][R16.64], R206 ;  /* 0x000000ce10005986 */ /* 0x0003e4000c101920 */
[----:B-1----:R-:W-:Y:S02]  /*b4d70*/  IMAD.WIDE R16, R19, 0x4, R152 ;  /* 0x0000000413107825 */ /* 0x002fe400078e0298 */
[----:B------:R-:W4:Y:S04]  /*b4d80*/  LDL.LU R206, [R1+0x11c0] ;  /* 0x0011c00001ce7983 */ /* 0x000f280000300800 */
[----:B--2---:R1:W-:Y:S04]  /*b4d90*/  @P6 STG.E desc[UR32][R16.64], R204 ;  /* 0x000000cc10006986 */ /* 0x0043e8000c101920 */
[----:B-1----:R-:W2:Y:S04]  /*b4da0*/  LDL.LU R204, [R1+0x11b0] ;  /* 0x0011b00001cc7983 */ /* 0x002ea80000300800 */
[----:B------:R-:W3:Y:S01]  /*b4db0*/  LDL.LU R78, [R1+0x8a8] ;  /* 0x0008a800014e7983 */ /* 0x000ee20000300800 */
[----:B------:R-:W-:-:S03]  /*b4dc0*/  LOP3.LUT P1, RZ, R2, 0x10, RZ, 0xc0, !PT ;  /* 0x0000001002ff7812 */ /* 0x000fc6000782c0ff */
[----:B------:R-:W2:Y:S01]  /*b4dd0*/  LDL.LU R233, [R1+0x11a0] ;  /* 0x0011a00001e97983 */ /* 0x000ea20000300800 */
[----:B------:R-:W-:-:S03]  /*b4de0*/  LOP3.LUT R10, R10, 0xdfffffff, RZ, 0xc0, !PT ;  /* 0xdfffffff0a0a7812 */ /* 0x000fc600078ec0ff */
[----:B------:R-:W2:Y:S04]  /*b4df0*/  LDL.LU R25, [R1+0x1190] ;  /* 0x0011900001197983 */ /* 0x000ea80000300800 */
[----:B------:R-:W2:Y:S02]  /*b4e00*/  LDL.LU R228, [R1+0x1180] ;  /* 0x0011800001e47983 */ /* 0x000ea40000300800 */
[----:B------:R-:W-:Y:S02]  /*b4e10*/  @P1 LOP3.LUT R10, R10, 0x20000000, RZ, 0xfc, !PT ;  /* 0x200000000a0a1812 */ /* 0x000fe400078efcff */
[----:B------:R-:W-:Y:S01]  /*b4e20*/  LOP3.LUT P1, RZ, R2, 0x8, RZ, 0xc0, !PT ;  /* 0x0000000802ff7812 */ /* 0x000fe2000782c0ff */
[----:B------:R-:W2:Y:S01]  /*b4e30*/  LDL.LU R232, [R1+0x1170] ;  /* 0x0011700001e87983 */ /* 0x000ea20000300800 */
[----:B------:R-:W-:-:S02]  /*b4e40*/  LOP3.LUT R10, R10, 0xbfffffff, RZ, 0xc0, !PT ;  /* 0xbfffffff0a0a7812 */ /* 0x000fc400078ec0ff */
[----:B------:R-:W-:Y:S01]  /*b4e50*/  LOP3.LUT R9, R9, 0xfffffffe, RZ, 0xc0, !PT ;  /* 0xfffffffe09097812 */ /* 0x000fe200078ec0ff */
[----:B------:R-:W2:Y:S01]  /*b4e60*/  LDL.LU R76, [R1+0x1160] ;  /* 0x00116000014c7983 */ /* 0x000ea20000300800 */
[----:B------:R-:W-:-:S03]  /*b4e70*/  LOP3.LUT P0, RZ, R24, 0x800000, RZ, 0xc0, !PT ;  /* 0x0080000018ff7812 */ /* 0x000fc6000780c0ff */
[----:B------:R-:W2:Y:S04]  /*b4e80*/  LDL.LU R77, [R1+0x1150] ;  /* 0x00115000014d7983 */ /* 0x000ea80000300800 */
[----:B------:R-:W-:Y:S01]  /*b4e90*/  @P1 LOP3.LUT R10, R10, 0x40000000, RZ, 0xfc, !PT ;  /* 0x400000000a0a1812 */ /* 0x000fe200078efcff */
[----:B------:R-:W2:Y:S01]  /*b4ea0*/  LDL.LU R18, [R1+0x1140] ;  /* 0x0011400001127983 */ /* 0x000ea20000300800 */
[----:B------:R-:W-:Y:S02]  /*b4eb0*/  LOP3.LUT P1, RZ, R2, 0x4, RZ, 0xc0, !PT ;  /* 0x0000000402ff7812 */ /* 0x000fe4000782c0ff */
[----:B------:R-:W-:-:S11]  /*b4ec0*/  LOP3.LUT R10, R10, 0x7fffffff, RZ, 0xc0, !PT ;  /* 0x7fffffff0a0a7812 */ /* 0x000fd600078ec0ff */
[----:B------:R-:W-:Y:S02]  /*b4ed0*/  @P1 LOP3.LUT R10, R10, 0x80000000, RZ, 0xfc, !PT ;  /* 0x800000000a0a1812 */ /* 0x000fe400078efcff */
[----:B------:R-:W-:-:S13]  /*b4ee0*/  LOP3.LUT P1, RZ, R2, 0x2, RZ, 0xc0, !PT ;  /* 0x0000000202ff7812 */ /* 0x000fda000782c0ff */
[----:B------:R-:W-:Y:S02]  /*b4ef0*/  @P1 LOP3.LUT R9, R9, 0x1, RZ, 0xfc, !PT ;  /* 0x0000000109091812 */ /* 0x000fe400078efcff */
[----:B------:R-:W-:Y:S02]  /*b4f00*/  LOP3.LUT P1, RZ, R2, 0x1, RZ, 0xc0, !PT ;  /* 0x0000000102ff7812 */ /* 0x000fe4000782c0ff */
[----:B------:R-:W-:-:S11]  /*b4f10*/  LOP3.LUT R9, R9, 0xfffffffd, RZ, 0xc0, !PT ;  /* 0xfffffffd09097812 */ /* 0x000fd600078ec0ff */
[----:B------:R-:W-:Y:S02]  /*b4f20*/  @P1 LOP3.LUT R9, R9, 0x2, RZ, 0xfc, !PT ;  /* 0x0000000209091812 */ /* 0x000fe400078efcff */
[C---:B------:R-:W-:Y:S02]  /*b4f30*/  LOP3.LUT P1, RZ, R24.reuse, 0x80000000, RZ, 0xc0, !PT ;  /* 0x8000000018ff7812 */ /* 0x040fe4000782c0ff */
[----:B------:R-:W-:Y:S02]  /*b4f40*/  LOP3.LUT R9, R9, 0xfffffffb, RZ, 0xc0, !PT ;  /* 0xfffffffb09097812 */ /* 0x000fe400078ec0ff */
[C---:B------:R-:W-:Y:S01]  /*b4f50*/  LOP3.LUT P4, RZ, R24.reuse, 0x1000000, RZ, 0xc0, !PT ;  /* 0x0100000018ff7812 */ /* 0x040fe2000788c0ff */
[----:B------:R-:W-:Y:S01]  /*b4f60*/  IMAD.WIDE R16, R19, 0x4, R150 ;  /* 0x0000000413107825 */ /* 0x000fe200078e0296 */
[----:B------:R-:W-:-:S07]  /*b4f70*/  LOP3.LUT P5, RZ, R24, 0x2000000, RZ, 0xc0, !PT ;  /* 0x0200000018ff7812 */ /* 0x000fce00078ac0ff */
[----:B------:R-:W-:Y:S02]  /*b4f80*/  @P1 LOP3.LUT R9, R9, 0x4, RZ, 0xfc, !PT ;  /* 0x0000000409091812 */ /* 0x000fe400078efcff */
[C---:B------:R-:W-:Y:S01]  /*b4f90*/  LOP3.LUT P1, RZ, R24.reuse, 0x40000000, RZ, 0xc0, !PT ;  /* 0x4000000018ff7812 */ /* 0x040fe2000782c0ff */
[----:B------:R1:W-:Y:S01]  /*b4fa0*/  @P0 STG.E desc[UR32][R16.64], R223 ;  /* 0x000000df10000986 */ /* 0x0003e2000c101920 */
[----:B------:R-:W-:Y:S02]  /*b4fb0*/  LOP3.LUT R9, R9, 0xfffffff7, RZ, 0xc0, !PT ;  /* 0xfffffff709097812 */ /* 0x000fe400078ec0ff */
[----:B------:R-:W-:Y:S01]  /*b4fc0*/  LOP3.LUT P6, RZ, R24, 0x4000000, RZ, 0xc0, !PT ;  /* 0x0400000018ff7812 */ /* 0x000fe200078cc0ff */
[----:B-1----:R-:W-:-:S08]  /*b4fd0*/  IMAD.WIDE R16, R19, 0x4, R148 ;  /* 0x0000000413107825 */ /* 0x002fd000078e0294 */
[----:B------:R-:W-:Y:S01]  /*b4fe0*/  @P1 LOP3.LUT R9, R9, 0x8, RZ, 0xfc, !PT ;  /* 0x0000000809091812 */ /* 0x000fe200078efcff */
[----:B------:R1:W-:Y:S01]  /*b4ff0*/  @P4 STG.E desc[UR32][R16.64], R219 ;  /* 0x000000db10004986 */ /* 0x0003e2000c101920 */
[C---:B------:R-:W-:Y:S01]  /*b5000*/  LOP3.LUT P1, RZ, R24.reuse, 0x20000000, RZ, 0xc0, !PT ;  /* 0x2000000018ff7812 */ /* 0x040fe2000782c0ff */
[----:B-1----:R-:W-:Y:S02]  /*b5010*/  IMAD.WIDE R16, R19, 0x4, R146 ;  /* 0x0000000413107825 */ /* 0x002fe400078e0292 */
[----:B------:R-:W2:Y:S01]  /*b5020*/  LDL.LU R19, [R1+0x1130] ;  /* 0x0011300001137983 */ /* 0x000ea20000300800 */
[----:B------:R-:W-:-:S03]  /*b5030*/  LOP3.LUT P0, RZ, R24, 0x8000000, RZ, 0xc0, !PT ;  /* 0x0800000018ff7812 */ /* 0x000fc6000780c0ff */
[----:B------:R3:W-:Y:S01]  /*b5040*/  @P5 STG.E desc[UR32][R16.64], R203 ;  /* 0x000000cb10005986 */ /* 0x0007e2000c101920 */
[----:B------:R-:W-:-:S05]  /*b5050*/  LOP3.LUT R9, R9, 0xffffffef, RZ, 0xc0, !PT ;  /* 0xffffffef09097812 */ /* 0x000fca00078ec0ff */
[----:B------:R-:W-:Y:S02]  /*b5060*/  @P1 LOP3.LUT R9, R9, 0x10, RZ, 0xfc, !PT ;  /* 0x0000001009091812 */ /* 0x000fe400078efcff */
[----:B------:R-:W-:Y:S01]  /*b5070*/  LOP3.LUT P1, RZ, R24, 0x10000000, RZ, 0xc0, !PT ;  /* 0x1000000018ff7812 */ /* 0x000fe2000782c0ff */
[----:B---3--:R-:W-:-:S05]  /*b5080*/  IMAD.WIDE R16, R78, 0x4, R176 ;  /* 0x000000044e107825 */ /* 0x008fca00078e02b0 */
[----:B------:R1:W-:Y:S04]  /*b5090*/  @P6 STG.E desc[UR32][R16.64], R79 ;  /* 0x0000004f10006986 */ /* 0x0003e8000c101920 */
[----:B-1----:R-:W3:Y:S01]  /*b50a0*/  LDL.LU R79, [R1+0x1120] ;  /* 0x00112000014f7983 */ /* 0x002ee20000300800 */
[----:B------:R-:W-:-:S05]  /*b50b0*/  IMAD.WIDE R16, R78, 0x4, R174 ;  /* 0x000000044e107825 */ /* 0x000fca00078e02ae */
[----:B----4-:R1:W-:Y:S02]  /*b50c0*/  @P0 STG.E desc[UR32][R16.64], R207 ;  /* 0x000000cf10000986 */ /* 0x0103e4000c101920 */
[----:B-1----:R-:W-:-:S05]  /*b50d0*/  IMAD.WIDE R16, R78, 0x4, R172 ;  /* 0x000000044e107825 */ /* 0x002fca00078e02ac */
[----:B------:R1:W-:Y:S01]  /*b50e0*/  @P1 STG.E desc[UR32][R16.64], R205 ;  /* 0x000000cd10001986 */ /* 0x0003e2000c101920 */
[----:B------:R-:W-:-:S03]  /*b50f0*/  LOP3.LUT P1, RZ, R9, 0x10, RZ, 0xc0, !PT ;  /* 0x0000001009ff7812 */ /* 0x000fc6000782c0ff */
[----:B-1----:R-:W4:Y:S01]  /*b5100*/  LDL.LU R205, [R1+0x1110] ;  /* 0x0011100001cd7983 */ /* 0x002f220000300800 */
[----:B------:R-:W-:-:S09]  /*b5110*/  IMAD.WIDE R16, R78, 0x4, R170 ;  /* 0x000000044e107825 */ /* 0x000fd200078e02aa */
[----:B------:R1:W-:Y:S01]  /*b5120*/  @P1 STG.E desc[UR32][R16.64], R206 ;  /* 0x000000ce10001986 */ /* 0x0003e2000c101920 */
[----:B------:R-:W-:-:S03]  /*b5130*/  LOP3.LUT P1, RZ, R9, 0x8, RZ, 0xc0, !PT ;  /* 0x0000000809ff7812 */ /* 0x000fc6000782c0ff */
[----:B-1----:R-:W4:Y:S01]  /*b5140*/  LDL.LU R206, [R1+0x1100] ;  /* 0x0011000001ce7983 */ /* 0x002f220000300800 */
[----:B------:R-:W-:-:S03]  /*b5150*/  IMAD.WIDE R16, R78, 0x4, R168 ;  /* 0x000000044e107825 */ /* 0x000fc600078e02a8 */
[----:B------:R-:W4:Y:S06]  /*b5160*/  LDL.LU R207, [R1+0x8a4] ;  /* 0x0008a40001cf7983 */ /* 0x000f2c0000300800 */
[----:B--2---:R1:W-:Y:S04]  /*b5170*/  @P1 STG.E desc[UR32][R16.64], R204 ;  /* 0x000000cc10001986 */ /* 0x0043e8000c101920 */
[----:B-1----:R-:W2:Y:S01]  /*b5180*/  LDL.LU R204, [R1+0x10f0] ;  /* 0x0010f00001cc7983 */ /* 0x002ea20000300800 */
[----:B------:R-:W-:Y:S01]  /*b5190*/  LOP3.LUT P1, RZ, R9, 0x4, RZ, 0xc0, !PT ;  /* 0x0000000409ff7812 */ /* 0x000fe2000782c0ff */
[----:B------:R-:W-:-:S12]  /*b51a0*/  IMAD.WIDE R16, R78, 0x4, R166 ;  /* 0x000000044e107825 */ /* 0x000fd800078e02a6 */
[----:B------:R1:W-:Y:S01]  /*b51b0*/  @P1 STG.E desc[UR32][R16.64], R233 ;  /* 0x000000e910001986 */ /* 0x0003e2000c101920 */
[----:B------:R-:W-:Y:S01]  /*b51c0*/  LOP3.LUT P1, RZ, R9, 0x2, RZ, 0xc0, !PT ;  /* 0x0000000209ff7812 */ /* 0x000fe2000782c0ff */
[----:B-1----:R-:W-:-:S12]  /*b51d0*/  IMAD.WIDE R16, R78, 0x4, R164 ;  /* 0x000000044e107825 */ /* 0x002fd800078e02a4 */
[----:B------:R-:W-:Y:S01]  /*b51e0*/  @P1 STG.E desc[UR32][R16.64], R25 ;  /* 0x0000001910001986 */ /* 0x000fe2000c101920 */
        /* <DEDUP_REMOVED lines=16> */
[----:B-1----:R-:W2:Y:S01]  /*b52f0*/  LDL.LU R18, [R1+0xcd0] ;  /* 0x000cd00001127983 */ /* 0x002ea20000300800 */
[----:B------:R-:W-:Y:S01]  /*b5300*/  IMAD.WIDE R8, R78, 0x4, R152 ;  /* 0x000000044e087825 */ /* 0x000fe200078e0298 */
[----:B------:R-:W-:-:S04]  /*b5310*/  LOP3.LUT P4, RZ, R2, 0x80, RZ, 0xc0, !PT ;  /* 0x0000008002ff7812 */ /* 0x000fc8000788c0ff */
[----:B------:R1:W-:Y:S04]  /*b5320*/  @P3 STG.E desc[UR32][R8.64], R19 ;  /* 0x0000001308003986 */ /* 0x0003e8000c101920 */
[----:B-1----:R-:W2:Y:S01]  /*b5330*/  LDL.LU R19, [R1+0xc90] ;  /* 0x000c900001137983 */ /* 0x002ea20000300800 */
[----:B------:R-:W-:Y:S01]  /*b5340*/  IMAD.WIDE R8, R78, 0x4, R150 ;  /* 0x000000044e087825 */ /* 0x000fe200078e0296 */
[C---:B------:R-:W-:Y:S02]  /*b5350*/  LOP3.LUT P5, RZ, R2.reuse, 0x100, RZ, 0xc0, !PT ;  /* 0x0000010002ff7812 */ /* 0x040fe400078ac0ff */
[C---:B------:R-:W-:Y:S02]  /*b5360*/  LOP3.LUT P6, RZ, R2.reuse, 0x200, RZ, 0xc0, !PT ;  /* 0x0000020002ff7812 */ /* 0x040fe400078cc0ff */
[----:B------:R-:W-:Y:S01]  /*b5370*/  LOP3.LUT P0, RZ, R2, 0x400, RZ, 0xc0, !PT ;  /* 0x0000040002ff7812 */ /* 0x000fe2000780c0ff */
[----:B---3--:R1:W-:Y:S04]  /*b5380*/  @P4 STG.E desc[UR32][R8.64], R79 ;  /* 0x0000004f08004986 */ /* 0x0083e8000c101920 */
[----:B-1----:R-:W3:Y:S01]  /*b5390*/  LDL.LU R79, [R1+0xbe0] ;  /* 0x000be000014f7983 */ /* 0x002ee20000300800 */
[----:B------:R-:W-:-:S05]  /*b53a0*/  IMAD.WIDE R8, R78, 0x4, R148 ;  /* 0x000000044e087825 */ /* 0x000fca00078e0294 */
[----:B----4-:R1:W-:Y:S04]  /*b53b0*/  @P5 STG.E desc[UR32][R8.64], R205 ;  /* 0x000000cd08005986 */ /* 0x0103e8000c101920 */
[----:B-1----:R-:W4:Y:S01]  /*b53c0*/  LDL.LU R205, [R1+0xae0] ;  /* 0x000ae00001cd7983 */ /* 0x002f220000300800 */
[----:B------:R-:W-:-:S03]  /*b53d0*/  IMAD.WIDE R8, R78, 0x4, R146 ;  /* 0x000000044e087825 */ /* 0x000fc600078e0292 */
[----:B------:R-:W4:Y:S04]  /*b53e0*/  LDL.LU R78, [R1+0x9e0] ;  /* 0x0009e000014e7983 */ /* 0x000f280000300800 */
[----:B------:R1:W-:Y:S04]  /*b53f0*/  @P6 STG.E desc[UR32][R8.64], R206 ;  /* 0x000000ce08006986 */ /* 0x0003e8000c101920 */
[----:B-1----:R-:W4:Y:S01]  /*b5400*/  LDL.LU R206, [R1+0x830] ;  /* 0x0008300001ce7983 */ /* 0x002f220000300800 */
[----:B------:R-:W-:-:S05]  /*b5410*/  IMAD.WIDE R8, R207, 0x4, R176 ;  /* 0x00000004cf087825 */ /* 0x000fca00078e02b0 */
[----:B--2---:R1:W-:Y:S04]  /*b5420*/  @P0 STG.E desc[UR32][R8.64], R204 ;  /* 0x000000cc08000986 */ /* 0x0043e8000c101920 */
[----:B-1----:R-:W2:Y:S01]  /*b5430*/  LDL.LU R204, [R1+0x730] ;  /* 0x0007300001cc7983 */ /* 0x002ea20000300800 */
[----:B------:R-:W-:Y:S02]  /*b5440*/  LOP3.LUT P1, RZ, R4, 0x2, RZ, 0xc0, !PT ;  /* 0x0000000204ff7812 */ /* 0x000fe4000782c0ff */
[----:B------:R-:W-:Y:S01]  /*b5450*/  LOP3.LUT R10, R10, 0xffdfffff, RZ, 0xc0, !PT ;  /* 0xffdfffff0a0a7812 */ /* 0x000fe200078ec0ff */
[----:B------:R-:W2:Y:S01]  /*b5460*/  LDL.LU R232, [R1+0x570] ;  /* 0x0005700001e87983 */ /* 0x000ea20000300800 */
[----:B------:R-:W-:-:S03]  /*b5470*/  LOP3.LUT P4, RZ, R2, 0x800, RZ, 0xc0, !PT ;  /* 0x0000080002ff7812 */ /* 0x000fc6000788c0ff */
[----:B------:R-:W2:Y:S06]  /*b5480*/  LDL.LU R76, [R1+0x490] ;  /* 0x00049000014c7983 */ /* 0x000eac0000300800 */
        /* <DEDUP_REMOVED lines=19> */
[----:B------:R-:W-:Y:S02]  /*b55c0*/  LOP3.LUT P1, RZ, R2, 0x8000000, RZ, 0xc0, !PT ;  /* 0x0800000002ff7812 */ /* 0x000fe4000782c0ff */
[----:B------:R-:W-:Y:S01]  /*b55d0*/  LOP3.LUT R10, R10, 0xf7ffffff, RZ, 0xc0, !PT ;  /* 0xf7ffffff0a0a7812 */ /* 0x000fe200078ec0ff */
[----:B------:R1:W-:Y:S04]  /*b55e0*/  @P4 STG.E desc[UR32][R8.64], R18 ;  /* 0x0000001208004986 */ /* 0x0003e8000c101920 */
[----:B-1----:R-:W2:Y:S01]  /*b55f0*/  LDL.LU R18, [R1+0x430] ;  /* 0x0004300001127983 */ /* 0x002ea20000300800 */
[----:B------:R-:W-:-:S05]  /*b5600*/  IMAD.WIDE R8, R207, 0x4, R172 ;  /* 0x00000004cf087825 */ /* 0x000fca00078e02ac */
[----:B------:R1:W-:Y:S01]  /*b5610*/  @P5 STG.E desc[UR32][R8.64], R19 ;  /* 0x0000001308005986 */ /* 0x0003e2000c101920 */
[----:B------:R-:W-:Y:S02]  /*b5620*/  @P1 LOP3.LUT R10, R10, 0x8000000, RZ, 0xfc, !PT ;  /* 0x080000000a0a1812 */ /* 0x000fe400078efcff */
[C---:B------:R-:W-:Y:S01]  /*b5630*/  LOP3.LUT P1, RZ, R2.reuse, 0x10000, RZ, 0xc0, !PT ;  /* 0x0001000002ff7812 */ /* 0x040fe2000782c0ff */
[----:B-1----:R-:W2:Y:S01]  /*b5640*/  LDL.LU R19, [R1+0x310] ;  /* 0x0003100001137983 */ /* 0x002ea20000300800 */
[----:B------:R-:W-:Y:S01]  /*b5650*/  IMAD.WIDE R8, R207, 0x4, R170 ;  /* 0x00000004cf087825 */ /* 0x000fe200078e02aa */
[----:B------:R-:W-:Y:S02]  /*b5660*/  LOP3.LUT P0, RZ, R2, 0x4000, RZ, 0xc0, !PT ;  /* 0x0000400002ff7812 */ /* 0x000fe4000780c0ff */
[----:B------:R-:W-:-:S08]  /*b5670*/  LOP3.LUT R10, R10, 0xefffffff, RZ, 0xc0, !PT ;  /* 0xefffffff0a0a7812 */ /* 0x000fd000078ec0ff */
[----:B------:R-:W-:Y:S02]  /*b5680*/  @P1 LOP3.LUT R10, R10, 0x10000000, RZ, 0xfc, !PT ;  /* 0x100000000a0a1812 */ /* 0x000fe400078efcff */
[----:B------:R-:W-:Y:S01]  /*b5690*/  LOP3.LUT P1, RZ, R2, 0x8000, RZ, 0xc0, !PT ;  /* 0x0000800002ff7812 */ /* 0x000fe2000782c0ff */
[----:B---3--:R1:W-:Y:S04]  /*b56a0*/  @P6 STG.E desc[UR32][R8.64], R79 ;  /* 0x0000004f08006986 */ /* 0x0083e8000c101920 */
[----:B-1----:R-:W3:Y:S01]  /*b56b0*/  LDL.LU R79, [R1+0x150] ;  /* 0x00015000014f7983 */ /* 0x002ee20000300800 */
[----:B------:R-:W-:-:S03]  /*b56c0*/  IMAD.WIDE R8, R207, 0x4, R168 ;  /* 0x00000004cf087825 */ /* 0x000fc600078e02a8 */
[----:B------:R-:W3:Y:S04]  /*b56d0*/  LDL.LU R77, [R1+0x8a0] ;  /* 0x0008a000014d7983 */ /* 0x000ee80000300800 */
[----:B----4-:R1:W-:Y:S02]  /*b56e0*/  @P0 STG.E desc[UR32][R8.64], R205 ;  /* 0x000000cd08000986 */ /* 0x0103e4000c101920 */
        /* <DEDUP_REMOVED lines=32> */
[----:B---3--:R1:W-:Y:S01]  /*b58f0*/  @P1 STG.E desc[UR32][R8.64], R79 ;  /* 0x0000004f08001986 */ /* 0x0083e2000c101920 */
[----:B------:R-:W-:Y:S01]  /*b5900*/  LOP3.LUT P1, RZ, R10, 0x200000, RZ, 0xc0, !PT ;  /* 0x002000000aff7812 */ /* 0x000fe2000782c0ff */
[----:B-1----:R-:W-:-:S12]  /*b5910*/  IMAD.WIDE R8, R207, 0x4, R150 ;  /* 0x00000004cf087825 */ /* 0x002fd800078e0296 */
[----:B------:R1:W-:Y:S02]  /*b5920*/  @P1 STG.E desc[UR32][R8.64], R212 ;  /* 0x000000d408001986 */ /* 0x0003e4000c101920 */
[----:B-1----:R-:W-:-:S05]  /*b5930*/  IMAD.WIDE R8, R207, 0x4, R148 ;  /* 0x00000004cf087825 */ /* 0x002fca00078e0294 */
        /* <DEDUP_REMOVED lines=36> */
[----:B------:R-:W2:Y:S01]  /*b5b80*/  LDL.LU R25, [R1+0x1134] ;  /* 0x0011340001197983 */ /* 0x000ea20000300800 */
[----:B------:R-:W-:-:S03]  /*b5b90*/  @P1 LOP3.LUT R10, R10, 0x20000, RZ, 0xfc, !PT ;  /* 0x000200000a0a1812 */ /* 0x000fc600078efcff */
[----:B------:R-:W2:Y:S01]  /*b5ba0*/  LDL.LU R232, [R1+0x1124] ;  /* 0x0011240001e87983 */ /* 0x000ea20000300800 */
[----:B------:R-:W-:Y:S02]  /*b5bb0*/  LOP3.LUT P1, RZ, R4, 0x8000, RZ, 0xc0, !PT ;  /* 0x0000800004ff7812 */ /* 0x000fe4000782c0ff */
[----:B------:R-:W-:Y:S01]  /*b5bc0*/  LOP3.LUT R10, R10, 0xfffbffff, RZ, 0xc0, !PT ;  /* 0xfffbffff0a0a7812 */ /* 0x000fe200078ec0ff */
[----:B------:R-:W2:Y:S04]  /*b5bd0*/  LDL.LU R228, [R1+0x88c] ;  /* 0x00088c0001e47983 */ /* 0x000ea80000300800 */
[----:B------:R-:W2:Y:S01]  /*b5be0*/  LDL.LU R76, [R1+0x1114] ;  /* 0x00111400014c7983 */ /* 0x000ea20000300800 */
[----:B------:R-:W-:-:S03]  /*b5bf0*/  LOP3.LUT P5, RZ, R4, 0x200, RZ, 0xc0, !PT ;  /* 0x0000020004ff7812 */ /* 0x000fc600078ac0ff */
[----:B------:R-:W2:Y:S02]  /*b5c00*/  LDL.LU R18, [R1+0x1104] ;  /* 0x0011040001127983 */ /* 0x000ea40000300800 */
[----:B------:R-:W-:Y:S02]  /*b5c10*/  @P1 LOP3.LUT R10, R10, 0x40000, RZ, 0xfc, !PT ;  /* 0x000400000a0a1812 */ /* 0x000fe400078efcff */
[C---:B------:R-:W-:Y:S02]  /*b5c20*/  LOP3.LUT P1, RZ, R4.reuse, 0x4000, RZ, 0xc0, !PT ;  /* 0x0000400004ff7812 */ /* 0x040fe4000782c0ff */
[----:B------:R-:W-:Y:S01]  /*b5c30*/  LOP3.LUT P6, RZ, R4, 0x400, RZ, 0xc0, !PT ;  /* 0x0000040004ff7812 */ /* 0x000fe200078cc0ff */
[----:B------:R-:W-:Y:S01]  /*b5c40*/  IMAD.WIDE R8, R77, 0x4, R166 ;  /* 0x000000044d087825 */ /* 0x000fe200078e02a6 */
[----:B------:R-:W-:Y:S01]  /*b5c50*/  LOP3.LUT R10, R10, 0xfff7ffff, RZ, 0xc0, !PT ;  /* 0xfff7ffff0a0a7812 */ /* 0x000fe200078ec0ff */
[----:B------:R-:W2:Y:S08]  /*b5c60*/  LDL.LU R19, [R1+0x10f4] ;  /* 0x0010f40001137983 */ /* 0x000eb00000300800 */
[----:B------:R-:W-:-:S02]  /*b5c70*/  @P1 LOP3.LUT R10, R10, 0x80000, RZ, 0xfc, !PT ;  /* 0x000800000a0a1812 */ /* 0x000fc400078efcff */
[C---:B------:R-:W-:Y:S01]  /*b5c80*/  LOP3.LUT P1, RZ, R4.reuse, 0x2000, RZ, 0xc0, !PT ;  /* 0x0000200004ff7812 */ /* 0x040fe2000782c0ff */
[----:B---3--:R1:W-:Y:S01]  /*b5c90*/  @P5 STG.E desc[UR32][R8.64], R79 ;  /* 0x0000004f08005986 */ /* 0x0083e2000c101920 */
[----:B------:R-:W-:Y:S02]  /*b5ca0*/  LOP3.LUT P0, RZ, R4, 0x800, RZ, 0xc0, !PT ;  /* 0x0000080004ff7812 */ /* 0x000fe4000780c0ff */
[----:B------:R-:W-:Y:S01]  /*b5cb0*/  LOP3.LUT R10, R10, 0xffefffff, RZ, 0xc0, !PT ;  /* 0xffefffff0a0a7812 */ /* 0x000fe200078ec0ff */
[----:B-1----:R-:W-:-:S08]  /*b5cc0*/  IMAD.WIDE R8, R77, 0x4, R164 ;  /* 0x000000044d087825 */ /* 0x002fd000078e02a4 */
        /* <DEDUP_REMOVED lines=40> */
[----:B-1----:R-:W-:Y:S02]  /*b5f50*/  IMAD.WIDE R8, R228, 0x4, R174 ;  /* 0x00000004e4087825 */ /* 0x002fe400078e02ae */
[----:B------:R-:W2:Y:S04]  /*b5f60*/  LDL.LU R19, [R1+0x734] ;  /* 0x0007340001137983 */ /* 0x000ea80000300800 */
[----:B---3--:R1:W-:Y:S01]  /*b5f70*/  @P2 STG.E desc[UR32][R8.64], R79 ;  /* 0x0000004f08002986 */ /* 0x0083e2000c101920 */
[----:B------:R-:W-:Y:S01]  /*b5f80*/  LOP3.LUT P5, RZ, R4, 0x1000000, RZ, 0xc0, !PT ;  /* 0x0100000004ff7812 */ /* 0x000fe200078ac0ff */
[----:B-1----:R-:W-:-:S02]  /*b5f90*/  IMAD.WIDE R8, R228, 0x4, R172 ;  /* 0x00000004e4087825 */ /* 0x002fc400078e02ac */
[----:B------:R-:W3:Y:S04]  /*b5fa0*/  LDL.LU R79, [R1+0x574] ;  /* 0x00057400014f7983 */ /* 0x000ee80000300800 */
[----:B----4-:R1:W-:Y:S01]  /*b5fb0*/  @P3 STG.E desc[UR32][R8.64], R207 ;  /* 0x000000cf08003986 */ /* 0x0103e2000c101920 */
[----:B------:R-:W-:Y:S01]  /*b5fc0*/  LOP3.LUT P6, RZ, R4, 0x2000000, RZ, 0xc0, !PT ;  /* 0x0200000004ff7812 */ /* 0x000fe200078cc0ff */
[C---:B-1----:R-:W-:Y:S02]  /*b5fd0*/  IMAD.WIDE R8, R228.reuse, 0x4, R170 ;  /* 0x00000004e4087825 */ /* 0x042fe400078e02aa */
[----:B------:R-:W4:Y:S04]  /*b5fe0*/  LDL.LU R207, [R1+0x494] ;  /* 0x0004940001cf7983 */ /* 0x000f280000300800 */
[----:B------:R1:W-:Y:S02]  /*b5ff0*/  @P4 STG.E desc[UR32][R8.64], R205 ;  /* 0x000000cd08004986 */ /* 0x0003e4000c101920 */
[----:B-1----:R-:W-:-:S02]  /*b6000*/  IMAD.WIDE R8, R228, 0x4, R168 ;  /* 0x00000004e4087825 */ /* 0x002fc400078e02a8 */
[----:B------:R-:W4:Y:S04]  /*b6010*/  LDL.LU R205, [R1+0x434] ;  /* 0x0004340001cd7983 */ /* 0x000f280000300800 */
[----:B------:R1:W-:Y:S01]  /*b6020*/  @P5 STG.E desc[UR32][R8.64], R78 ;  /* 0x0000004e08005986 */ /* 0x0003e2000c101920 */
[----:B------:R-:W-:Y:S01]  /*b6030*/  LOP3.LUT P0, RZ, R4, 0x4000000, RZ, 0xc0, !PT ;  /* 0x0400000004ff7812 */ /* 0x000fe2000780c0ff */
        /* <DEDUP_REMOVED lines=14> */
[----:B------:R-:W-:Y:S02]  /*b6120*/  LOP3.LUT R10, R10, 0xffffffbf, RZ, 0xc0, !PT ;  /* 0xffffffbf0a0a7812 */ /* 0x000fe400078ec0ff */
[C---:B------:R-:W-:Y:S02]  /*b6130*/  LOP3.LUT P4, RZ, R4.reuse, 0x8000000, RZ, 0xc0, !PT ;  /* 0x0800000004ff7812 */ /* 0x040fe4000788c0ff */
[----:B------:R-:W-:Y:S01]  /*b6140*/  LOP3.LUT P5, RZ, R4, 0x10000000, RZ, 0xc0, !PT ;  /* 0x1000000004ff7812 */ /* 0x000fe200078ac0ff */
[----:B------:R-:W-:Y:S01]  /*b6150*/  IMAD.WIDE R8, R228, 0x4, R162 ;  /* 0x00000004e4087825 */ /* 0x000fe200078e02a2 */
[----:B------:R-:W-:Y:S01]  /*b6160*/  LOP3.LUT P6, RZ, R4, 0x20000000, RZ, 0xc0, !PT ;  /* 0x2000000004ff7812 */ /* 0x000fe200078cc0ff */
[----:B------:R-:W2:Y:S04]  /*b6170*/  LDL.LU R18, [R1+0x11c8] ;  /* 0x0011c80001127983 */ /* 0x000ea80000300800 */
        /* <DEDUP_REMOVED lines=16> */
[----:B------:R1:W-:Y:S08]  /*b6280*/  @P4 STG.E desc[UR32][R8.64], R19 ;  /* 0x0000001308004986 */ /* 0x0003f0000c101920 */
[----:B------:R-:W-:-:S02]  /*b6290*/  @P1 LOP3.LUT R10, R10, 0x800, RZ, 0xfc, !PT ;  /* 0x000008000a0a1812 */ /* 0x000fc400078efcff */
[----:B------:R-:W-:Y:S01]  /*b62a0*/  LOP3.LUT P1, RZ, R5, 0x1, RZ, 0xc0, !PT ;  /* 0x0000000105ff7812 */ /* 0x000fe2000782c0ff */
[----:B-1----:R-:W-:Y:S01]  /*b62b0*/  IMAD.WIDE R8, R228, 0x4, R160 ;  /* 0x00000004e4087825 */ /* 0x002fe200078e02a0 */
[----:B------:R-:W-:Y:S01]  /*b62c0*/  LOP3.LUT R10, R10, 0xffffefff, RZ, 0xc0, !PT ;  /* 0xffffefff0a0a7812 */ /* 0x000fe200078ec0ff */
[----:B------:R-:W2:Y:S04]  /*b62d0*/  LDL.LU R19, [R1+0x11b8] ;  /* 0x0011b80001137983 */ /* 0x000ea80000300800 */
[----:B---3--:R1:W-:Y:S06]  /*b62e0*/  @P5 STG.E desc[UR32][R8.64], R79 ;  /* 0x0000004f08005986 */ /* 0x0083ec000c101920 */
[----:B------:R-:W-:-:S02]  /*b62f0*/  @P1 LOP3.LUT R10, R10, 0x1000, RZ, 0xfc, !PT ;  /* 0x000010000a0a1812 */ /* 0x000fc400078efcff */
[----:B------:R-:W-:Y:S01]  /*b6300*/  LOP3.LUT P1, RZ, R4, 0x80000000, RZ, 0xc0, !PT ;  /* 0x8000000004ff7812 */ /* 0x000fe2000782c0ff */
[C---:B-1----:R-:W-:Y:S01]  /*b6310*/  IMAD.WIDE R8, R228.reuse, 0x4, R158 ;  /* 0x00000004e4087825 */ /* 0x042fe200078e029e */
[----:B------:R-:W3:Y:S04]  /*b6320*/  LDL.LU R79, [R1+0x11a8] ;  /* 0x0011a800014f7983 */ /* 0x000ee80000300800 */
[----:B----4-:R1:W-:Y:S02]  /*b6330*/  @P6 STG.E desc[UR32][R8.64], R207 ;  /* 0x000000cf08006986 */ /* 0x0103e4000c101920 */
        /* <DEDUP_REMOVED lines=36> */
[----:B------:R1:W-:Y:S01]  /*b6580*/  @P2 STG.E desc[UR32][R8.64], R19 ;  /* 0x0000001308002986 */ /* 0x0003e2000c101920 */
[----:B------:R-:W-:Y:S01]  /*b6590*/  LOP3.LUT P5, RZ, R5, 0x800, RZ, 0xc0, !PT ;  /* 0x0000080005ff7812 */ /* 0x000fe200078ac0ff */
[----:B-1----:R-:W-:-:S05]  /*b65a0*/  IMAD.WIDE R8, R78, 0x4, R166 ;  /* 0x000000044e087825 */ /* 0x002fca00078e02a6 */
[----:B---3--:R1:W-:Y:S01]  /*b65b0*/  @P3 STG.E desc[UR32][R8.64], R79 ;  /* 0x0000004f08003986 */ /* 0x0083e2000c101920 */
[----:B------:R-:W-:Y:S01]  /*b65c0*/  LOP3.LUT P6, RZ, R5, 0x1000, RZ, 0xc0, !PT ;  /* 0x0000100005ff7812 */ /* 0x000fe200078cc0ff */
[----:B-1----:R-:W-:-:S05]  /*b65d0*/  IMAD.WIDE R8, R78, 0x4, R164 ;  /* 0x000000044e087825 */ /* 0x002fca00078e02a4 */
[----:B----4-:R1:W-:Y:S01]  /*b65e0*/  @P4 STG.E desc[UR32][R8.64], R207 ;  /* 0x000000cf08004986 */ /* 0x0103e2000c101920 */
[----:B------:R-:W-:Y:S01]  /*b65f0*/  LOP3.LUT P0, RZ, R5, 0x2000, RZ, 0xc0, !PT ;  /* 0x0000200005ff7812 */ /* 0x000fe2000780c0ff */
        /* <DEDUP_REMOVED lines=13> */
[----:B------:R-:W-:-:S03]  /*b66d0*/  IMAD.WIDE R8, R78, 0x4, R156 ;  /* 0x000000044e087825 */ /* 0x000fc600078e029c */
[----:B------:R-:W4:Y:S01]  /*b66e0*/  LDL.LU R79, [R1+0x8dc] ;  /* 0x0008dc00014f7983 */ /* 0x000f220000300800 */
        /* <DEDUP_REMOVED lines=24> */
[C---:B------:R-:W-:Y:S01]  /*b6870*/  LOP3.LUT P6, RZ, R5.reuse, 0x10000, RZ, 0xc0, !PT ;  /* 0x0001000005ff7812 */ /* 0x040fe200078cc0ff */
[----:B------:R-:W-:Y:S01]  /*b6880*/  IMAD.WIDE R8, R78, 0x4, R154 ;  /* 0x000000044e087825 */ /* 0x000fe200078e029a */
[----:B------:R-:W2:Y:S03]  /*b6890*/  LDL.LU R77, [R1+0x9e8] ;  /* 0x0009e800014d7983 */ /* 0x000ea60000300800 */
[----:B------:R-:W-:Y:S02]  /*b68a0*/  @P1 LOP3.LUT R10, R10, 0x4, RZ, 0xfc, !PT ;  /* 0x000000040a0a1812 */ /* 0x000fe400078efcff */
        /* <DEDUP_REMOVED lines=23> */
[----:B------:R-:W4:Y:S04]  /*b6a20*/  LDL.LU R78, [R1+0x438] ;  /* 0x00043800014e7983 */ /* 0x000f280000300800 */
        /* <DEDUP_REMOVED lines=23> */
[----:B---3--:R1:W-:Y:S01]  /*b6ba0*/  @P1 STG.E desc[UR32][R8.64], R18 ;  /* 0x0000001208001986 */ /* 0x0083e2000c101920 */
[----:B------:R-:W-:Y:S01]  /*b6bb0*/  LOP3.LUT P4, RZ, R5, 0x20000000, RZ, 0xc0, !PT ;  /* 0x2000000005ff7812 */ /* 0x000fe2000788c0ff */
[----:B-1----:R-:W-:-:S05]  /*b6bc0*/  IMAD.WIDE R8, R79, 0x4, R162 ;  /* 0x000000044f087825 */ /* 0x002fca00078e02a2 */
[----:B----4-:R1:W-:Y:S01]  /*b6bd0*/  @P2 STG.E desc[UR32][R8.64], R19 ;  /* 0x0000001308002986 */ /* 0x0103e2000c101920 */
[----:B------:R-:W-:Y:S01]  /*b6be0*/  LOP3.LUT P5, RZ, R5, 0x40000000, RZ, 0xc0, !PT ;  /* 0x4000000005ff7812 */ /* 0x000fe200078ac0ff */
[----:B-1----:R-:W-:-:S05]  /*b6bf0*/  IMAD.WIDE R8, R79, 0x4, R160 ;  /* 0x000000044f087825 */ /* 0x002fca00078e02a0 */
[----:B------:R1:W-:Y:S01]  /*b6c00*/  @P3 STG.E desc[UR32][R8.64], R207 ;  /* 0x000000cf08003986 */ /* 0x0003e2000c101920 */
[----:B------:R-:W-:Y:S01]  /*b6c10*/  LOP3.LUT P6, RZ, R5, 0x80000000, RZ, 0xc0, !PT ;  /* 0x8000000005ff7812 */ /* 0x000fe200078cc0ff */
[C---:B-1----:R-:W-:Y:S01]  /*b6c20*/  IMAD.WIDE R8, R79.reuse, 0x4, R158 ;  /* 0x000000044f087825 */ /* 0x042fe200078e029e */
[----:B------:R-:W-:Y:S01]  /*b6c30*/  LOP3.LUT P0, RZ, R6, 0x1, RZ, 0xc0, !PT ;  /* 0x0000000106ff7812 */ /* 0x000fe2000780c0ff */
[----:B------:R-:W3:Y:S04]  /*b6c40*/  LDL.LU R207, [R1+0x11fc] ;  /* 0x0011fc0001cf7983 */ /* 0x000ee80000300800 */
[----:B------:R1:W-:Y:S02]  /*b6c50*/  @P4 STG.E desc[UR32][R8.64], R205 ;  /* 0x000000cd08004986 */ /* 0x0003e4000c101920 */
[----:B-1----:R-:W-:-:S02]  /*b6c60*/  IMAD.WIDE R8, R79, 0x4, R156 ;  /* 0x000000044f087825 */ /* 0x002fc400078e029c */
[----:B------:R-:W4:Y:S04]  /*b6c70*/  LDL.LU R205, [R1+0x11ec] ;  /* 0x0011ec0001cd7983 */ /* 0x000f280000300800 */
[----:B------:R1:W-:Y:S02]  /*b6c80*/  @P5 STG.E desc[UR32][R8.64], R78 ;  /* 0x0000004e08005986 */ /* 0x0003e4000c101920 */
[C---:B-1----:R-:W-:Y:S02]  /*b6c90*/  IMAD.WIDE R8, R79.reuse, 0x4, R154 ;  /* 0x000000044f087825 */ /* 0x042fe400078e029a */
[----:B------:R-:W4:Y:S04]  /*b6ca0*/  LDL.LU R78, [R1+0x11dc] ;  /* 0x0011dc00014e7983 */ /* 0x000f280000300800 */
[----:B------:R1:W-:Y:S02]  /*b6cb0*/  @P6 STG.E desc[UR32][R8.64], R206 ;  /* 0x000000ce08006986 */ /* 0x0003e4000c101920 */
[----:B-1----:R-:W-:-:S05]  /*b6cc0*/  IMAD.WIDE R8, R79, 0x4, R152 ;  /* 0x000000044f087825 */ /* 0x002fca00078e0298 */
[----:B--2---:R1:W-:Y:S04]  /*b6cd0*/  @P0 STG.E desc[UR32][R8.64], R204 ;  /* 0x000000cc08000986 */ /* 0x0043e8000c101920 */
[----:B-1----:R-:W2:Y:S04]  /*b6ce0*/  LDL.LU R204, [R1+0x11cc] ;  /* 0x0011cc0001cc7983 */ /* 0x002ea80000300800 */
[----:B------:R-:W2:Y:S04]  /*b6cf0*/  LDL.LU R25, [R1+0x11bc] ;  /* 0x0011bc0001197983 */ /* 0x000ea80000300800 */
[----:B------:R-:W2:Y:S04]  /*b6d00*/  LDL.LU R228, [R1+0x11ac] ;  /* 0x0011ac0001e47983 */ /* 0x000ea80000300800 */
[----:B------:R-:W3:Y:S01]  /*b6d10*/  LDL.LU R206, [R1+0x8d8] ;  /* 0x0008d80001ce7983 */ /* 0x000ee20000300800 */
[----:B------:R-:W-:-:S02]  /*b6d20*/  LOP3.LUT P1, RZ, R6, 0x2000, RZ, 0xc0, !PT ;  /* 0x0000200006ff7812 */ /* 0x000fc4000782c0ff */
        /* <DEDUP_REMOVED lines=10> */
[----:B------:R-:W2:Y:S01]  /*b6dd0*/  LDL.LU R18, [R1+0x116c] ;  /* 0x00116c0001127983 */ /* 0x000ea20000300800 */
[----:B------:R-:W-:-:S03]  /*b6de0*/  LOP3.LUT P6, RZ, R6, 0x8, RZ, 0xc0, !PT ;  /* 0x0000000806ff7812 */ /* 0x000fc600078cc0ff */
[----:B------:R1:W-:Y:S04]  /*b6df0*/  @P4 STG.E desc[UR32][R8.64], R214 ;  /* 0x000000d608004986 */ /* 0x0003e8000c101920 */
[----:B------:R-:W-:Y:S01]  /*b6e00*/  @P1 LOP3.LUT R4, R4, 0x400000, RZ, 0xfc, !PT ;  /* 0x0040000004041812 */ /* 0x000fe200078efcff */
[----:B------:R-:W2:Y:S01]  /*b6e10*/  LDL.LU R19, [R1+0x115c] ;  /* 0x00115c0001137983 */ /* 0x000ea20000300800 */
        /* <DEDUP_REMOVED lines=14> */
[----:B-1----:R-:W-:Y:S01]  /*b6f00*/  IMAD.WIDE R8, R79, 0x4, R148 ;  /* 0x000000044f087825 */ /* 0x002fe200078e0294 */
[----:B------:R-:W-:-:S09]  /*b6f10*/  LOP3.LUT P0, RZ, R6, 0x10, RZ, 0xc0, !PT ;  /* 0x0000001006ff7812 */ /* 0x000fd2000780c0ff */
[----:B------:R-:W-:Y:S02]  /*b6f20*/  @P1 LOP3.LUT R4, R4, 0x8000000, RZ, 0xfc, !PT ;  /* 0x0800000004041812 */ /* 0x000fe400078efcff */
[----:B------:R-:W-:Y:S01]  /*b6f30*/  LOP3.LUT P1, RZ, R6, 0x40, RZ, 0xc0, !PT ;  /* 0x0000004006ff7812 */ /* 0x000fe2000782c0ff */
[----:B------:R1:W-:Y:S01]  /*b6f40*/  @P5 STG.E desc[UR32][R8.64], R198 ;  /* 0x000000c608005986 */ /* 0x0003e2000c101920 */
[----:B------:R-:W-:Y:S01]  /*b6f50*/  LOP3.LUT R4, R4, 0xefffffff, RZ, 0xc0, !PT ;  /* 0xefffffff04047812 */ /* 0x000fe200078ec0ff */
[----:B-1----:R-:W-:-:S10]  /*b6f60*/  IMAD.WIDE R8, R79, 0x4, R146 ;  /* 0x000000044f087825 */ /* 0x002fd400078e0292 */
[----:B------:R-:W-:Y:S01]  /*b6f70*/  @P1 LOP3.LUT R4, R4, 0x10000000, RZ, 0xfc, !PT ;  /* 0x1000000004041812 */ /* 0x000fe200078efcff */
[----:B------:R-:W2:Y:S01]  /*b6f80*/  LDL.LU R79, [R1+0x114c] ;  /* 0x00114c00014f7983 */ /* 0x000ea20000300800 */
[----:B------:R-:W-:-:S03]  /*b6f90*/  LOP3.LUT P1, RZ, R6, 0x20, RZ, 0xc0, !PT ;  /* 0x0000002006ff7812 */ /* 0x000fc6000782c0ff */
[----:B------:R3:W-:Y:S02]  /*b6fa0*/  @P6 STG.E desc[UR32][R8.64], R130 ;  /* 0x0000008208006986 */ /* 0x0007e4000c101920 */
[----:B---3--:R-:W-:-:S05]  /*b6fb0*/  IMAD.WIDE R8, R206, 0x4, R176 ;  /* 0x00000004ce087825 */ /* 0x008fca00078e02b0 */
[----:B------:R1:W-:Y:S02]  /*b6fc0*/  @P0 STG.E desc[UR32][R8.64], R207 ;  /* 0x000000cf08000986 */ /* 0x0003e4000c101920 */
[----:B-1----:R-:W-:Y:S02]  /*b6fd0*/  IMAD.WIDE R8, R206, 0x4, R174 ;  /* 0x00000004ce087825 */ /* 0x002fe400078e02ae */
[----:B------:R-:W3:Y:S04]  /*b6fe0*/  LDL.LU R207, [R1+0x113c] ;  /* 0x00113c0001cf7983 */ /* 0x000ee80000300800 */
[----:B----4-:R1:W-:Y:S04]  /*b6ff0*/  @P1 STG.E desc[UR32][R8.64], R205 ;  /* 0x000000cd08001986 */ /* 0x0103e8000c101920 */
[----:B-1----:R-:W4:Y:S01]  /*b7000*/  LDL.LU R205, [R1+0x112c] ;  /* 0x00112c0001cd7983 */ /* 0x002f220000300800 */
[----:B------:R-:W-:Y:S01]  /*b7010*/  LOP3.LUT P1, RZ, R4, 0x10000000, RZ, 0xc0, !PT ;  /* 0x1000000004ff7812 */ /* 0x000fe2000782c0ff */
[----:B------:R-:W-:-:S12]  /*b7020*/  IMAD.WIDE R8, R206, 0x4, R172 ;  /* 0x00000004ce087825 */ /* 0x000fd800078e02ac */
[----:B------:R1:W-:Y:S04]  /*b7030*/  @P1 STG.E desc[UR32][R8.64], R78 ;  /* 0x0000004e08001986 */ /* 0x0003e8000c101920 */
[----:B-1----:R-:W4:Y:S01]  /*b7040*/  LDL.LU R78, [R1+0x111c] ;  /* 0x00111c00014e7983 */ /* 0x002f220000300800 */
[----:B------:R-:W-:Y:S01]  /*b7050*/  LOP3.LUT P1, RZ, R4, 0x8000000, RZ, 0xc0, !PT ;  /* 0x0800000004ff7812 */ /* 0x000fe2000782c0ff */
[----:B------:R-:W-:-:S12]  /*b7060*/  IMAD.WIDE R8, R206, 0x4, R170 ;  /* 0x00000004ce087825 */ /* 0x000fd800078e02aa */
        /* <DEDUP_REMOVED lines=27> */
[----:B------:R1:W-:Y:S02]  /*b7220*/  @P3 STG.E desc[UR32][R8.64], R79 ;  /* 0x0000004f08003986 */ /* 0x0003e4000c101920 */
[----:B-1----:R-:W-:Y:S01]  /*b7230*/  IMAD.WIDE R8, R206, 0x4, R152 ;  /* 0x00000004ce087825 */ /* 0x002fe200078e0298 */
[C---:B------:R-:W-:Y:S02]  /*b7240*/  LOP3.LUT P6, RZ, R6.reuse, 0x40000, RZ, 0xc0, !PT ;  /* 0x0004000006ff7812 */ /* 0x040fe400078cc0ff */
[----:B------:R-:W-:Y:S02]  /*b7250*/  LOP3.LUT P0, RZ, R6, 0x80000, RZ, 0xc0, !PT ;  /* 0x0008000006ff7812 */ /* 0x000fe4000780c0ff */
[----:B---3--:R1:W-:Y:S02]  /*b7260*/  @P4 STG.E desc[UR32][R8.64], R207 ;  /* 0x000000cf08004986 */ /* 0x0083e4000c101920 */
[----:B-1----:R-:W-:-:S05]  /*b7270*/  IMAD.WIDE R8, R206, 0x4, R150 ;  /* 0x00000004ce087825 */ /* 0x002fca00078e0296 */
[----:B----4-:R1:W-:Y:S04]  /*b7280*/  @P5 STG.E desc[UR32][R8.64], R205 ;  /* 0x000000cd08005986 */ /* 0x0103e8000c101920 */
[----:B-1----:R-:W3:Y:S04]  /*b7290*/  LDL.LU R205, [R1+0x8d4] ;  /* 0x0008d40001cd7983 */ /* 0x002ee80000300800 */
[----:B------:R-:W4:Y:S04]  /*b72a0*/  LDL.LU R18, [R1+0x10fc] ;  /* 0x0010fc0001127983 */ /* 0x000f280000300800 */
[----:B------:R-:W4:Y:S04]  /*b72b0*/  LDL.LU R19, [R1+0xcdc] ;  /* 0x000cdc0001137983 */ /* 0x000f280000300800 */
[----:B------:R-:W4:Y:S01]  /*b72c0*/  LDL.LU R79, [R1+0xc9c] ;  /* 0x000c9c00014f7983 */ /* 0x000f220000300800 */
[----:B------:R-:W-:-:S03]  /*b72d0*/  IMAD.WIDE R8, R206, 0x4, R148 ;  /* 0x00000004ce087825 */ /* 0x000fc600078e0294 */
[----:B------:R-:W4:Y:S04]  /*b72e0*/  LDL.LU R207, [R1+0xbec] ;  /* 0x000bec0001cf7983 */ /* 0x000f280000300800 */
[----:B------:R1:W-:Y:S04]  /*b72f0*/  @P6 STG.E desc[UR32][R8.64], R78 ;  /* 0x0000004e08006986 */ /* 0x0003e8000c101920 */
[----:B-1----:R-:W4:Y:S01]  /*b7300*/  LDL.LU R78, [R1+0xaec] ;  /* 0x000aec00014e7983 */ /* 0x002f220000300800 */
[----:B------:R-:W-:-:S03]  /*b7310*/  IMAD.WIDE R8, R206, 0x4, R146 ;  /* 0x00000004ce087825 */ /* 0x000fc600078e0292 */
[----:B------:R-:W4:Y:S04]  /*b7320*/  LDL.LU R206, [R1+0x9ec] ;  /* 0x0009ec0001ce7983 */ /* 0x000f280000300800 */
[----:B--2---:R1:W-:Y:S04]  /*b7330*/  @P0 STG.E desc[UR32][R8.64], R204 ;  /* 0x000000cc08000986 */ /* 0x0043e8000c101920 */
[----:B-1----:R-:W2:Y:S01]  /*b7340*/  LDL.LU R204, [R1+0x83c] ;  /* 0x00083c0001cc7983 */ /* 0x002ea20000300800 */
[----:B------:R-:W-:Y:S02]  /*b7350*/  LOP3.LUT P1, RZ, R7, 0x1, RZ, 0xc0, !PT ;  /* 0x0000000107ff7812 */ /* 0x000fe4000782c0ff */
[----:B------:R-:W-:Y:S01]  /*b7360*/  LOP3.LUT R4, R4, 0xffffdfff, RZ, 0xc0, !PT ;  /* 0xffffdfff04047812 */ /* 0x000fe200078ec0ff */
[----:B------:R-:W2:Y:S04]  /*b7370*/  LDL.LU R232, [R1+0x73c] ;  /* 0x00073c0001e87983 */ /* 0x000ea80000300800 */
[----:B------:R-:W2:Y:S01]  /*b7380*/  LDL.LU R76, [R1+0x57c] ;  /* 0x00057c00014c7983 */ /* 0x000ea20000300800 */
[----:B------:R-:W-:-:S02]  /*b7390*/  LOP3.LUT P4, RZ, R6, 0x100000, RZ, 0xc0, !PT ;  /* 0x0010000006ff7812 */ /* 0x000fc4000788c0ff */
[----:B------:R-:W-:Y:S01]  /*b73a0*/  LOP3.LUT P5, RZ, R6, 0x200000, RZ, 0xc0, !PT ;  /* 0x0020000006ff7812 */ /* 0x000fe200078ac0ff */
        /* <DEDUP_REMOVED lines=26> */
[----:B---3--:R-:W-:-:S05]  /*b7550*/  IMAD.WIDE R8, R205, 0x4, R176 ;  /* 0x00000004cd087825 */ /* 0x008fca00078e02b0 */
[----:B----4-:R1:W-:Y:S02]  /*b7560*/  @P4 STG.E desc[UR32][R8.64], R18 ;  /* 0x0000001208004986 */ /* 0x0103e4000c101920 */
[----:B-1----:R-:W-:-:S05]  /*b7570*/  IMAD.WIDE R8, R205, 0x4, R174 ;  /* 0x00000004cd087825 */ /* 0x002fca00078e02ae */
[----:B------:R1:W-:Y:S04]  /*b7580*/  @P5 STG.E desc[UR32][R8.64], R19 ;  /* 0x0000001308005986 */ /* 0x0003e8000c101920 */
[----:B-1----:R-:W3:Y:S01]  /*b7590*/  LDL.LU R19, [R1+0x43c] ;  /* 0x00043c0001137983 */ /* 0x002ee20000300800 */
[----:B------:R-:W-:-:S05]  /*b75a0*/  IMAD.WIDE R8, R205, 0x4, R172 ;  /* 0x00000004cd087825 */ /* 0x000fca00078e02ac */
[----:B------:R1:W-:Y:S04]  /*b75b0*/  @P6 STG.E desc[UR32][R8.64], R79 ;  /* 0x0000004f08006986 */ /* 0x0003e8000c101920 */
[----:B-1----:R-:W4:Y:S01]  /*b75c0*/  LDL.LU R79, [R1+0x31c] ;  /* 0x00031c00014f7983 */ /* 0x002f220000300800 */
[----:B------:R-:W-:-:S05]  /*b75d0*/  IMAD.WIDE R8, R205, 0x4, R170 ;  /* 0x00000004cd087825 */ /* 0x000fca00078e02aa */
[----:B------:R1:W-:Y:S04]  /*b75e0*/  @P0 STG.E desc[UR32][R8.64], R207 ;  /* 0x000000cf08000986 */ /* 0x0003e8000c101920 */
[----:B-1----:R-:W4:Y:S01]  /*b75f0*/  LDL.LU R207, [R1+0x15c] ;  /* 0x00015c0001cf7983 */ /* 0x002f220000300800 */
[----:B------:R-:W-:-:S03]  /*b7600*/  IMAD.WIDE R8, R205, 0x4, R168 ;  /* 0x00000004cd087825 */ /* 0x000fc600078e02a8 */
        /* <DEDUP_REMOVED lines=28> */
[----:B---3--:R1:W-:Y:S01]  /*b77d0*/  @P1 STG.E desc[UR32][R8.64], R19 ;  /* 0x0000001308001986 */ /* 0x0083e2000c101920 */
[----:B------:R-:W-:Y:S01]  /*b77e0*/  LOP3.LUT P1, RZ, R4, 0x4000, RZ, 0xc0, !PT ;  /* 0x0000400004ff7812 */ /* 0x000fe2000782c0ff */
[----:B-1----:R-:W-:-:S12]  /*b77f0*/  IMAD.WIDE R8, R205, 0x4, R154 ;  /* 0x00000004cd087825 */ /* 0x002fd800078e029a */
[----:B----4-:R1:W-:Y:S01]  /*b7800*/  @P1 STG.E desc[UR32][R8.64], R79 ;  /* 0x0000004f08001986 */ /* 0x0103e2000c101920 */
        /* <DEDUP_REMOVED lines=46> */
[----:B------:R-:W2:Y:S04]  /*b7af0*/  LDL.LU R76, [R1+0x914] ;  /* 0x00091400014c7983 */ /* 0x000ea80000300800 */
[----:B------:R-:W2:Y:S04]  /*b7b00*/  LDL.LU R77, [R1+0x1250] ;  /* 0x00125000014d7983 */ /* 0x000ea80000300800 */
[----:B------:R-:W-:Y:S02]  /*b7b10*/  @P1 LOP3.LUT R4, R4, 0x400, RZ, 0xfc, !PT ;  /* 0x0000040004041812 */ /* 0x000fe400078efcff */
[----:B------:R-:W-:-:S02]  /*b7b20*/  LOP3.LUT P5, RZ, R7, 0x100, RZ, 0xc0, !PT ;  /* 0x0000010007ff7812 */ /* 0x000fc400078ac0ff */
[C---:B------:R-:W-:Y:S01]  /*b7b30*/  LOP3.LUT P6, RZ, R7.reuse, 0x200, RZ, 0xc0, !PT ;  /* 0x0000020007ff7812 */ /* 0x040fe200078cc0ff */
[----:B------:R-:W-:Y:S01]  /*b7b40*/  IMAD.WIDE R8, R18, 0x4, R168 ;  /* 0x0000000412087825 */ /* 0x000fe200078e02a8 */
[C---:B------:R-:W-:Y:S01]  /*b7b50*/  LOP3.LUT P1, RZ, R7.reuse, 0x2000, RZ, 0xc0, !PT ;  /* 0x0000200007ff7812 */ /* 0x040fe2000782c0ff */
[----:B------:R-:W2:Y:S01]  /*b7b60*/  LDL.LU R19, [R1+0x1240] ;  /* 0x0012400001137983 */ /* 0x000ea20000300800 */
[----:B------:R-:W-:Y:S02]  /*b7b70*/  LOP3.LUT R4, R4, 0xfffff7ff, RZ, 0xc0, !PT ;  /* 0xfffff7ff04047812 */ /* 0x000fe400078ec0ff */
[----:B------:R-:W-:-:S09]  /*b7b80*/  LOP3.LUT P0, RZ, R7, 0x400, RZ, 0xc0, !PT ;  /* 0x0000040007ff7812 */ /* 0x000fd2000780c0ff */
[----:B------:R-:W-:Y:S02]  /*b7b90*/  @P1 LOP3.LUT R4, R4, 0x800, RZ, 0xfc, !PT ;  /* 0x0000080004041812 */ /* 0x000fe400078efcff */
[----:B------:R-:W-:Y:S01]  /*b7ba0*/  LOP3.LUT P1, RZ, R7, 0x1000, RZ, 0xc0, !PT ;  /* 0x0000100007ff7812 */ /* 0x000fe2000782c0ff */
[----:B---3--:R1:W-:Y:S01]  /*b7bb0*/  @P5 STG.E desc[UR32][R8.64], R79 ;  /* 0x0000004f08005986 */ /* 0x0083e2000c101920 */
[----:B------:R-:W-:Y:S01]  /*b7bc0*/  LOP3.LUT R4, R4, 0xffffefff, RZ, 0xc0, !PT ;  /* 0xffffefff04047812 */ /* 0x000fe200078ec0ff */
[----:B-1----:R-:W-:Y:S02]  /*b7bd0*/  IMAD.WIDE R8, R18, 0x4, R166 ;  /* 0x0000000412087825 */ /* 0x002fe400078e02a6 */
[----:B------:R-:W3:Y:S08]  /*b7be0*/  LDL.LU R79, [R1+0x1230] ;  /* 0x00123000014f7983 */ /* 0x000ef00000300800 */
[----:B------:R-:W-:-:S02]  /*b7bf0*/  @P1 LOP3.LUT R4, R4, 0x1000, RZ, 0xfc, !PT ;  /* 0x0000100004041812 */ /* 0x000fc400078efcff */
[----:B------:R-:W-:Y:S01]  /*b7c00*/  LOP3.LUT P1, RZ, R7, 0x800, RZ, 0xc0, !PT ;  /* 0x0000080007ff7812 */ /* 0x000fe2000782c0ff */
[----:B----4-:R1:W-:Y:S02]  /*b7c10*/  @P6 STG.E desc[UR32][R8.64], R207 ;  /* 0x000000cf08006986 */ /* 0x0103e4000c101920 */
[C---:B-1----:R-:W-:Y:S02]  /*b7c20*/  IMAD.WIDE R8, R18.reuse, 0x4, R164 ;  /* 0x0000000412087825 */ /* 0x042fe400078e02a4 */
[----:B------:R-:W4:Y:S04]  /*b7c30*/  LDL.LU R207, [R1+0xcc0] ;  /* 0x000cc00001cf7983 */ /* 0x000f280000300800 */
[----:B------:R1:W-:Y:S02]  /*b7c40*/  @P0 STG.E desc[UR32][R8.64], R205 ;  /* 0x000000cd08000986 */ /* 0x0003e4000c101920 */
[----:B-1----:R-:W-:-:S02]  /*b7c50*/  IMAD.WIDE R8, R18, 0x4, R162 ;  /* 0x0000000412087825 */ /* 0x002fc400078e02a2 */
        /* <DEDUP_REMOVED lines=31> */
[C---:B------:R-:W-:Y:S01]  /*b7e50*/  LOP3.LUT P4, RZ, R7.reuse, 0x400000, RZ, 0xc0, !PT ;  /* 0x0040000007ff7812 */ /* 0x040fe2000788c0ff */
[C---:B-1----:R-:W-:Y:S02]  /*b7e60*/  IMAD.WIDE R8, R76.reuse, 0x4, R176 ;  /* 0x000000044c087825 */ /* 0x042fe400078e02b0 */
[----:B------:R-:W2:Y:S04]  /*b7e70*/  LDL.LU R19, [R1+0x820] ;  /* 0x0008200001137983 */ /* 0x000ea80000300800 */
[----:B---3--:R1:W-:Y:S01]  /*b7e80*/  @P2 STG.E desc[UR32][R8.64], R79 ;  /* 0x0000004f08002986 */ /* 0x0083e2000c101920 */
[----:B------:R-:W-:Y:S01]  /*b7e90*/  LOP3.LUT P5, RZ, R7, 0x800000, RZ, 0xc0, !PT ;  /* 0x0080000007ff7812 */ /* 0x000fe200078ac0ff */
[----:B-1----:R-:W-:-:S02]  /*b7ea0*/  IMAD.WIDE R8, R76, 0x4, R174 ;  /* 0x000000044c087825 */ /* 0x002fc400078e02ae */
[----:B------:R-:W3:Y:S04]  /*b7eb0*/  LDL.LU R79, [R1+0x720] ;  /* 0x00072000014f7983 */ /* 0x000ee80000300800 */
[----:B----4-:R1:W-:Y:S02]  /*b7ec0*/  @P3 STG.E desc[UR32][R8.64], R207 ;  /* 0x000000cf08003986 */ /* 0x0103e4000c101920 */
[C---:B-1----:R-:W-:Y:S02]  /*b7ed0*/  IMAD.WIDE R8, R76.reuse, 0x4, R172 ;  /* 0x000000044c087825 */ /* 0x042fe400078e02ac */
[----:B------:R-:W4:Y:S04]  /*b7ee0*/  LDL.LU R207, [R1+0x580] ;  /* 0x0005800001cf7983 */ /* 0x000f280000300800 */
[----:B------:R1:W-:Y:S01]  /*b7ef0*/  @P4 STG.E desc[UR32][R8.64], R205 ;  /* 0x000000cd08004986 */ /* 0x0003e2000c101920 */
[----:B------:R-:W-:Y:S01]  /*b7f00*/  LOP3.LUT P6, RZ, R7, 0x1000000, RZ, 0xc0, !PT ;  /* 0x0100000007ff7812 */ /* 0x000fe200078cc0ff */
[----:B-1----:R-:W-:-:S02]  /*b7f10*/  IMAD.WIDE R8, R76, 0x4, R170 ;  /* 0x000000044c087825 */ /* 0x002fc400078e02aa */
        /* <DEDUP_REMOVED lines=13> */
[----:B------:R-:W-:-:S03]  /*b7ff0*/  LOP3.LUT R4, R4, 0xfffffffe, RZ, 0xc0, !PT ;  /* 0xfffffffe04047812 */ /* 0x000fc600078ec0ff */
[----:B------:R-:W2:Y:S01]  /*b8000*/  LDL.LU R233, [R1+0x910] ;  /* 0x0009100001e97983 */ /* 0x000ea20000300800 */
[----:B------:R-:W-:-:S03]  /*b8010*/  LOP3.LUT P4, RZ, R7, 0x4000000, RZ, 0xc0, !PT ;  /* 0x0400000007ff7812 */ /* 0x000fc6000788c0ff */
[----:B------:R-:W2:Y:S02]  /*b8020*/  LDL.LU R77, [R1+0x1274] ;  /* 0x00127400014d7983 */ /* 0x000ea40000300800 */
[----:B------:R-:W-:Y:S02]  /*b8030*/  @P1 LOP3.LUT R5, R5, 0x20000000, RZ, 0xfc, !PT ;  /* 0x2000000005051812 */ /* 0x000fe400078efcff */
[----:B------:R-:W-:Y:S02]  /*b8040*/  LOP3.LUT P1, RZ, R132, 0x20, RZ, 0xc0, !PT ;  /* 0x0000002084ff7812 */ /* 0x000fe4000782c0ff */
[----:B------:R-:W-:Y:S01]  /*b8050*/  LOP3.LUT P5, RZ, R7, 0x8000000, RZ, 0xc0, !PT ;  /* 0x0800000007ff7812 */ /* 0x000fe200078ac0ff */
[----:B------:R-:W-:Y:S01]  /*b8060*/  IMAD.WIDE R8, R76, 0x4, R164 ;  /* 0x000000044c087825 */ /* 0x000fe200078e02a4 */
[----:B------:R-:W-:Y:S01]  /*b8070*/  LOP3.LUT R5, R5, 0xbfffffff, RZ, 0xc0, !PT ;  /* 0xbfffffff05057812 */ /* 0x000fe200078ec0ff */
[----:B------:R-:W2:Y:S08]  /*b8080*/  LDL.LU R18, [R1+0x1264] ;  /* 0x0012640001127983 */ /* 0x000eb00000300800 */
[----:B------:R-:W-:-:S02]  /*b8090*/  @P1 LOP3.LUT R5, R5, 0x40000000, RZ, 0xfc, !PT ;  /* 0x4000000005051812 */ /* 0x000fc400078efcff */
        /* <DEDUP_REMOVED lines=16> */
[C---:B------:R-:W-:Y:S02]  /*b81a0*/  LOP3.LUT P1, RZ, R7.reuse, 0x80000000, RZ, 0xc0, !PT ;  /* 0x8000000007ff7812 */ /* 0x040fe4000782c0ff */
[----:B------:R-:W-:Y:S01]  /*b81b0*/  LOP3.LUT P0, RZ, R7, 0x20000000, RZ, 0xc0, !PT ;  /* 0x2000000007ff7812 */ /* 0x000fe2000780c0ff */
[----:B-1----:R-:W-:Y:S01]  /*b81c0*/  IMAD.WIDE R8, R76, 0x4, R162 ;  /* 0x000000044c087825 */ /* 0x002fe200078e02a2 */
[----:B------:R-:W-:Y:S01]  /*b81d0*/  LOP3.LUT R4, R4, 0xffffffef, RZ, 0xc0, !PT ;  /* 0xffffffef04047812 */ /* 0x000fe200078ec0ff */
[----:B------:R-:W2:Y:S04]  /*b81e0*/  LDL.LU R19, [R1+0x1334] ;  /* 0x0013340001137983 */ /* 0x000ea80000300800 */
[----:B---3--:R1:W-:Y:S04]  /*b81f0*/  @P5 STG.E desc[UR32][R8.64], R79 ;  /* 0x0000004f08005986 */ /* 0x0083e8000c101920 */
        /* <DEDUP_REMOVED lines=37> */
[C---:B------:R-:W-:Y:S01]  /*b8450*/  LOP3.LUT P3, RZ, R132.reuse, 0x100, RZ, 0xc0, !PT ;  /* 0x0000010084ff7812 */ /* 0x040fe2000786c0ff */
[----:B-1----:R-:W-:Y:S01]  /*b8460*/  IMAD.WIDE R8, R233, 0x4, R172 ;  /* 0x00000004e9087825 */ /* 0x002fe200078e02ac */
[----:B------:R-:W-:-:S07]  /*b8470*/  LOP3.LUT P4, RZ, R132, 0x200, RZ, 0xc0, !PT ;  /* 0x0000020084ff7812 */ /* 0x000fce000788c0ff */
        /* <DEDUP_REMOVED lines=21> */
[----:B------:R-:W4:Y:S01]  /*b85d0*/  LDL.LU R206, [R1+0x1254] ;  /* 0x0012540001ce7983 */ /* 0x000f220000300800 */
[----:B------:R-:W-:-:S02]  /*b85e0*/  LOP3.LUT P1, RZ, R132, 0x2000000, RZ, 0xc0, !PT ;  /* 0x0200000084ff7812 */ /* 0x000fc4000782c0ff */
[----:B------:R-:W-:Y:S02]  /*b85f0*/  LOP3.LUT R5, R5, 0xffdfffff, RZ, 0xc0, !PT ;  /* 0xffdfffff05057812 */ /* 0x000fe400078ec0ff */
[----:B------:R-:W-:Y:S01]  /*b8600*/  LOP3.LUT P4, RZ, R132, 0x2000, RZ, 0xc0, !PT ;  /* 0x0000200084ff7812 */ /* 0x000fe2000788c0ff */
[----:B------:R-:W-:Y:S01]  /*b8610*/  IMAD.WIDE R8, R233, 0x4, R158 ;  /* 0x00000004e9087825 */ /* 0x000fe200078e029e */
[----:B------:R-:W4:Y:S07]  /*b8620*/  LDL.LU R207, [R1+0x8fc] ;  /* 0x0008fc0001cf7983 */ /* 0x000f2e0000300800 */
        /* <DEDUP_REMOVED lines=45> */
[----:B------:R-:W-:Y:S01]  /*b8900*/  LOP3.LUT P1, RZ, R5, 0x10000000, RZ, 0xc0, !PT ;  /* 0x1000000005ff7812 */ /* 0x000fe2000782c0ff */
[----:B-1----:R-:W-:-:S02]  /*b8910*/  IMAD.WIDE R8, R233, 0x4, R148 ;  /* 0x00000004e9087825 */ /* 0x002fc400078e0294 */
[----:B------:R-:W4:Y:S10]  /*b8920*/  LDL.LU R78, [R1+0x474] ;  /* 0x00047400014e7983 */ /* 0x000f340000300800 */
[----:B------:R1:W-:Y:S04]  /*b8930*/  @P1 STG.E desc[UR32][R8.64], R206 ;  /* 0x000000ce08001986 */ /* 0x0003e8000c101920 */
[----:B-1----:R-:W4:Y:S01]  /*b8940*/  LDL.LU R206, [R1+0x3c4] ;  /* 0x0003c40001ce7983 */ /* 0x002f220000300800 */
[----:B------:R-:W-:Y:S01]  /*b8950*/  LOP3.LUT P1, RZ, R5, 0x8000000, RZ, 0xc0, !PT ;  /* 0x0800000005ff7812 */ /* 0x000fe2000782c0ff */
[----:B------:R-:W-:Y:S01]  /*b8960*/  IMAD.WIDE R8, R233, 0x4, R146 ;  /* 0x00000004e9087825 */ /* 0x000fe200078e0292 */
[----:B------:R-:W-:-:S02]  /*b8970*/  LOP3.LUT P2, RZ, R132, 0x4000000, RZ, 0xc0, !PT ;  /* 0x0400000084ff7812 */ /* 0x000fc4000784c0ff */
[C---:B------:R-:W-:Y:S02]  /*b8980*/  LOP3.LUT P3, RZ, R132.reuse, 0x8000000, RZ, 0xc0, !PT ;  /* 0x0800000084ff7812 */ /* 0x040fe4000786c0ff */
[C---:B------:R-:W-:Y:S02]  /*b8990*/  LOP3.LUT P4, RZ, R132.reuse, 0x10000000, RZ, 0xc0, !PT ;  /* 0x1000000084ff7812 */ /* 0x040fe4000788c0ff */
[C---:B------:R-:W-:Y:S02]  /*b89a0*/  LOP3.LUT P5, RZ, R132.reuse, 0x20000000, RZ, 0xc0, !PT ;  /* 0x2000000084ff7812 */ /* 0x040fe400078ac0ff */
[----:B------:R-:W-:-:S03]  /*b89b0*/  LOP3.LUT P6, RZ, R132, 0x40000000, RZ, 0xc0, !PT ;  /* 0x4000000084ff7812 */ /* 0x000fc600078cc0ff */
[----:B--2---:R1:W-:Y:S01]  /*b89c0*/  @P1 STG.E desc[UR32][R8.64], R204 ;  /* 0x000000cc08001986 */ /* 0x0043e2000c101920 */
[----:B------:R-:W-:Y:S01]  /*b89d0*/  LOP3.LUT P1, RZ, R5, 0x4000000, RZ, 0xc0, !PT ;  /* 0x0400000005ff7812 */ /* 0x000fe2000782c0ff */
[----:B-1----:R-:W-:Y:S02]  /*b89e0*/  IMAD.WIDE R8, R207, 0x4, R176 ;  /* 0x00000004cf087825 */ /* 0x002fe400078e02b0 */
        /* <DEDUP_REMOVED lines=19> */
[----:B-1----:R-:W-:-:S05]  /*b8b20*/  IMAD.WIDE R8, R207, 0x4, R162 ;  /* 0x00000004cf087825 */ /* 0x002fca00078e02a2 */
[----:B----4-:R1:W-:Y:S02]  /*b8b30*/  @P3 STG.E desc[UR32][R8.64], R79 ;  /* 0x0000004f08003986 */ /* 0x0103e4000c101920 */
[----:B-1----:R-:W-:-:S05]  /*b8b40*/  IMAD.WIDE R8, R207, 0x4, R160 ;  /* 0x00000004cf087825 */ /* 0x002fca00078e02a0 */
[----:B------:R1:W-:Y:S02]  /*b8b50*/  @P4 STG.E desc[UR32][R8.64], R205 ;  /* 0x000000cd08004986 */ /* 0x0003e4000c101920 */
[----:B-1----:R-:W-:-:S05]  /*b8b60*/  IMAD.WIDE R8, R207, 0x4, R158 ;  /* 0x00000004cf087825 */ /* 0x002fca00078e029e */
[----:B------:R1:W-:Y:S02]  /*b8b70*/  @P5 STG.E desc[UR32][R8.64], R78 ;  /* 0x0000004e08005986 */ /* 0x0003e4000c101920 */
[----:B-1----:R-:W-:-:S05]  /*b8b80*/  IMAD.WIDE R8, R207, 0x4, R156 ;  /* 0x00000004cf087825 */ /* 0x002fca00078e029c */
[----:B------:R1:W-:Y:S04]  /*b8b90*/  @P6 STG.E desc[UR32][R8.64], R206 ;  /* 0x000000ce08006986 */ /* 0x0003e8000c101920 */
[----:B-1----:R-:W3:Y:S01]  /*b8ba0*/  LDL.LU R206, [R1+0x1e4] ;  /* 0x0001e40001ce7983 */ /* 0x002ee20000300800 */
[----:B------:R-:W-:-:S03]  /*b8bb0*/  LOP3.LUT P0, RZ, R132, 0x80000000, RZ, 0xc0, !PT ;  /* 0x8000000084ff7812 */ /* 0x000fc6000780c0ff */
[----:B------:R-:W4:Y:S01]  /*b8bc0*/  LDL.LU R79, [R1+0x144] ;  /* 0x00014400014f7983 */ /* 0x000f220000300800 */
[----:B------:R-:W-:-:S03]  /*b8bd0*/  IMAD.WIDE R8, R207, 0x4, R154 ;  /* 0x00000004cf087825 */ /* 0x000fc600078e029a */
[----:B------:R-:W4:Y:S04]  /*b8be0*/  LDL.LU R205, [R1+0x1278] ;  /* 0x0012780001cd7983 */ /* 0x000f280000300800 */
[----:B------:R-:W4:Y:S01]  /*b8bf0*/  LDL.LU R78, [R1+0x1268] ;  /* 0x00126800014e7983 */ /* 0x000f220000300800 */
[----:B------:R-:W-:-:S03]  /*b8c00*/  LOP3.LUT P4, RZ, R133, 0x1, RZ, 0xc0, !PT ;  /* 0x0000000185ff7812 */ /* 0x000fc6000788c0ff */
[----:B--2---:R1:W-:Y:S04]  /*b8c10*/  @P0 STG.E desc[UR32][R8.64], R204 ;  /* 0x000000cc08000986 */ /* 0x0043e8000c101920 */
[----:B-1----:R-:W2:Y:S01]  /*b8c20*/  LDL.LU R204, [R1+0x8f8] ;  /* 0x0008f80001cc7983 */ /* 0x002ea20000300800 */
[----:B------:R-:W-:Y:S01]  /*b8c30*/  IMAD.WIDE R8, R207, 0x4, R152 ;  /* 0x00000004cf087825 */ /* 0x000fe200078e0298 */
[----:B------:R-:W-:Y:S02]  /*b8c40*/  LOP3.LUT P1, RZ, R133, 0x1000, RZ, 0xc0, !PT ;  /* 0x0000100085ff7812 */ /* 0x000fe4000782c0ff */
[----:B------:R-:W-:Y:S02]  /*b8c50*/  LOP3.LUT R5, R5, 0xffffdfff, RZ, 0xc0, !PT ;  /* 0xffffdfff05057812 */ /* 0x000fe400078ec0ff */
[----:B---3--:R1:W-:Y:S04]  /*b8c60*/  @P4 STG.E desc[UR32][R8.64], R206 ;  /* 0x000000ce08004986 */ /* 0x0083e8000c101920 */
[----:B-1----:R-:W3:Y:S05]  /*b8c70*/  LDL.LU R206, [R1+0x1338] ;  /* 0x0013380001ce7983 */ /* 0x002eea0000300800 */
[----:B------:R-:W-:-:S02]  /*b8c80*/  @P1 LOP3.LUT R5, R5, 0x2000, RZ, 0xfc, !PT ;  /* 0x0000200005051812 */ /* 0x000fc400078efcff */
        /* <DEDUP_REMOVED lines=8> */
[----:B------:R-:W-:Y:S02]  /*b8d10*/  LOP3.LUT R5, R5, 0xffff7fff, RZ, 0xc0, !PT ;  /* 0xffff7fff05057812 */ /* 0x000fe400078ec0ff */
[C---:B------:R-:W-:Y:S02]  /*b8d20*/  LOP3.LUT P5, RZ, R133.reuse, 0x2, RZ, 0xc0, !PT ;  /* 0x0000000285ff7812 */ /* 0x040fe400078ac0ff */
[----:B------:R-:W-:Y:S01]  /*b8d30*/  LOP3.LUT P6, RZ, R133, 0x4, RZ, 0xc0, !PT ;  /* 0x0000000485ff7812 */ /* 0x000fe200078cc0ff */
[----:B------:R-:W-:Y:S01]  /*b8d40*/  IMAD.WIDE R8, R207, 0x4, R150 ;  /* 0x00000004cf087825 */ /* 0x000fe200078e0296 */
[----:B------:R-:W3:Y:S01]  /*b8d50*/  LDL.LU R77, [R1+0x12e8] ;  /* 0x0012e800014d7983 */ /* 0x000ee20000300800 */
[----:B------:R-:W-:-:S03]  /*b8d60*/  LOP3.LUT P0, RZ, R133, 0x8, RZ, 0xc0, !PT ;  /* 0x0000000885ff7812 */ /* 0x000fc6000780c0ff */
[----:B------:R-:W3:Y:S01]  /*b8d70*/  LDL.LU R18, [R1+0x12d8] ;  /* 0x0012d80001127983 */ /* 0x000ee20000300800 */
[----:B------:R-:W-:Y:S02]  /*b8d80*/  @P1 LOP3.LUT R5, R5, 0x8000, RZ, 0xfc, !PT ;  /* 0x0000800005051812 */ /* 0x000fe400078efcff */
[----:B------:R-:W-:Y:S01]  /*b8d90*/  LOP3.LUT P1, RZ, R133, 0x200, RZ, 0xc0, !PT ;  /* 0x0000020085ff7812 */ /* 0x000fe2000782c0ff */
[----:B------:R-:W3:Y:S01]  /*b8da0*/  LDL.LU R19, [R1+0x12c8] ;  /* 0x0012c80001137983 */ /* 0x000ee20000300800 */
        /* <DEDUP_REMOVED lines=10> */
[----:B----4-:R1:W-:Y:S10]  /*b8e50*/  @P5 STG.E desc[UR32][R8.64], R79 ;  /* 0x0000004f08005986 */ /* 0x0103f4000c101920 */
[----:B------:R-:W-:-:S02]  /*b8e60*/  @P1 LOP3.LUT R5, R5, 0x80000, RZ, 0xfc, !PT ;  /* 0x0008000005051812 */ /* 0x000fc400078efcff */
[----:B------:R-:W-:Y:S01]  /*b8e70*/  LOP3.LUT P1, RZ, R133, 0x20, RZ, 0xc0, !PT ;  /* 0x0000002085ff7812 */ /* 0x000fe2000782c0ff */
[----:B-1----:R-:W-:Y:S01]  /*b8e80*/  IMAD.WIDE R8, R207, 0x4, R148 ;  /* 0x00000004cf087825 */ /* 0x002fe200078e0294 */
[----:B------:R-:W-:Y:S01]  /*b8e90*/  LOP3.LUT R5, R5, 0xffefffff, RZ, 0xc0, !PT ;  /* 0xffefffff05057812 */ /* 0x000fe200078ec0ff */
[----:B------:R-:W4:Y:S04]  /*b8ea0*/  LDL.LU R79, [R1+0x12b8] ;  /* 0x0012b800014f7983 */ /* 0x000f280000300800 */
[----:B------:R1:W-:Y:S06]  /*b8eb0*/  @P6 STG.E desc[UR32][R8.64], R209 ;  /* 0x000000d108006986 */ /* 0x0003ec000c101920 */
[----:B------:R-:W-:-:S02]  /*b8ec0*/  @P1 LOP3.LUT R5, R5, 0x100000, RZ, 0xfc, !PT ;  /* 0x0010000005051812 */ /* 0x000fc400078efcff */
[----:B------:R-:W-:Y:S01]  /*b8ed0*/  LOP3.LUT P1, RZ, R133, 0x10, RZ, 0xc0, !PT ;  /* 0x0000001085ff7812 */ /* 0x000fe2000782c0ff */
[----:B-1----:R-:W-:Y:S02]  /*b8ee0*/  IMAD.WIDE R8, R207, 0x4, R146 ;  /* 0x00000004cf087825 */ /* 0x002fe400078e0292 */
[----:B------:R-:W4:Y:S04]  /*b8ef0*/  LDL.LU R207, [R1+0x12a8] ;  /* 0x0012a80001cf7983 */ /* 0x000f280000300800 */
[----:B------:R2:W-:Y:S02]  /*b8f00*/  @P0 STG.E desc[UR32][R8.64], R125 ;  /* 0x0000007d08000986 */ /* 0x0005e4000c101920 */
[----:B--2---:R-:W-:-:S05]  /*b8f10*/  IMAD.WIDE R8, R204, 0x4, R176 ;  /* 0x00000004cc087825 */ /* 0x004fca00078e02b0 */
[----:B------:R1:W-:Y:S01]  /*b8f20*/  @P1 STG.E desc[UR32][R8.64], R205 ;  /* 0x000000cd08001986 */ /* 0x0003e2000c101920 */
[C---:B------:R-:W-:Y:S01]  /*b8f30*/  LOP3.LUT P1, RZ, R5.reuse, 0x100000, RZ, 0xc0, !PT ;  /* 0x0010000005ff7812 */ /* 0x040fe2000782c0ff */
[----:B-1----:R-:W-:Y:S02]  /*b8f40*/  IMAD.WIDE R8, R204, 0x4, R174 ;  /* 0x00000004cc087825 */ /* 0x002fe400078e02ae */
[----:B------:R-:W2:Y:S10]  /*b8f50*/  LDL.LU R205, [R1+0x1298] ;  /* 0x0012980001cd7983 */ /* 0x000eb40000300800 */
[----:B------:R1:W-:Y:S01]  /*b8f60*/  @P1 STG.E desc[UR32][R8.64], R78 ;  /* 0x0000004e08001986 */ /* 0x0003e2000c101920 */
[----:B------:R-:W-:-:S03]  /*b8f70*/  LOP3.LUT P1, RZ, R5, 0x80000, RZ, 0xc0, !PT ;  /* 0x0008000005ff7812 */ /* 0x000fc6000782c0ff */
[----:B-1----:R-:W2:Y:S01]  /*b8f80*/  LDL.LU R78, [R1+0x1288] ;  /* 0x00128800014e7983 */ /* 0x002ea20000300800 */
[----:B------:R-:W-:-:S09]  /*b8f90*/  IMAD.WIDE R8, R204, 0x4, R172 ;  /* 0x00000004cc087825 */ /* 0x000fd200078e02ac */
[----:B---3--:R1:W-:Y:S04]  /*b8fa0*/  @P1 STG.E desc[UR32][R8.64], R206 ;  /* 0x000000ce08001986 */ /* 0x0083e8000c101920 */
[----:B-1----:R-:W3:Y:S01]  /*b8fb0*/  LDL.LU R206, [R1+0x1258] ;  /* 0x0012580001ce7983 */ /* 0x002ee20000300800 */
        /* <DEDUP_REMOVED lines=21> */
[C---:B-1----:R-:W-:Y:S01]  /*b9110*/  IMAD.WIDE R8, R204.reuse, 0x4, R158 ;  /* 0x00000004cc087825 */ /* 0x042fe200078e029e */
[C---:B------:R-:W-:Y:S01]  /*b9120*/  LOP3.LUT P5, RZ, R133.reuse, 0x10000, RZ, 0xc0, !PT ;  /* 0x0001000085ff7812 */ /* 0x040fe200078ac0ff */
[----:B------:R-:W3:Y:S04]  /*b9130*/  LDL.LU R18, [R1+0x1248] ;  /* 0x0012480001127983 */ /* 0x000ee80000300800 */
[----:B------:R1:W-:Y:S01]  /*b9140*/  @P2 STG.E desc[UR32][R8.64], R19 ;  /* 0x0000001308002986 */ /* 0x0003e2000c101920 */
[C---:B------:R-:W-:Y:S01]  /*b9150*/  LOP3.LUT P6, RZ, R133.reuse, 0x20000, RZ, 0xc0, !PT ;  /* 0x0002000085ff7812 */ /* 0x040fe200078cc0ff */
[C---:B-1----:R-:W-:Y:S01]  /*b9160*/  IMAD.WIDE R8, R204.reuse, 0x4, R156 ;  /* 0x00000004cc087825 */ /* 0x042fe200078e029c */
[----:B------:R-:W-:Y:S01]  /*b9170*/  LOP3.LUT P0, RZ, R133, 0x40000, RZ, 0xc0, !PT ;  /* 0x0004000085ff7812 */ /* 0x000fe2000780c0ff */
[----:B------:R-:W3:Y:S04]  /*b9180*/  LDL.LU R19, [R1+0x1238] ;  /* 0x0012380001137983 */ /* 0x000ee80000300800 */
[----:B----4-:R1:W-:Y:S02]  /*b9190*/  @P3 STG.E desc[UR32][R8.64], R79 ;  /* 0x0000004f08003986 */ /* 0x0103e4000c101920 */
[----:B-1----:R-:W-:-:S02]  /*b91a0*/  IMAD.WIDE R8, R204, 0x4, R154 ;  /* 0x00000004cc087825 */ /* 0x002fc400078e029a */
[----:B------:R-:W4:Y:S04]  /*b91b0*/  LDL.LU R79, [R1+0xcc8] ;  /* 0x000cc800014f7983 */ /* 0x000f280000300800 */
[----:B------:R1:W-:Y:S02]  /*b91c0*/  @P4 STG.E desc[UR32][R8.64], R207 ;  /* 0x000000cf08004986 */ /* 0x0003e4000c101920 */
[C---:B-1----:R-:W-:Y:S02]  /*b91d0*/  IMAD.WIDE R8, R204.reuse, 0x4, R152 ;  /* 0x00000004cc087825 */ /* 0x042fe400078e0298 */
[----:B------:R-:W4:Y:S04]  /*b91e0*/  LDL.LU R207, [R1+0xc88] ;  /* 0x000c880001cf7983 */ /* 0x000f280000300800 */
[----:B--2---:R1:W-:Y:S02]  /*b91f0*/  @P5 STG.E desc[UR32][R8.64], R205 ;  /* 0x000000cd08005986 */ /* 0x0043e4000c101920 */
[----:B-1----:R-:W-:-:S02]  /*b9200*/  IMAD.WIDE R8, R204, 0x4, R150 ;  /* 0x00000004cc087825 */ /* 0x002fc400078e0296 */
[----:B------:R-:W2:Y:S04]  /*b9210*/  LDL.LU R205, [R1+0xbd8] ;  /* 0x000bd80001cd7983 */ /* 0x000ea80000300800 */
[----:B------:R1:W-:Y:S02]  /*b9220*/  @P6 STG.E desc[UR32][R8.64], R78 ;  /* 0x0000004e08006986 */ /* 0x0003e4000c101920 */
[----:B-1----:R-:W-:-:S05]  /*b9230*/  IMAD.WIDE R8, R204, 0x4, R148 ;  /* 0x00000004cc087825 */ /* 0x002fca00078e0294 */
[----:B---3--:R1:W-:Y:S04]  /*b9240*/  @P0 STG.E desc[UR32][R8.64], R206 ;  /* 0x000000ce08000986 */ /* 0x0083e8000c101920 */
[----:B-1----:R-:W3:Y:S04]  /*b9250*/  LDL.LU R206, [R1+0xad8] ;  /* 0x000ad80001ce7983 */ /* 0x002ee80000300800 */
[----:B------:R-:W4:Y:S01]  /*b9260*/  LDL.LU R78, [R1+0x8f4] ;  /* 0x0008f400014e7983 */ /* 0x000f220000300800 */
[----:B------:R-:W-:-:S03]  /*b9270*/  IMAD.WIDE R8, R204, 0x4, R146 ;  /* 0x00000004cc087825 */ /* 0x000fc600078e0292 */
[----:B------:R-:W3:Y:S01]  /*b9280*/  LDL.LU R204, [R1+0x9d8] ;  /* 0x0009d80001cc7983 */ /* 0x000ee20000300800 */
[----:B------:R-:W-:Y:S02]  /*b9290*/  LOP3.LUT P1, RZ, R133, 0x80000000, RZ, 0xc0, !PT ;  /* 0x8000000085ff7812 */ /* 0x000fe4000782c0ff */
[----:B------:R-:W-:Y:S01]  /*b92a0*/  LOP3.LUT R5, R5, 0xffffffdf, RZ, 0xc0, !PT ;  /* 0xffffffdf05057812 */ /* 0x000fe200078ec0ff */
[----:B------:R-:W3:Y:S04]  /*b92b0*/  LDL.LU R228, [R1+0x828] ;  /* 0x0008280001e47983 */ /* 0x000ee80000300800 */
[----:B------:R-:W3:Y:S04]  /*b92c0*/  LDL.LU R232, [R1+0x728] ;  /* 0x0007280001e87983 */ /* 0x000ee80000300800 */
[----:B------:R-:W3:Y:S02]  /*b92d0*/  LDL.LU R76, [R1+0x588] ;  /* 0x00058800014c7983 */ /* 0x000ee40000300800 */
[----:B------:R-:W-:-:S02]  /*b92e0*/  @P1 LOP3.LUT R5, R5, 0x20, RZ, 0xfc, !PT ;  /* 0x0000002005051812 */ /* 0x000fc400078efcff */
        /* <DEDUP_REMOVED lines=19> */
[C---:B------:R-:W-:Y:S01]  /*b9420*/  LOP3.LUT P5, RZ, R133.reuse, 0x100000, RZ, 0xc0, !PT ;  /* 0x0010000085ff7812 */ /* 0x040fe200078ac0ff */
[----:B------:R1:W-:Y:S01]  /*b9430*/  @P4 STG.E desc[UR32][R8.64], R18 ;  /* 0x0000001208004986 */ /* 0x0003e2000c101920 */
[----:B------:R-:W-:-:S07]  /*b9440*/  LOP3.LUT P6, RZ, R133, 0x200000, RZ, 0xc0, !PT ;  /* 0x0020000085ff7812 */ /* 0x000fce00078cc0ff */
[----:B------:R-:W-:Y:S02]  /*b9450*/  @P1 LOP3.LUT R5, R5, 0x800, RZ, 0xfc, !PT ;  /* 0x0000080005051812 */ /* 0x000fe400078efcff */
[C---:B------:R-:W-:Y:S01]  /*b9460*/  LOP3.LUT P1, RZ, R133.reuse, 0x1000000, RZ, 0xc0, !PT ;  /* 0x0100000085ff7812 */ /* 0x040fe2000782c0ff */
[----:B-1----:R-:W3:Y:S01]  /*b9470*/  LDL.LU R18, [R1+0x3c8] ;  /* 0x0003c80001127983 */ /* 0x002ee20000300800 */
[----:B------:R-:W-:Y:S02]  /*b9480*/  LOP3.LUT P0, RZ, R133, 0x400000, RZ, 0xc0, !PT ;  /* 0x0040000085ff7812 */ /* 0x000fe4000780c0ff */
[----:B------:R-:W-:-:S09]  /*b9490*/  LOP3.LUT R5, R5, 0xffffefff, RZ, 0xc0, !PT ;  /* 0xffffefff05057812 */ /* 0x000fd200078ec0ff */
[----:B------:R-:W-:Y:S02]  /*b94a0*/  @P1 LOP3.LUT R5, R5, 0x1000, RZ, 0xfc, !PT ;  /* 0x0000100005051812 */ /* 0x000fe400078efcff */
[----:B------:R-:W-:Y:S01]  /*b94b0*/  LOP3.LUT P1, RZ, R133, 0x800000, RZ, 0xc0, !PT ;  /* 0x0080000085ff7812 */ /* 0x000fe2000782c0ff */
[----:B----4-:R-:W-:-:S05]  /*b94c0*/  IMAD.WIDE R8, R78, 0x4, R176 ;  /* 0x000000044e087825 */ /* 0x010fca00078e02b0 */
[----:B------:R1:W-:Y:S02]  /*b94d0*/  @P5 STG.E desc[UR32][R8.64], R19 ;  /* 0x0000001308005986 */ /* 0x0003e4000c101920 */
[----:B-1----:R-:W-:-:S05]  /*b94e0*/  IMAD.WIDE R8, R78, 0x4, R174 ;  /* 0x000000044e087825 */ /* 0x002fca00078e02ae */
[----:B------:R1:W-:Y:S02]  /*b94f0*/  @P6 STG.E desc[UR32][R8.64], R79 ;  /* 0x0000004f08006986 */ /* 0x0003e4000c101920 */
[C---:B-1----:R-:W-:Y:S02]  /*b9500*/  IMAD.WIDE R8, R78.reuse, 0x4, R172 ;  /* 0x000000044e087825 */ /* 0x042fe400078e02ac */
[----:B------:R-:W4:Y:S04]  /*b9510*/  LDL.LU R79, [R1+0x308] ;  /* 0x00030800014f7983 */ /* 0x000f280000300800 */
[----:B------:R1:W-:Y:S02]  /*b9520*/  @P0 STG.E desc[UR32][R8.64], R207 ;  /* 0x000000cf08000986 */ /* 0x0003e4000c101920 */
[----:B-1----:R-:W-:-:S02]  /*b9530*/  IMAD.WIDE R8, R78, 0x4, R170 ;  /* 0x000000044e087825 */ /* 0x002fc400078e02aa */
[----:B------:R-:W4:Y:S04]  /*b9540*/  LDL.LU R207, [R1+0x1e8] ;  /* 0x0001e80001cf7983 */ /* 0x000f280000300800 */
[----:B--2---:R1:W-:Y:S01]  /*b9550*/  @P1 STG.E desc[UR32][R8.64], R205 ;  /* 0x000000cd08001986 */ /* 0x0043e2000c101920 */
[----:B------:R-:W-:-:S03]  /*b9560*/  LOP3.LUT P1, RZ, R5, 0x1000, RZ, 0xc0, !PT ;  /* 0x0000100005ff7812 */ /* 0x000fc6000782c0ff */
[----:B-1----:R-:W2:Y:S01]  /*b9570*/  LDL.LU R205, [R1+0x148] ;  /* 0x0001480001cd7983 */ /* 0x002ea20000300800 */
[----:B------:R-:W-:-:S03]  /*b9580*/  IMAD.WIDE R8, R78, 0x4, R168 ;  /* 0x000000044e087825 */ /* 0x000fc600078e02a8 */
[----:B------:R-:W2:Y:S06]  /*b9590*/  LDL.LU R19, [R1+0x934] ;  /* 0x0009340001137983 */ /* 0x000eac0000300800 */
[----:B---3--:R1:W-:Y:S01]  /*b95a0*/  @P1 STG.E desc[UR32][R8.64], R206 ;  /* 0x000000ce08001986 */ /* 0x0083e2000c101920 */
[----:B------:R-:W-:-:S03]  /*b95b0*/  LOP3.LUT P1, RZ, R5, 0x800, RZ, 0xc0, !PT ;  /* 0x0000080005ff7812 */ /* 0x000fc6000782c0ff */
[----:B-1----:R-:W3:Y:S01]  /*b95c0*/  LDL.LU R206, [R1+0x127c] ;  /* 0x00127c0001ce7983 */ /* 0x002ee20000300800 */
[----:B------:R-:W-:-:S09]  /*b95d0*/  IMAD.WIDE R8, R78, 0x4, R166 ;  /* 0x000000044e087825 */ /* 0x000fd200078e02a6 */
[----:B------:R1:W-:Y:S04]  /*b95e0*/  @P1 STG.E desc[UR32][R8.64], R204 ;  /* 0x000000cc08001986 */ /* 0x0003e8000c101920 */
        /* <DEDUP_REMOVED lines=19> */
[----:B-1----:R-:W-:Y:S01]  /*b9720*/  IMAD.WIDE R8, R78, 0x4, R154 ;  /* 0x000000044e087825 */ /* 0x002fe200078e029a */
[C---:B------:R-:W-:Y:S02]  /*b9730*/  LOP3.LUT P4, RZ, R134.reuse, 0x4, RZ, 0xc0, !PT ;  /* 0x0000000486ff7812 */ /* 0x040fe4000788c0ff */
[C---:B------:R-:W-:Y:S02]  /*b9740*/  LOP3.LUT P5, RZ, R134.reuse, 0x8, RZ, 0xc0, !PT ;  /* 0x0000000886ff7812 */ /* 0x040fe400078ac0ff */
[----:B------:R-:W-:-:S02]  /*b9750*/  LOP3.LUT P6, RZ, R134, 0x10, RZ, 0xc0, !PT ;  /* 0x0000001086ff7812 */ /* 0x000fc400078cc0ff */
[----:B------:R-:W-:Y:S01]  /*b9760*/  LOP3.LUT P0, RZ, R134, 0x20, RZ, 0xc0, !PT ;  /* 0x0000002086ff7812 */ /* 0x000fe2000780c0ff */
[----:B----4-:R1:W-:Y:S02]  /*b9770*/  @P1 STG.E desc[UR32][R8.64], R79 ;  /* 0x0000004f08001986 */ /* 0x0103e4000c101920 */
[----:B-1----:R-:W-:-:S05]  /*b9780*/  IMAD.WIDE R8, R78, 0x4, R152 ;  /* 0x000000044e087825 */ /* 0x002fca00078e0298 */
[----:B------:R1:W-:Y:S02]  /*b9790*/  @P2 STG.E desc[UR32][R8.64], R207 ;  /* 0x000000cf08002986 */ /* 0x0003e4000c101920 */
[----:B-1----:R-:W-:-:S05]  /*b97a0*/  IMAD.WIDE R8, R78, 0x4, R150 ;  /* 0x000000044e087825 */ /* 0x002fca00078e0296 */
[----:B--2---:R1:W-:Y:S02]  /*b97b0*/  @P3 STG.E desc[UR32][R8.64], R205 ;  /* 0x000000cd08003986 */ /* 0x0043e4000c101920 */
[----:B-1----:R-:W-:-:S05]  /*b97c0*/  IMAD.WIDE R8, R78, 0x4, R148 ;  /* 0x000000044e087825 */ /* 0x002fca00078e0294 */
[----:B------:R1:W-:Y:S02]  /*b97d0*/  @P4 STG.E desc[UR32][R8.64], R210 ;  /* 0x000000d208004986 */ /* 0x0003e4000c101920 */
[----:B-1----:R-:W-:-:S05]  /*b97e0*/  IMAD.WIDE R8, R78, 0x4, R146 ;  /* 0x000000044e087825 */ /* 0x002fca00078e0292 */
[----:B------:R1:W-:Y:S02]  /*b97f0*/  @P5 STG.E desc[UR32][R8.64], R126 ;  /* 0x0000007e08005986 */ /* 0x0003e4000c101920 */
[----:B-1----:R-:W-:-:S05]  /*b9800*/  IMAD.WIDE R8, R19, 0x4, R176 ;  /* 0x0000000413087825 */ /* 0x002fca00078e02b0 */
[----:B---3--:R1:W-:Y:S02]  /*b9810*/  @P6 STG.E desc[UR32][R8.64], R206 ;  /* 0x000000ce08006986 */ /* 0x0083e4000c101920 */
        /* <DEDUP_REMOVED lines=35> */
[----:B------:R-:W-:Y:S01]  /*b9a50*/  @P1 LOP3.LUT R5, R5, 0x4, RZ, 0xfc, !PT ;  /* 0x0000000405051812 */ /* 0x000fe200078efcff */
[----:B------:R-:W2:Y:S01]  /*b9a60*/  LDL.LU R18, [R1+0x125c] ;  /* 0x00125c0001127983 */ /* 0x000ea20000300800 */
[----:B------:R-:W-:-:S02]  /*b9a70*/  LOP3.LUT P1, RZ, R134, 0x1000, RZ, 0xc0, !PT ;  /* 0x0000100086ff7812 */ /* 0x000fc4000782c0ff */
[----:B------:R-:W-:Y:S02]  /*b9a80*/  LOP3.LUT R5, R5, 0xfffffff7, RZ, 0xc0, !PT ;  /* 0xfffffff705057812 */ /* 0x000fe400078ec0ff */
[C---:B------:R-:W-:Y:S02]  /*b9a90*/  LOP3.LUT P5, RZ, R134.reuse, 0x80, RZ, 0xc0, !PT ;  /* 0x0000008086ff7812 */ /* 0x040fe400078ac0ff */
[----:B------:R-:W-:Y:S01]  /*b9aa0*/  LOP3.LUT P6, RZ, R134, 0x100, RZ, 0xc0, !PT ;  /* 0x0000010086ff7812 */ /* 0x000fe200078cc0ff */
[----:B------:R-:W-:-:S06]  /*b9ab0*/  IMAD.WIDE R8, R19, 0x4, R170 ;  /* 0x0000000413087825 */ /* 0x000fcc00078e02aa */
[----:B------:R-:W-:Y:S02]  /*b9ac0*/  @P1 LOP3.LUT R5, R5, 0x8, RZ, 0xfc, !PT ;  /* 0x0000000805051812 */ /* 0x000fe400078efcff */
[C---:B------:R-:W-:Y:S02]  /*b9ad0*/  LOP3.LUT P1, RZ, R134.reuse, 0x800, RZ, 0xc0, !PT ;  /* 0x0000080086ff7812 */ /* 0x040fe4000782c0ff */
[----:B------:R-:W-:Y:S01]  /*b9ae0*/  LOP3.LUT P0, RZ, R134, 0x200, RZ, 0xc0, !PT ;  /* 0x0000020086ff7812 */ /* 0x000fe2000780c0ff */
[----:B---3--:R1:W-:Y:S01]  /*b9af0*/  @P5 STG.E desc[UR32][R8.64], R79 ;  /* 0x0000004f08005986 */ /* 0x0083e2000c101920 */
[----:B------:R-:W-:Y:S01]  /*b9b00*/  LOP3.LUT R5, R5, 0xffffffef, RZ, 0xc0, !PT ;  /* 0xffffffef05057812 */ /* 0x000fe200078ec0ff */
[----:B-1----:R-:W-:Y:S02]  /*b9b10*/  IMAD.WIDE R8, R19, 0x4, R168 ;  /* 0x0000000413087825 */ /* 0x002fe400078e02a8 */
[----:B------:R-:W3:Y:S06]  /*b9b20*/  LDL.LU R79, [R1+0x124c] ;  /* 0x00124c00014f7983 */ /* 0x000eec0000300800 */
        /* <DEDUP_REMOVED lines=39> */
[----:B-1----:R-:W-:Y:S02]  /*b9da0*/  IMAD.WIDE R4, R19, 0x4, R146 ;  /* 0x0000000413047825 */ /* 0x002fe400078e0292 */
        /* <DEDUP_REMOVED lines=27> */
[----:B------:R-:W-:Y:S01]  /*b9f60*/  IMAD.WIDE R4, R77, 0x4, R166 ;  /* 0x000000044d047825 */ /* 0x000fe200078e02a6 */
[----:B------:R-:W2:Y:S01]  /*b9f70*/  LDL.LU R233, [R1+0x91c] ;  /* 0x00091c0001e97983 */ /* 0x000ea20000300800 */
[----:B------:R-:W-:Y:S02]  /*b9f80*/  @P1 LOP3.LUT R6, R6, 0x200000, RZ, 0xfc, !PT ;  /* 0x0020000006061812 */ /* 0x000fe400078efcff */
        /* <DEDUP_REMOVED lines=21> */
[C---:B------:R-:W-:Y:S01]  /*ba0e0*/  LOP3.LUT P1, RZ, R134.reuse, 0x40000000, RZ, 0xc0, !PT ;  /* 0x4000000086ff7812 */ /* 0x040fe2000782c0ff */
[----:B-1----:R-:W-:Y:S01]  /*ba0f0*/  IMAD.WIDE R4, R77, 0x4, R164 ;  /* 0x000000044d047825 */ /* 0x002fe200078e02a4 */
[----:B------:R-:W-:Y:S01]  /*ba100*/  LOP3.LUT P0, RZ, R134, 0x10000000, RZ, 0xc0, !PT ;  /* 0x1000000086ff7812 */ /* 0x000fe2000780c0ff */
[----:B------:R-:W2:Y:S01]  /*ba110*/  LDL.LU R19, [R1+0x1420] ;  /* 0x0014200001137983 */ /* 0x000ea20000300800 */
[----:B------:R-:W-:-:S03]  /*ba120*/  LOP3.LUT R6, R6, 0xefffffff, RZ, 0xc0, !PT ;  /* 0xefffffff06067812 */ /* 0x000fc600078ec0ff */
[----:B---3--:R1:W-:Y:S06]  /*ba130*/  @P5 STG.E desc[UR32][R4.64], R79 ;  /* 0x0000004f04005986 */ /* 0x0083ec000c101920 */
[----:B------:R-:W-:Y:S02]  /*ba140*/  @P1 LOP3.LUT R6, R6, 0x10000000, RZ, 0xfc, !PT ;  /* 0x1000000006061812 */ /* 0x000fe400078efcff */
[----:B------:R-:W-:Y:S01]  /*ba150*/  LOP3.LUT P1, RZ, R134, 0x20000000, RZ, 0xc0, !PT ;  /* 0x2000000086ff7812 */ /* 0x000fe2000782c0ff */
[C---:B-1----:R-:W-:Y:S01]  /*ba160*/  IMAD.WIDE R4, R77.reuse, 0x4, R162 ;  /* 0x000000044d047825 */ /* 0x042fe200078e02a2 */
        /* <DEDUP_REMOVED lines=159> */
[----:B------:R-:W-:Y:S01]  /*bab60*/  LOP3.LUT P4, RZ, R135, 0x80000000, RZ, 0xc0, !PT ;  /* 0x8000000087ff7812 */ /* 0x000fe2000788c0ff */
[----:B------:R-:W-:Y:S01]  /*bab70*/  IMAD.WIDE R4, R78, 0x4, R154 ;  /* 0x000000044e047825 */ /* 0x000fe200078e029a */
        /* <DEDUP_REMOVED lines=30> */
[----:B------:R-:W-:Y:S01]  /*bad60*/  LOP3.LUT R6, R6, 0xfffff7ff, RZ, 0xc0, !PT ;  /* 0xfffff7ff06067812 */ /* 0x000fe200078ec0ff */
[----:B------:R-:W2:Y:S01]  /*bad70*/  LDL.LU R79, [R1+0x13b4] ;  /* 0x0013b400014f7983 */ /* 0x000ea20000300800 */
        /* <DEDUP_REMOVED lines=17> */
[----:B-1----:R-:W-:-:S12]  /*bae90*/  IMAD.WIDE R4, R18, 0x4, R176 ;  /* 0x0000000412047825 */ /* 0x002fd800078e02b0 */
        /* <DEDUP_REMOVED lines=25> */
[C---:B------:R-:W-:Y:S01]  /*bb030*/  LOP3.LUT P4, RZ, R136.reuse, 0x4000, RZ, 0xc0, !PT ;  /* 0x0000400088ff7812 */ /* 0x040fe2000788c0ff */
[----:B------:R-:W2:Y:S06]  /*bb040*/  LDL.LU R77, [R1+0x1354] ;  /* 0x00135400014d7983 */ /* 0x000eac0000300800 */
[----:B------:R1:W-:Y:S01]  /*bb050*/  @P1 STG.E desc[UR32][R4.64], R19 ;  /* 0x0000001304001986 */ /* 0x0003e2000c101920 */
[----:B------:R-:W-:Y:S01]  /*bb060*/  LOP3.LUT P5, RZ, R136, 0x8000, RZ, 0xc0, !PT ;  /* 0x0000800088ff7812 */ /* 0x000fe200078ac0ff */
[----:B-1----:R-:W-:Y:S01]  /*bb070*/  IMAD.WIDE R4, R18, 0x4, R160 ;  /* 0x0000000412047825 */ /* 0x002fe200078e02a0 */
[----:B------:R-:W-:Y:S01]  /*bb080*/  LOP3.LUT P6, RZ, R136, 0x10000, RZ, 0xc0, !PT ;  /* 0x0001000088ff7812 */ /* 0x000fe200078cc0ff */
[----:B------:R-:W2:Y:S04]  /*bb090*/  LDL.LU R19, [R1+0x1344] ;  /* 0x0013440001137983 */ /* 0x000ea80000300800 */
[----:B------:R1:W-:Y:S02]  /*bb0a0*/  @P2 STG.E desc[UR32][R4.64], R79 ;  /* 0x0000004f04002986 */ /* 0x0003e4000c101920 */
[----:B-1----:R-:W-:-:S05]  /*bb0b0*/  IMAD.WIDE R4, R18, 0x4, R158 ;  /* 0x0000000412047825 */ /* 0x002fca00078e029e */
[----:B---3--:R1:W-:Y:S01]  /*bb0c0*/  @P3 STG.E desc[UR32][R4.64], R207 ;  /* 0x000000cf04003986 */ /* 0x0083e2000c101920 */
[----:B------:R-:W-:Y:S01]  /*bb0d0*/  LOP3.LUT P0, RZ, R136, 0x20000, RZ, 0xc0, !PT ;  /* 0x0002000088ff7812 */ /* 0x000fe2000780c0ff */
        /* <DEDUP_REMOVED lines=8> */
[----:B------:R1:W-:Y:S04]  /*bb160*/  @P6 STG.E desc[UR32][R4.64], R206 ;  /* 0x000000ce04006986 */ /* 0x0003e8000c101920 */
[----:B------:R-:W4:Y:S01]  /*bb170*/  LDL.LU R79, [R1+0xac4] ;  /* 0x000ac400014f7983 */ /* 0x000f220000300800 */
[----:B-1----:R-:W-:-:S05]  /*bb180*/  IMAD.WIDE R4, R18, 0x4, R150 ;  /* 0x0000000412047825 */ /* 0x002fca00078e0296 */
[----:B--2---:R1:W-:Y:S04]  /*bb190*/  @P0 STG.E desc[UR32][R4.64], R204 ;  /* 0x000000cc04000986 */ /* 0x0043e8000c101920 */
[----:B-1----:R-:W2:Y:S04]  /*bb1a0*/  LDL.LU R204, [R1+0x9c4] ;  /* 0x0009c40001cc7983 */ /* 0x002ea80000300800 */
[----:B------:R-:W3:Y:S01]  /*bb1b0*/  LDL.LU R206, [R1+0x964] ;  /* 0x0009640001ce7983 */ /* 0x000ee20000300800 */
        /* <DEDUP_REMOVED lines=23> */
[----:B------:R-:W-:Y:S01]  /*bb330*/  LOP3.LUT P1, RZ, R136, 0x1000000, RZ, 0xc0, !PT ;  /* 0x0100000088ff7812 */ /* 0x000fe2000782c0ff */
[----:B------:R1:W-:Y:S01]  /*bb340*/  @P4 STG.E desc[UR32][R4.64], R77 ;  /* 0x0000004d04004986 */ /* 0x0003e2000c101920 */
[----:B------:R-:W-:Y:S02]  /*bb350*/  LOP3.LUT R6, R6, 0xfffffff7, RZ, 0xc0, !PT ;  /* 0xfffffff706067812 */ /* 0x000fe400078ec0ff */
[----:B------:R-:W-:Y:S01]  /*bb360*/  LOP3.LUT P5, RZ, R136, 0x80000, RZ, 0xc0, !PT ;  /* 0x0008000088ff7812 */ /* 0x000fe200078ac0ff */
[----:B-1----:R-:W2:Y:S08]  /*bb370*/  LDL.LU R77, [R1+0x464] ;  /* 0x00046400014d7983 */ /* 0x002eb00000300800 */
[----:B------:R-:W-:-:S02]  /*bb380*/  @P1 LOP3.LUT R6, R6, 0x8, RZ, 0xfc, !PT ;  /* 0x0000000806061812 */ /* 0x000fc400078efcff */
[C---:B------:R-:W-:Y:S02]  /*bb390*/  LOP3.LUT P1, RZ, R136.reuse, 0x800000, RZ, 0xc0, !PT ;  /* 0x0080000088ff7812 */ /* 0x040fe4000782c0ff */
[----:B------:R-:W-:Y:S01]  /*bb3a0*/  LOP3.LUT P6, RZ, R136, 0x100000, RZ, 0xc0, !PT ;  /* 0x0010000088ff7812 */ /* 0x000fe200078cc0ff */
[----:B------:R-:W-:Y:S02]  /*bb3b0*/  IMAD.WIDE R4, R18, 0x4, R146 ;  /* 0x0000000412047825 */ /* 0x000fe400078e0292 */
[----:B------:R-:W2:Y:S01]  /*bb3c0*/  LDL.LU R18, [R1+0x3b4] ;  /* 0x0003b40001127983 */ /* 0x000ea20000300800 */
[----:B------:R-:W-:Y:S02]  /*bb3d0*/  LOP3.LUT P0, RZ, R136, 0x200000, RZ, 0xc0, !PT ;  /* 0x0020000088ff7812 */ /* 0x000fe4000780c0ff */
[----:B------:R-:W-:Y:S01]  /*bb3e0*/  LOP3.LUT R6, R6, 0xffffffef, RZ, 0xc0, !PT ;  /* 0xffffffef06067812 */ /* 0x000fe200078ec0ff */
[----:B------:R1:W-:Y:S04]  /*bb3f0*/  @P5 STG.E desc[UR32][R4.64], R19 ;  /* 0x0000001304005986 */ /* 0x0003e8000c101920 */
[----:B------:R-:W-:-:S02]  /*bb400*/  @P1 LOP3.LUT R6, R6, 0x10, RZ, 0xfc, !PT ;  /* 0x0000001006061812 */ /* 0x000fc400078efcff */
[----:B------:R-:W-:Y:S01]  /*bb410*/  LOP3.LUT P1, RZ, R136, 0x400000, RZ, 0xc0, !PT ;  /* 0x0040000088ff7812 */ /* 0x000fe2000782c0ff */
[----:B-1----:R-:W2:Y:S01]  /*bb420*/  LDL.LU R19, [R1+0x3a4] ;  /* 0x0003a40001137983 */ /* 0x002ea20000300800 */
[----:B---3--:R-:W-:-:S05]  /*bb430*/  IMAD.WIDE R4, R206, 0x4, R176 ;  /* 0x00000004ce047825 */ /* 0x008fca00078e02b0 */
[----:B------:R1:W-:Y:S02]  /*bb440*/  @P6 STG.E desc[UR32][R4.64], R207 ;  /* 0x000000cf04006986 */ /* 0x0003e4000c101920 */
[C---:B-1----:R-:W-:Y:S02]  /*bb450*/  IMAD.WIDE R4, R206.reuse, 0x4, R174 ;  /* 0x00000004ce047825 */ /* 0x042fe400078e02ae */
[----:B------:R-:W3:Y:S04]  /*bb460*/  LDL.LU R207, [R1+0x2f4] ;  /* 0x0002f40001cf7983 */ /* 0x000ee80000300800 */
[----:B----4-:R1:W-:Y:S02]  /*bb470*/  @P0 STG.E desc[UR32][R4.64], R205 ;  /* 0x000000cd04000986 */ /* 0x0103e4000c101920 */
[----:B-1----:R-:W-:-:S02]  /*bb480*/  IMAD.WIDE R4, R206, 0x4, R172 ;  /* 0x00000004ce047825 */ /* 0x002fc400078e02ac */
[----:B------:R-:W4:Y:S04]  /*bb490*/  LDL.LU R205, [R1+0x204] ;  /* 0x0002040001cd7983 */ /* 0x000f280000300800 */
[----:B------:R1:W-:Y:S01]  /*bb4a0*/  @P1 STG.E desc[UR32][R4.64], R78 ;  /* 0x0000004e04001986 */ /* 0x0003e2000c101920 */
[----:B------:R-:W-:Y:S01]  /*bb4b0*/  LOP3.LUT P1, RZ, R6, 0x10, RZ, 0xc0, !PT ;  /* 0x0000001006ff7812 */ /* 0x000fe2000782c0ff */
[----:B-1----:R-:W-:Y:S02]  /*bb4c0*/  IMAD.WIDE R4, R206, 0x4, R170 ;  /* 0x00000004ce047825 */ /* 0x002fe400078e02aa */
[----:B------:R-:W4:Y:S10]  /*bb4d0*/  LDL.LU R78, [R1+0x134] ;  /* 0x00013400014e7983 */ /* 0x000f340000300800 */
[----:B------:R1:W-:Y:S01]  /*bb4e0*/  @P1 STG.E desc[UR32][R4.64], R79 ;  /* 0x0000004f04001986 */ /* 0x0003e2000c101920 */
[----:B------:R-:W-:Y:S01]  /*bb4f0*/  LOP3.LUT P1, RZ, R6, 0x8, RZ, 0xc0, !PT ;  /* 0x0000000806ff7812 */ /* 0x000fe2000782c0ff */
[----:B-1----:R-:W-:-:S02]  /*bb500*/  IMAD.WIDE R4, R206, 0x4, R168 ;  /* 0x00000004ce047825 */ /* 0x002fc400078e02a8 */
        /* <DEDUP_REMOVED lines=23> */
[C---:B------:R-:W-:Y:S01]  /*bb680*/  LOP3.LUT P4, RZ, R137.reuse, 0x2, RZ, 0xc0, !PT ;  /* 0x0000000289ff7812 */ /* 0x040fe2000788c0ff */
[C---:B-1----:R-:W-:Y:S01]  /*bb690*/  IMAD.WIDE R4, R206.reuse, 0x4, R154 ;  /* 0x00000004ce047825 */ /* 0x042fe200078e029a */
[C---:B------:R-:W-:Y:S02]  /*bb6a0*/  LOP3.LUT P5, RZ, R137.reuse, 0x4, RZ, 0xc0, !PT ;  /* 0x0000000489ff7812 */ /* 0x040fe400078ac0ff */
[C---:B------:R-:W-:Y:S02]  /*bb6b0*/  LOP3.LUT P6, RZ, R137.reuse, 0x8, RZ, 0xc0, !PT ;  /* 0x0000000889ff7812 */ /* 0x040fe400078cc0ff */
[----:B------:R-:W-:Y:S01]  /*bb6c0*/  LOP3.LUT P0, RZ, R137, 0x10, RZ, 0xc0, !PT ;  /* 0x0000001089ff7812 */ /* 0x000fe2000780c0ff */
        /* <DEDUP_REMOVED lines=38> */
[----:B------:R-:W-:-:S03]  /*bb930*/  @P1 LOP3.LUT R7, R7, 0x2000000, RZ, 0xfc, !PT ;  /* 0x0200000007071812 */ /* 0x000fc600078efcff */
[----:B------:R-:W2:Y:S01]  /*bb940*/  LDL.LU R232, [R1+0x1388] ;  /* 0x0013880001e87983 */ /* 0x000ea20000300800 */
[----:B------:R-:W-:Y:S02]  /*bb950*/  LOP3.LUT P1, RZ, R137, 0x1000, RZ, 0xc0, !PT ;  /* 0x0000100089ff7812 */ /* 0x000fe4000782c0ff */
[----:B------:R-:W-:Y:S01]  /*bb960*/  LOP3.LUT R7, R7, 0xfbffffff, RZ, 0xc0, !PT ;  /* 0xfbffffff07077812 */ /* 0x000fe200078ec0ff */
[----:B------:R-:W2:Y:S01]  /*bb970*/  LDL.LU R76, [R1+0x1378] ;  /* 0x00137800014c7983 */ /* 0x000ea20000300800 */
[----:B------:R-:W-:Y:S01]  /*bb980*/  LOP3.LUT P5, RZ, R137, 0x40, RZ, 0xc0, !PT ;  /* 0x0000004089ff7812 */ /* 0x000fe200078ac0ff */
[----:B------:R-:W-:Y:S02]  /*bb990*/  IMAD.WIDE R4, R79, 0x4, R172 ;  /* 0x000000044f047825 */ /* 0x000fe400078e02ac */
[----:B------:R-:W2:Y:S01]  /*bb9a0*/  LDL.LU R77, [R1+0x1368] ;  /* 0x00136800014d7983 */ /* 0x000ea20000300800 */
[----:B------:R-:W-:-:S03]  /*bb9b0*/  LOP3.LUT P6, RZ, R137, 0x80, RZ, 0xc0, !PT ;  /* 0x0000008089ff7812 */ /* 0x000fc600078cc0ff */
[----:B------:R-:W2:Y:S02]  /*bb9c0*/  LDL.LU R18, [R1+0x93c] ;  /* 0x00093c0001127983 */ /* 0x000ea40000300800 */
[----:B------:R-:W-:Y:S02]  /*bb9d0*/  @P1 LOP3.LUT R7, R7, 0x4000000, RZ, 0xfc, !PT ;  /* 0x0400000007071812 */ /* 0x000fe400078efcff */
[----:B------:R-:W-:Y:S02]  /*bb9e0*/  LOP3.LUT P1, RZ, R137, 0x800, RZ, 0xc0, !PT ;  /* 0x0000080089ff7812 */ /* 0x000fe4000782c0ff */
[----:B------:R-:W-:Y:S01]  /*bb9f0*/  LOP3.LUT R7, R7, 0xf7ffffff, RZ, 0xc0, !PT ;  /* 0xf7ffffff07077812 */ /* 0x000fe200078ec0ff */
[----:B---3--:R1:W-:Y:S01]  /*bba00*/  @P5 STG.E desc[UR32][R4.64], R19 ;  /* 0x0000001304005986 */ /* 0x0083e2000c101920 */
[----:B------:R-:W-:-:S09]  /*bba10*/  LOP3.LUT P0, RZ, R137, 0x100, RZ, 0xc0, !PT ;  /* 0x0000010089ff7812 */ /* 0x000fd2000780c0ff */
[----:B------:R-:W-:Y:S02]  /*bba20*/  @P1 LOP3.LUT R7, R7, 0x8000000, RZ, 0xfc, !PT ;  /* 0x0800000007071812 */ /* 0x000fe400078efcff */
[----:B------:R-:W-:Y:S01]  /*bba30*/  LOP3.LUT P1, RZ, R137, 0x400, RZ, 0xc0, !PT ;  /* 0x0000040089ff7812 */ /* 0x000fe2000782c0ff */
[----:B-1----:R-:W3:Y:S01]  /*bba40*/  LDL.LU R19, [R1+0x1358] ;  /* 0x0013580001137983 */ /* 0x002ee20000300800 */
[----:B------:R-:W-:Y:S01]  /*bba50*/  LOP3.LUT R7, R7, 0xefffffff, RZ, 0xc0, !PT ;  /* 0xefffffff07077812 */ /* 0x000fe200078ec0ff */
[----:B------:R-:W-:-:S05]  /*bba60*/  IMAD.WIDE R4, R79, 0x4, R170 ;  /* 0x000000044f047825 */ /* 0x000fca00078e02aa */
[----:B----4-:R1:W-:Y:S05]  /*bba70*/  @P6 STG.E desc[UR32][R4.64], R207 ;  /* 0x000000cf04006986 */ /* 0x0103ea000c101920 */
[----:B------:R-:W-:Y:S02]  /*bba80*/  @P1 LOP3.LUT R7, R7, 0x10000000, RZ, 0xfc, !PT ;  /* 0x1000000007071812 */ /* 0x000fe400078efcff */
[----:B------:R-:W-:Y:S01]  /*bba90*/  LOP3.LUT P1, RZ, R137, 0x200, RZ, 0xc0, !PT ;  /* 0x0000020089ff7812 */ /* 0x000fe2000782c0ff */
[C---:B-1----:R-:W-:Y:S01]  /*bbaa0*/  IMAD.WIDE R4, R79.reuse, 0x4, R168 ;  /* 0x000000044f047825 */ /* 0x042fe200078e02a8 */
        /* <DEDUP_REMOVED lines=35> */
[----:B---3--:R1:W-:Y:S01]  /*bbce0*/  @P2 STG.E desc[UR32][R4.64], R19 ;  /* 0x0000001304002986 */ /* 0x0083e2000c101920 */
[----:B------:R-:W-:-:S03]  /*bbcf0*/  LOP3.LUT P4, RZ, R137, 0x100000, RZ, 0xc0, !PT ;  /* 0x0010000089ff7812 */ /* 0x000fc6000788c0ff */
[----:B-1----:R-:W3:Y:S01]  /*bbd00*/  LDL.LU R19, [R1+0x9c8] ;  /* 0x0009c80001137983 */ /* 0x002ee20000300800 */
[----:B------:R-:W-:-:S03]  /*bbd10*/  IMAD.WIDE R4, R79, 0x4, R146 ;  /* 0x000000044f047825 */ /* 0x000fc600078e0292 */
[----:B------:R-:W3:Y:S01]  /*bbd20*/  LDL.LU R79, [R1+0x818] ;  /* 0x00081800014f7983 */ /* 0x000ee20000300800 */
[----:B------:R-:W-:-:S03]  /*bbd30*/  LOP3.LUT P5, RZ, R137, 0x200000, RZ, 0xc0, !PT ;  /* 0x0020000089ff7812 */ /* 0x000fc600078ac0ff */
        /* <DEDUP_REMOVED lines=22> */
[----:B------:R-:W-:Y:S02]  /*bbea0*/  LOP3.LUT P1, RZ, R138, 0x8, RZ, 0xc0, !PT ;  /* 0x000000088aff7812 */ /* 0x000fe4000782c0ff */
[C---:B------:R-:W-:Y:S02]  /*bbeb0*/  LOP3.LUT P4, RZ, R137.reuse, 0x1000000, RZ, 0xc0, !PT ;  /* 0x0100000089ff7812 */ /* 0x040fe4000788c0ff */
[----:B------:R-:W-:Y:S01]  /*bbec0*/  LOP3.LUT P5, RZ, R137, 0x2000000, RZ, 0xc0, !PT ;  /* 0x0200000089ff7812 */ /* 0x000fe200078ac0ff */
[----:B------:R-:W-:Y:S01]  /*bbed0*/  IMAD.WIDE R4, R18, 0x4, R168 ;  /* 0x0000000412047825 */ /* 0x000fe200078e02a8 */
[----:B------:R-:W-:Y:S01]  /*bbee0*/  LOP3.LUT R7, R7, 0xffffbfff, RZ, 0xc0, !PT ;  /* 0xffffbfff07077812 */ /* 0x000fe200078ec0ff */
[----:B------:R-:W2:Y:S06]  /*bbef0*/  LDL.LU R25, [R1+0x938] ;  /* 0x0009380001197983 */ /* 0x000eac0000300800 */
        /* <DEDUP_REMOVED lines=17> */
[C---:B------:R-:W-:Y:S02]  /*bc010*/  LOP3.LUT P1, RZ, R137.reuse, 0x20000000, RZ, 0xc0, !PT ;  /* 0x2000000089ff7812 */ /* 0x040fe4000782c0ff */
[----:B------:R-:W-:Y:S02]  /*bc020*/  LOP3.LUT P0, RZ, R137, 0x8000000, RZ, 0xc0, !PT ;  /* 0x0800000089ff7812 */ /* 0x000fe4000780c0ff */
[----:B------:R-:W-:Y:S01]  /*bc030*/  LOP3.LUT R7, R7, 0xffefffff, RZ, 0xc0, !PT ;  /* 0xffefffff07077812 */ /* 0x000fe200078ec0ff */
[----:B---3--:R1:W-:Y:S08]  /*bc040*/  @P4 STG.E desc[UR32][R4.64], R19 ;  /* 0x0000001304004986 */ /* 0x0083f0000c101920 */
[----:B------:R-:W-:Y:S01]  /*bc050*/  @P1 LOP3.LUT R7, R7, 0x100000, RZ, 0xfc, !PT ;  /* 0x0010000007071812 */ /* 0x000fe200078efcff */
[C---:B-1----:R-:W-:Y:S01]  /*bc060*/  IMAD.WIDE R4, R18.reuse, 0x4, R166 ;  /* 0x0000000412047825 */ /* 0x042fe200078e02a6 */
[----:B------:R-:W3:Y:S04]  /*bc070*/  LDL.LU R19, [R1+0x143c] ;  /* 0x00143c0001137983 */ /* 0x000ee80000300800 */
[----:B------:R1:W-:Y:S01]  /*bc080*/  @P5 STG.E desc[UR32][R4.64], R79 ;  /* 0x0000004f04005986 */ /* 0x0003e2000c101920 */
[----:B------:R-:W-:Y:S01]  /*bc090*/  LOP3.LUT P1, RZ, R137, 0x10000000, RZ, 0xc0, !PT ;  /* 0x1000000089ff7812 */ /* 0x000fe2000782c0ff */
[----:B-1----:R-:W-:-:S02]  /*bc0a0*/  IMAD.WIDE R4, R18, 0x4, R164 ;  /* 0x0000000412047825 */ /* 0x002fc400078e02a4 */
        /* <DEDUP_REMOVED lines=36> */
[C---:B------:R-:W-:Y:S02]  /*bc2f0*/  LOP3.LUT P4, RZ, R138.reuse, 0x80, RZ, 0xc0, !PT ;  /* 0x000000808aff7812 */ /* 0x040fe4000788c0ff */
[C---:B------:R-:W-:Y:S02]  /*bc300*/  LOP3.LUT P5, RZ, R138.reuse, 0x100, RZ, 0xc0, !PT ;  /* 0x000001008aff7812 */ /* 0x040fe400078ac0ff */
[----:B------:R-:W-:-:S03]  /*bc310*/  LOP3.LUT P6, RZ, R138, 0x200, RZ, 0xc0, !PT ;  /* 0x000002008aff7812 */ /* 0x000fc600078cc0ff */
[----:B---3--:R1:W-:Y:S02]  /*bc320*/  @P1 STG.E desc[UR32][R4.64], R19 ;  /* 0x0000001304001986 */ /* 0x0083e4000c101920 */
[----:B-1----:R-:W-:-:S05]  /*bc330*/  IMAD.WIDE R4, R25, 0x4, R174 ;  /* 0x0000000419047825 */ /* 0x002fca00078e02ae */
[----:B------:R1:W-:Y:S02]  /*bc340*/  @P2 STG.E desc[UR32][R4.64], R79 ;  /* 0x0000004f04002986 */ /* 0x0003e4000c101920 */
        /* <DEDUP_REMOVED lines=115> */
[----:B------:R-:W4:Y:S01]  /*bca80*/  LDL.LU R78, [R1+0x13c] ;  /* 0x00013c00014e7983 */ /* 0x000f220000300800 */
[----:B------:R-:W-:Y:S01]  /*bca90*/  LOP3.LUT P4, RZ, R138, 0x40000000, RZ, 0xc0, !PT ;  /* 0x400000008aff7812 */ /* 0x000fe2000788c0ff */
[----:B------:R-:W-:-:S02]  /*bcaa0*/  IMAD.WIDE R4, R206, 0x4, R156 ;  /* 0x00000004ce047825 */ /* 0x000fc400078e029c */
        /* <DEDUP_REMOVED lines=24> */
[----:B------:R-:W-:Y:S02]  /*bcc30*/  LOP3.LUT P5, RZ, R138, 0x80000000, RZ, 0xc0, !PT ;  /* 0x800000008aff7812 */ /* 0x000fe400078ac0ff */
        /* <DEDUP_REMOVED lines=28> */
[----:B------:R-:W-:Y:S01]  /*bce00*/  LOP3.LUT P1, RZ, R7, 0x8, RZ, 0xc0, !PT ;  /* 0x0000000807ff7812 */ /* 0x000fe2000782c0ff */
[----:B-1----:R-:W-:-:S12]  /*bce10*/  IMAD.WIDE R4, R79, 0x4, R176 ;  /* 0x000000044f047825 */ /* 0x002fd800078e02b0 */
        /* <DEDUP_REMOVED lines=23> */
[----:B-1----:R-:W-:Y:S01]  /*bcf90*/  IMAD.WIDE R4, R79, 0x4, R162 ;  /* 0x000000044f047825 */ /* 0x002fe200078e02a2 */
[C---:B------:R-:W-:Y:S01]  /*bcfa0*/  LOP3.LUT P5, RZ, R139.reuse, 0x4000, RZ, 0xc0, !PT ;  /* 0x000040008bff7812 */ /* 0x040fe200078ac0ff */
[----:B------:R-:W2:Y:S04]  /*bcfb0*/  LDL.LU R18, [R1+0x1480] ;  /* 0x0014800001127983 */ /* 0x000ea80000300800 */
[----:B------:R1:W-:Y:S01]  /*bcfc0*/  @P2 STG.E desc[UR32][R4.64], R19 ;  /* 0x0000001304002986 */ /* 0x0003e2000c101920 */
[----:B------:R-:W-:Y:S01]  /*bcfd0*/  LOP3.LUT P6, RZ, R139, 0x8000, RZ, 0xc0, !PT ;  /* 0x000080008bff7812 */ /* 0x000fe200078cc0ff */
[----:B-1----:R-:W-:Y:S01]  /*bcfe0*/  IMAD.WIDE R4, R79, 0x4, R160 ;  /* 0x000000044f047825 */ /* 0x002fe200078e02a0 */
[----:B------:R-:W-:Y:S01]  /*bcff0*/  LOP3.LUT P0, RZ, R139, 0x10000, RZ, 0xc0, !PT ;  /* 0x000100008bff7812 */ /* 0x000fe2000780c0ff */
[----:B------:R-:W2:Y:S04]  /*bd000*/  LDL.LU R19, [R1+0x1470] ;  /* 0x0014700001137983 */ /* 0x000ea80000300800 */
[----:B---3--:R1:W-:Y:S02]  /*bd010*/  @P3 STG.E desc[UR32][R4.64], R207 ;  /* 0x000000cf04003986 */ /* 0x0083e4000c101920 */
        /* <DEDUP_REMOVED lines=11> */
[----:B--2---:R1:W-:Y:S04]  /*bd0d0*/  @P0 STG.E desc[UR32][R4.64], R204 ;  /* 0x000000cc04000986 */ /* 0x0043e8000c101920 */
[----:B-1----:R-:W2:Y:S01]  /*bd0e0*/  LDL.LU R204, [R1+0x978] ;  /* 0x0009780001cc7983 */ /* 0x002ea20000300800 */
        /* <DEDUP_REMOVED lines=8> */
[----:B------:R-:W-:Y:S02]  /*bd170*/  LOP3.LUT R11, R11, 0xffbfffff, RZ, 0xc0, !PT ;  /* 0xffbfffff0b0b7812 */ /* 0x000fe400078ec0ff */
[----:B------:R-:W-:Y:S01]  /*bd180*/  LOP3.LUT P4, RZ, R139, 0x20000, RZ, 0xc0, !PT ;  /* 0x000200008bff7812 */ /* 0x000fe2000788c0ff */
[----:B------:R-:W4:Y:S08]  /*bd190*/  LDL.LU R77, [R1+0x700] ;  /* 0x00070000014d7983 */ /* 0x000f300000300800 */
        /* <DEDUP_REMOVED lines=21> */
[----:B-1----:R-:W4:Y:S01]  /*bd2f0*/  LDL.LU R18, [R1+0x5a0] ;  /* 0x0005a00001127983 */ /* 0x002f220000300800 */
[----:B------:R-:W-:Y:S01]  /*bd300*/  IMAD.WIDE R4, R79, 0x4, R148 ;  /* 0x000000044f047825 */ /* 0x000fe200078e0294 */
[----:B------:R-:W-:Y:S02]  /*bd310*/  LOP3.LUT P0, RZ, R139, 0x100000, RZ, 0xc0, !PT ;  /* 0x001000008bff7812 */ /* 0x000fe4000780c0ff */
[----:B------:R-:W-:Y:S02]  /*bd320*/  LOP3.LUT R11, R11, 0xefffffff, RZ, 0xc0, !PT ;  /* 0xefffffff0b0b7812 */ /* 0x000fe400078ec0ff */
[----:B------:R1:W-:Y:S04]  /*bd330*/  @P5 STG.E desc[UR32][R4.64], R19 ;  /* 0x0000001304005986 */ /* 0x0003e8000c101920 */
[----:B------:R-:W-:-:S02]  /*bd340*/  @P1 LOP3.LUT R11, R11, 0x10000000, RZ, 0xfc, !PT ;  /* 0x100000000b0b1812 */ /* 0x000fc400078efcff */
[----:B------:R-:W-:Y:S01]  /*bd350*/  LOP3.LUT P1, RZ, R139, 0x200000, RZ, 0xc0, !PT ;  /* 0x002000008bff7812 */ /* 0x000fe2000782c0ff */
[----:B-1----:R-:W-:Y:S01]  /*bd360*/  IMAD.WIDE R4, R79, 0x4, R146 ;  /* 0x000000044f047825 */ /* 0x002fe200078e0292 */
[----:B------:R-:W4:Y:S04]  /*bd370*/  LDL.LU R19, [R1+0x3d0] ;  /* 0x0003d00001137983 */ /* 0x000f280000300800 */
[----:B---3--:R1:W-:Y:S04]  /*bd380*/  @P6 STG.E desc[UR32][R4.64], R207 ;  /* 0x000000cf04006986 */ /* 0x0083e8000c101920 */
[----:B------:R-:W3:Y:S04]  /*bd390*/  LDL.LU R79, [R1+0x390] ;  /* 0x00039000014f7983 */ /* 0x000ee80000300800 */
[----:B-1----:R-:W3:Y:S01]  /*bd3a0*/  LDL.LU R207, [R1+0x2e0] ;  /* 0x0002e00001cf7983 */ /* 0x002ee20000300800 */
[----:B--2---:R-:W-:-:S05]  /*bd3b0*/  IMAD.WIDE R4, R204, 0x4, R176 ;  /* 0x00000004cc047825 */ /* 0x004fca00078e02b0 */
[----:B----4-:R1:W-:Y:S02]  /*bd3c0*/  @P0 STG.E desc[UR32][R4.64], R205 ;  /* 0x000000cd04000986 */ /* 0x0103e4000c101920 */
[----:B-1----:R-:W-:Y:S02]  /*bd3d0*/  IMAD.WIDE R4, R204, 0x4, R174 ;  /* 0x00000004cc047825 */ /* 0x002fe400078e02ae */
[----:B------:R-:W2:Y:S04]  /*bd3e0*/  LDL.LU R205, [R1+0x240] ;  /* 0x0002400001cd7983 */ /* 0x000ea80000300800 */
        /* <DEDUP_REMOVED lines=34> */
[----:B------:R1:W-:Y:S01]  /*bd610*/  @P3 STG.E desc[UR32][R4.64], R207 ;  /* 0x000000cf04003986 */ /* 0x0003e2000c101920 */
[----:B------:R-:W-:Y:S01]  /*bd620*/  LOP3.LUT P6, RZ, R140, 0x4, RZ, 0xc0, !PT ;  /* 0x000000048cff7812 */ /* 0x000fe200078cc0ff */
[C---:B-1----:R-:W-:Y:S02]  /*bd630*/  IMAD.WIDE R4, R204.reuse, 0x4, R152 ;  /* 0x00000004cc047825 */ /* 0x042fe400078e0298 */
[----:B------:R-:W3:Y:S04]  /*bd640*/  LDL.LU R207, [R1+0x974] ;  /* 0x0009740001cf7983 */ /* 0x000ee80000300800 */
[----:B--2---:R1:W-:Y:S02]  /*bd650*/  @P4 STG.E desc[UR32][R4.64], R205 ;  /* 0x000000cd04004986 */ /* 0x0043e4000c101920 */
[----:B-1----:R-:W-:-:S05]  /*bd660*/  IMAD.WIDE R4, R204, 0x4, R150 ;  /* 0x00000004cc047825 */ /* 0x002fca00078e0296 */
[----:B----4-:R1:W-:Y:S02]  /*bd670*/  @P5 STG.E desc[UR32][R4.64], R78 ;  /* 0x0000004e04005986 */ /* 0x0103e4000c101920 */
[----:B-1----:R-:W-:-:S05]  /*bd680*/  IMAD.WIDE R4, R204, 0x4, R148 ;  /* 0x00000004cc047825 */ /* 0x002fca00078e0294 */
[----:B------:R1:W-:Y:S02]  /*bd690*/  @P6 STG.E desc[UR32][R4.64], R206 ;  /* 0x000000ce04006986 */ /* 0x0003e4000c101920 */
[----:B-1----:R-:W-:Y:S02]  /*bd6a0*/  IMAD.WIDE R4, R204, 0x4, R146 ;  /* 0x00000004cc047825 */ /* 0x002fe400078e0292 */
[----:B------:R-:W2:Y:S04]  /*bd6b0*/  LDL.LU R204, [R1+0x1554] ;  /* 0x0015540001cc7983 */ /* 0x000ea80000300800 */
[----:B------:R-:W4:Y:S04]  /*bd6c0*/  LDL.LU R19, [R1+0x1544] ;  /* 0x0015440001137983 */ /* 0x000f280000300800 */
[----:B------:R-:W4:Y:S04]  /*bd6d0*/  LDL.LU R79, [R1+0x1534] ;  /* 0x00153400014f7983 */ /* 0x000f280000300800 */
[----:B------:R-:W4:Y:S04]  /*bd6e0*/  LDL.LU R205, [R1+0x1524] ;  /* 0x0015240001cd7983 */ /* 0x000f280000300800 */
[----:B------:R-:W4:Y:S01]  /*bd6f0*/  LDL.LU R78, [R1+0x1514] ;  /* 0x00151400014e7983 */ /* 0x000f220000300800 */
[----:B------:R-:W-:-:S02]  /*bd700*/  LOP3.LUT P0, RZ, R140, 0x8, RZ, 0xc0, !PT ;  /* 0x000000088cff7812 */ /* 0x000fc4000780c0ff */
[C---:B------:R-:W-:Y:S01]  /*bd710*/  LOP3.LUT P4, RZ, R140.reuse, 0x10, RZ, 0xc0, !PT ;  /* 0x000000108cff7812 */ /* 0x040fe2000788c0ff */
[----:B------:R-:W4:Y:S10]  /*bd720*/  LDL.LU R206, [R1+0x1504] ;  /* 0x0015040001ce7983 */ /* 0x000f340000300800 */
[----:B------:R3:W-:Y:S02]  /*bd730*/  @P0 STG.E desc[UR32][R4.64], R116 ;  /* 0x0000007404000986 */ /* 0x0007e4000c101920 */
[----:B---3--:R-:W-:Y:S01]  /*bd740*/  IMAD.WIDE R4, R207, 0x4, R176 ;  /* 0x00000004cf047825 */ /* 0x008fe200078e02b0 */
[----:B------:R-:W-:-:S04]  /*bd750*/  LOP3.LUT P1, RZ, R140, 0x10000, RZ, 0xc0, !PT ;  /* 0x000100008cff7812 */ /* 0x000fc8000782c0ff */
[----:B--2---:R1:W-:Y:S04]  /*bd760*/  @P4 STG.E desc[UR32][R4.64], R204 ;  /* 0x000000cc04004986 */ /* 0x0043e8000c101920 */
[----:B-1----:R-:W2:Y:S01]  /*bd770*/  LDL.LU R204, [R1+0x14f4] ;  /* 0x0014f40001cc7983 */ /* 0x002ea20000300800 */
[----:B------:R-:W-:-:S03]  /*bd780*/  LOP3.LUT R11, R11, 0xffffdfff, RZ, 0xc0, !PT ;  /* 0xffffdfff0b0b7812 */ /* 0x000fc600078ec0ff */
[----:B------:R-:W3:Y:S01]  /*bd790*/  LDL.LU R233, [R1+0x14e4] ;  /* 0x0014e40001e97983 */ /* 0x000ee20000300800 */
[----:B------:R-:W-:Y:S02]  /*bd7a0*/  @P1 LOP3.LUT R11, R11, 0x2000, RZ, 0xfc, !PT ;  /* 0x000020000b0b1812 */ /* 0x000fe400078efcff */
[----:B------:R-:W-:Y:S01]  /*bd7b0*/  LOP3.LUT P1, RZ, R140, 0x8000, RZ, 0xc0, !PT ;  /* 0x000080008cff7812 */ /* 0x000fe2000782c0ff */
[----:B------:R-:W3:Y:S01]  /*bd7c0*/  LDL.LU R25, [R1+0x14d4] ;  /* 0x0014d40001197983 */ /* 0x000ee20000300800 */
[----:B------:R-:W-:-:S03]  /*bd7d0*/  LOP3.LUT R11, R11, 0xffffbfff, RZ, 0xc0, !PT ;  /* 0xffffbfff0b0b7812 */ /* 0x000fc600078ec0ff */
[----:B------:R-:W3:Y:S04]  /*bd7e0*/  LDL.LU R228, [R1+0x14c4] ;  /* 0x0014c40001e47983 */ /* 0x000ee80000300800 */
[----:B------:R-:W3:Y:S04]  /*bd7f0*/  LDL.LU R232, [R1+0x14b4] ;  /* 0x0014b40001e87983 */ /* 0x000ee80000300800 */
[----:B------:R-:W-:Y:S02]  /*bd800*/  @P1 LOP3.LUT R11, R11, 0x4000, RZ, 0xfc, !PT ;  /* 0x000040000b0b1812 */ /* 0x000fe400078efcff */
[----:B------:R-:W-:-:S02]  /*bd810*/  LOP3.LUT P5, RZ, R140, 0x20, RZ, 0xc0, !PT ;  /* 0x000000208cff7812 */ /* 0x000fc400078ac0ff */
[C---:B------:R-:W-:Y:S01]  /*bd820*/  LOP3.LUT P6, RZ, R140.reuse, 0x40, RZ, 0xc0, !PT ;  /* 0x000000408cff7812 */ /* 0x040fe200078cc0ff */
[----:B------:R-:W-:Y:S01]  /*bd830*/  IMAD.WIDE R4, R207, 0x4, R174 ;  /* 0x00000004cf047825 */ /* 0x000fe200078e02ae */
[C---:B------:R-:W-:Y:S01]  /*bd840*/  LOP3.LUT P1, RZ, R140.reuse, 0x4000, RZ, 0xc0, !PT ;  /* 0x000040008cff7812 */ /* 0x040fe2000782c0ff */
[----:B------:R-:W3:Y:S01]  /*bd850*/  LDL.LU R76, [R1+0x14a4] ;  /* 0x0014a400014c7983 */ /* 0x000ee20000300800 */
[----:B------:R-:W-:Y:S02]  /*bd860*/  LOP3.LUT R11, R11, 0xffff7fff, RZ, 0xc0, !PT ;  /* 0xffff7fff0b0b7812 */ /* 0x000fe400078ec0ff */
[C---:B------:R-:W-:Y:S01]  /*bd870*/  LOP3.LUT P0, RZ, R140.reuse, 0x80, RZ, 0xc0, !PT ;  /* 0x000000808cff7812 */ /* 0x040fe2000780c0ff */
[----:B------:R-:W3:Y:S04]  /*bd880*/  LDL.LU R77, [R1+0x1494] ;  /* 0x00149400014d7983 */ /* 0x000ee80000300800 */
[----:B----4-:R1:W-:Y:S04]  /*bd890*/  @P5 STG.E desc[UR32][R4.64], R19 ;  /* 0x0000001304005986 */ /* 0x0103e8000c101920 */
[----:B------:R-:W-:Y:S01]  /*bd8a0*/  @P1 LOP3.LUT R11, R11, 0x8000, RZ, 0xfc, !PT ;  /* 0x000080000b0b1812 */ /* 0x000fe200078efcff */
[----:B------:R-:W4:Y:S01]  /*bd8b0*/  LDL.LU R18, [R1+0x1484] ;  /* 0x0014840001127983 */ /* 0x000f220000300800 */
        /* <DEDUP_REMOVED lines=12> */
[----:B------:R-:W-:Y:S01]  /*bd980*/  LOP3.LUT P1, RZ, R140, 0x200, RZ, 0xc0, !PT ;  /* 0x000002008cff7812 */ /* 0x000fe2000782c0ff */
[----:B-1----:R-:W-:Y:S01]  /*bd990*/  IMAD.WIDE R4, R207, 0x4, R172 ;  /* 0x00000004cf047825 */ /* 0x002fe200078e02ac */
[----:B------:R-:W-:-:S04]  /*bd9a0*/  LOP3.LUT R11, R11, 0xffefffff, RZ, 0xc0, !PT ;  /* 0xffefffff0b0b7812 */ /* 0x000fc800078ec0ff */
[----:B------:R1:W-:Y:S07]  /*bd9b0*/  @P6 STG.E desc[UR32][R4.64], R79 ;  /* 0x0000004f04006986 */ /* 0x0003ee000c101920 */
        /* <DEDUP_REMOVED lines=9> */
[----:B------:R-:W4:Y:S01]  /*bda50*/  LDL.LU R19, [R1+0x96c] ;  /* 0x00096c0001137983 */ /* 0x000f220000300800 */
[----:B-1----:R-:W-:-:S03]  /*bda60*/  IMAD.WIDE R4, R207, 0x4, R166 ;  /* 0x00000004cf047825 */ /* 0x002fc600078e02a6 */
[----:B------:R-:W4:Y:S06]  /*bda70*/  LDL.LU R78, [R1+0x1454] ;  /* 0x00145400014e7983 */ /* 0x000f2c0000300800 */
        /* <DEDUP_REMOVED lines=153> */
[----:B------:R-:W-:Y:S02]  /*be410*/  LOP3.LUT P1, RZ, R141, 0x200000, RZ, 0xc0, !PT ;  /* 0x002000008dff7812 */ /* 0x000fe4000782c0ff */
[----:B------:R-:W-:-:S11]  /*be420*/  LOP3.LUT R20, R20, 0xbfffffff, RZ, 0xc0, !PT ;  /* 0xbfffffff14147812 */ /* 0x000fd600078ec0ff */
[----:B------:R-:W-:Y:S02]  /*be430*/  @P1 LOP3.LUT R20, R20, 0x40000000, RZ, 0xfc, !PT ;  /* 0x4000000014141812 */ /* 0x000fe400078efcff */
[C---:B------:R-:W-:Y:S02]  /*be440*/  LOP3.LUT P1, RZ, R141.reuse, 0x100000, RZ, 0xc0, !PT ;  /* 0x001000008dff7812 */ /* 0x040fe4000782c0ff */
[----:B------:R-:W-:Y:S02]  /*be450*/  LOP3.LUT R20, R20, 0x7fffffff, RZ, 0xc0, !PT ;  /* 0x7fffffff14147812 */ /* 0x000fe400078ec0ff */
[----:B------:R-:W-:Y:S01]  /*be460*/  LOP3.LUT P4, RZ, R141, 0x400, RZ, 0xc0, !PT ;  /* 0x000004008dff7812 */ /* 0x000fe2000788c0ff */
[----:B------:R-:W-:-:S08]  /*be470*/  IMAD.WIDE R4, R228, 0x4, R164 ;  /* 0x00000004e4047825 */ /* 0x000fd000078e02a4 */
        /* <DEDUP_REMOVED lines=71> */
[C---:B-1----:R-:W-:Y:S02]  /*be8f0*/  IMAD.WIDE R4, R204.reuse, 0x4, R170 ;  /* 0x00000004cc047825 */ /* 0x042fe400078e02aa */
[----:B------:R-:W2:Y:S04]  /*be900*/  LDL.LU R18, [R1+0x3d8] ;  /* 0x0003d80001127983 */ /* 0x000ea80000300800 */
[----:B---3--:R1:W-:Y:S02]  /*be910*/  @P2 STG.E desc[UR32][R4.64], R19 ;  /* 0x0000001304002986 */ /* 0x0083e4000c101920 */
[----:B-1----:R-:W-:-:S02]  /*be920*/  IMAD.WIDE R4, R204, 0x4, R168 ;  /* 0x00000004cc047825 */ /* 0x002fc400078e02a8 */
[----:B------:R-:W3:Y:S04]  /*be930*/  LDL.LU R19, [R1+0x398] ;  /* 0x0003980001137983 */ /* 0x000ee80000300800 */
[----:B----4-:R1:W-:Y:S02]  /*be940*/  @P3 STG.E desc[UR32][R4.64], R79 ;  /* 0x0000004f04003986 */ /* 0x0103e4000c101920 */
[----:B-1----:R-:W-:-:S05]  /*be950*/  IMAD.WIDE R4, R204, 0x4, R166 ;  /* 0x00000004cc047825 */ /* 0x002fca00078e02a6 */
[----:B------:R1:W-:Y:S02]  /*be960*/  @P4 STG.E desc[UR32][R4.64], R207 ;  /* 0x000000cf04004986 */ /* 0x0003e4000c101920 */
[C---:B-1----:R-:W-:Y:S02]  /*be970*/  IMAD.WIDE R4, R204.reuse, 0x4, R164 ;  /* 0x00000004cc047825 */ /* 0x042fe400078e02a4 */
[----:B------:R-:W4:Y:S04]  /*be980*/  LDL.LU R207, [R1+0x2e8] ;  /* 0x0002e80001cf7983 */ /* 0x000f280000300800 */
[----:B------:R1:W-:Y:S02]  /*be990*/  @P5 STG.E desc[UR32][R4.64], R205 ;  /* 0x000000cd04005986 */ /* 0x0003e4000c101920 */
[----:B-1----:R-:W-:-:S02]  /*be9a0*/  IMAD.WIDE R4, R204, 0x4, R162 ;  /* 0x00000004cc047825 */ /* 0x002fc400078e02a2 */
[----:B------:R-:W4:Y:S04]  /*be9b0*/  LDL.LU R205, [R1+0x248] ;  /* 0x0002480001cd7983 */ /* 0x000f280000300800 */
[----:B------:R1:W-:Y:S04]  /*be9c0*/  @P6 STG.E desc[UR32][R4.64], R78 ;  /* 0x0000004e04006986 */ /* 0x0003e8000c101920 */
[----:B-1----:R-:W4:Y:S01]  /*be9d0*/  LDL.LU R78, [R1+0x128] ;  /* 0x00012800014e7983 */ /* 0x002f220000300800 */
[----:B------:R-:W-:-:S05]  /*be9e0*/  IMAD.WIDE R4, R204, 0x4, R160 ;  /* 0x00000004cc047825 */ /* 0x000fca00078e02a0 */
[----:B------:R1:W-:Y:S04]  /*be9f0*/  @P0 STG.E desc[UR32][R4.64], R206 ;  /* 0x000000ce04000986 */ /* 0x0003e8000c101920 */
[----:B-1----:R-:W4:Y:S01]  /*bea00*/  LDL.LU R206, [R1+0x68] ;  /* 0x0000680001ce7983 */ /* 0x002f220000300800 */
[----:B------:R-:W-:Y:S02]  /*bea10*/  LOP3.LUT P1, RZ, R142, 0x200, RZ, 0xc0, !PT ;  /* 0x000002008eff7812 */ /* 0x000fe4000782c0ff */
[----:B------:R-:W-:Y:S01]  /*bea20*/  LOP3.LUT R20, R20, 0xffdfffff, RZ, 0xc0, !PT ;  /* 0xffdfffff14147812 */ /* 0x000fe200078ec0ff */
[----:B------:R-:W4:Y:S04]  /*bea30*/  LDL.LU R79, [R1+0x98c] ;  /* 0x00098c00014f7983 */ /* 0x000f280000300800 */
[----:B------:R-:W4:Y:S04]  /*bea40*/  LDL.LU R25, [R1+0x155c] ;  /* 0x00155c0001197983 */ /* 0x000f280000300800 */
[----:B------:R-:W4:Y:S02]  /*bea50*/  LDL.LU R228, [R1+0x154c] ;  /* 0x00154c0001e47983 */ /* 0x000f240000300800 */
[----:B------:R-:W-:-:S02]  /*bea60*/  @P1 LOP3.LUT R20, R20, 0x200000, RZ, 0xfc, !PT ;  /* 0x0020000014141812 */ /* 0x000fc400078efcff */
[----:B------:R-:W-:Y:S01]  /*bea70*/  LOP3.LUT P1, RZ, R142, 0x100, RZ, 0xc0, !PT ;  /* 0x000001008eff7812 */ /* 0x000fe2000782c0ff */
[----:B------:R-:W4:Y:S01]  /*bea80*/  LDL.LU R232, [R1+0x153c] ;  /* 0x00153c0001e87983 */ /* 0x000f220000300800 */
[----:B------:R-:W-:-:S03]  /*bea90*/  LOP3.LUT R20, R20, 0xffbfffff, RZ, 0xc0, !PT ;  /* 0xffbfffff14147812 */ /* 0x000fc600078ec0ff */
[----:B------:R-:W4:Y:S01]  /*beaa0*/  LDL.LU R76, [R1+0x152c] ;  /* 0x00152c00014c7983 */ /* 0x000f220000300800 */
[C---:B------:R-:W-:Y:S02]  /*beab0*/  LOP3.LUT P4, RZ, R141.reuse, 0x20000000, RZ, 0xc0, !PT ;  /* 0x200000008dff7812 */ /* 0x040fe4000788c0ff */
[----:B------:R-:W-:Y:S01]  /*beac0*/  LOP3.LUT P5, RZ, R141, 0x40000000, RZ, 0xc0, !PT ;  /* 0x400000008dff7812 */ /* 0x000fe200078ac0ff */
[----:B------:R-:W-:Y:S01]  /*bead0*/  IMAD.WIDE R4, R204, 0x4, R158 ;  /* 0x00000004cc047825 */ /* 0x000fe200078e029e */
[----:B------:R-:W4:Y:S03]  /*beae0*/  LDL.LU R77, [R1+0x151c] ;  /* 0x00151c00014d7983 */ /* 0x000f260000300800 */
[----:B------:R-:W-:Y:S02]  /*beaf0*/  @P1 LOP3.LUT R20, R20, 0x400000, RZ, 0xfc, !PT ;  /* 0x0040000014141812 */ /* 0x000fe400078efcff */
        /* <DEDUP_REMOVED lines=21> */
[----:B--2---:R1:W-:Y:S02]  /*bec50*/  @P4 STG.E desc[UR32][R4.64], R18 ;  /* 0x0000001204004986 */ /* 0x0043e4000c101920 */
[C---:B-1----:R-:W-:Y:S02]  /*bec60*/  IMAD.WIDE R4, R204.reuse, 0x4, R156 ;  /* 0x00000004cc047825 */ /* 0x042fe400078e029c */
        /* <DEDUP_REMOVED lines=14> */
[----:B------:R1:W-:Y:S04]  /*bed50*/  @P1 STG.E desc[UR32][R4.64], R206 ;  /* 0x000000ce04001986 */ /* 0x0003e8000c101920 */
[----:B-1----:R-:W4:Y:S01]  /*bed60*/  LDL.LU R206, [R1+0x14bc] ;  /* 0x0014bc0001ce7983 */ /* 0x002f220000300800 */
[----:B------:R-:W-:Y:S01]  /*bed70*/  LOP3.LUT P1, RZ, R20, 0x8000000, RZ, 0xc0, !PT ;  /* 0x0800000014ff7812 */ /* 0x000fe2000782c0ff */
[----:B------:R-:W-:Y:S01]  /*bed80*/  IMAD.WIDE R4, R204, 0x4, R146 ;  /* 0x00000004cc047825 */ /* 0x000fe200078e0292 */
[----:B------:R-:W-:Y:S01]  /*bed90*/  LOP3.LUT P2, RZ, R142, 0x400, RZ, 0xc0, !PT ;  /* 0x000004008eff7812 */ /* 0x000fe2000784c0ff */
[----:B------:R-:W4:Y:S10]  /*beda0*/  LDL.LU R204, [R1+0x14ac] ;  /* 0x0014ac0001cc7983 */ /* 0x000f340000300800 */
        /* <DEDUP_REMOVED lines=17> */
[C---:B------:R-:W-:Y:S01]  /*beec0*/  LOP3.LUT P3, RZ, R142.reuse, 0x800, RZ, 0xc0, !PT ;  /* 0x000008008eff7812 */ /* 0x040fe2000786c0ff */
[----:B-1----:R-:W-:Y:S01]  /*beed0*/  IMAD.WIDE R4, R79, 0x4, R166 ;  /* 0x000000044f047825 */ /* 0x002fe200078e02a6 */
[C---:B------:R-:W-:Y:S02]  /*beee0*/  LOP3.LUT P4, RZ, R142.reuse, 0x1000, RZ, 0xc0, !PT ;  /* 0x000010008eff7812 */ /* 0x040fe4000788c0ff */
[C---:B------:R-:W-:Y:S02]  /*beef0*/  LOP3.LUT P5, RZ, R142.reuse, 0x2000, RZ, 0xc0, !PT ;  /* 0x000020008eff7812 */ /* 0x040fe400078ac0ff */
[----:B------:R-:W-:-:S05]  /*bef00*/  LOP3.LUT P6, RZ, R142, 0x4000, RZ, 0xc0, !PT ;  /* 0x000040008eff7812 */ /* 0x000fca00078cc0ff */
        /* <DEDUP_REMOVED lines=11> */
[----:B-1----:R-:W2:Y:S01]  /*befc0*/  LDL.LU R206, [R1+0x149c] ;  /* 0x00149c0001ce7983 */ /* 0x002ea20000300800 */
[----:B------:R-:W-:-:S03]  /*befd0*/  LOP3.LUT P0, RZ, R142, 0x8000, RZ, 0xc0, !PT ;  /* 0x000080008eff7812 */ /* 0x000fc6000780c0ff */
[----:B------:R-:W3:Y:S01]  /*befe0*/  LDL.LU R18, [R1+0x148c] ;  /* 0x00148c0001127983 */ /* 0x000ee20000300800 */
[----:B------:R-:W-:-:S03]  /*beff0*/  IMAD.WIDE R4, R79, 0x4, R154 ;  /* 0x000000044f047825 */ /* 0x000fc600078e029a */
[----:B------:R-:W4:Y:S04]  /*bf000*/  LDL.LU R19, [R1+0x147c] ;  /* 0x00147c0001137983 */ /* 0x000f280000300800 */
[----:B------:R-:W4:Y:S04]  /*bf010*/  LDL.LU R207, [R1+0x146c] ;  /* 0x00146c0001cf7983 */ /* 0x000f280000300800 */
[----:B------:R-:W4:Y:S04]  /*bf020*/  LDL.LU R205, [R1+0x145c] ;  /* 0x00145c0001cd7983 */ /* 0x000f280000300800 */
[----:B------:R1:W-:Y:S04]  /*bf030*/  @P0 STG.E desc[UR32][R4.64], R204 ;  /* 0x000000cc04000986 */ /* 0x0003e8000c101920 */
[----:B------:R-:W4:Y:S04]  /*bf040*/  LDL.LU R78, [R1+0x144c] ;  /* 0x00144c00014e7983 */ /* 0x000f280000300800 */
[----:B-1----:R-:W4:Y:S01]  /*bf050*/  LDL.LU R204, [R1+0x988] ;  /* 0x0009880001cc7983 */ /* 0x002f220000300800 */
[C---:B------:R-:W-:Y:S01]  /*bf060*/  LOP3.LUT P4, RZ, R142.reuse, 0x10000, RZ, 0xc0, !PT ;  /* 0x000100008eff7812 */ /* 0x040fe2000788c0ff */
        /* <DEDUP_REMOVED lines=14> */
[----:B--2---:R1:W-:Y:S04]  /*bf150*/  @P4 STG.E desc[UR32][R4.64], R206 ;  /* 0x000000ce04004986 */ /* 0x0043e8000c101920 */
[----:B-1----:R-:W2:Y:S04]  /*bf160*/  LDL.LU R206, [R1+0xc6c] ;  /* 0x000c6c0001ce7983 */ /* 0x002ea80000300800 */
[----:B------:R-:W2:Y:S01]  /*bf170*/  LDL.LU R25, [R1+0xbbc] ;  /* 0x000bbc0001197983 */ /* 0x000ea20000300800 */
[----:B------:R-:W-:-:S03]  /*bf180*/  LOP3.LUT R20, R20, 0xfffdffff, RZ, 0xc0, !PT ;  /* 0xfffdffff14147812 */ /* 0x000fc600078ec0ff */
[----:B------:R-:W2:Y:S01]  /*bf190*/  LDL.LU R228, [R1+0xabc] ;  /* 0x000abc0001e47983 */ /* 0x000ea20000300800 */
[----:B------:R-:W-:Y:S02]  /*bf1a0*/  @P1 LOP3.LUT R20, R20, 0x20000, RZ, 0xfc, !PT ;  /* 0x0002000014141812 */ /* 0x000fe400078efcff */
        /* <DEDUP_REMOVED lines=21> */
[----:B-1----:R-:W-:Y:S02]  /*bf300*/  IMAD.WIDE R4, R79, 0x4, R146 ;  /* 0x000000044f047825 */ /* 0x002fe400078e0292 */
[----:B------:R-:W4:Y:S04]  /*bf310*/  LDL.LU R19, [R1+0x3dc] ;  /* 0x0003dc0001137983 */ /* 0x000f280000300800 */
[----:B------:R1:W-:Y:S04]  /*bf320*/  @P0 STG.E desc[UR32][R4.64], R207 ;  /* 0x000000cf04000986 */ /* 0x0003e8000c101920 */
[----:B------:R-:W4:Y:S01]  /*bf330*/  LDL.LU R79, [R1+0x39c] ;  /* 0x00039c00014f7983 */ /* 0x000f220000300800 */
[----:B-1----:R-:W-:-:S03]  /*bf340*/  IMAD.WIDE R4, R204, 0x4, R176 ;  /* 0x00000004cc047825 */ /* 0x002fc600078e02b0 */
        /* <DEDUP_REMOVED lines=34> */
[C---:B------:R-:W-:Y:S01]  /*bf570*/  LOP3.LUT P5, RZ, R143.reuse, 0x1, RZ, 0xc0, !PT ;  /* 0x000000018fff7812 */ /* 0x040fe200078ac0ff */
[C---:B-1----:R-:W-:Y:S01]  /*bf580*/  IMAD.WIDE R4, R204.reuse, 0x4, R156 ;  /* 0x00000004cc047825 */ /* 0x042fe200078e029c */
[C---:B------:R-:W-:Y:S01]  /*bf590*/  LOP3.LUT P6, RZ, R143.reuse, 0x2, RZ, 0xc0, !PT ;  /* 0x000000028fff7812 */ /* 0x040fe200078cc0ff */
[----:B------:R-:W3:Y:S04]  /*bf5a0*/  LDL.LU R19, [R1+0x1680] ;  /* 0x0016800001137983 */ /* 0x000ee80000300800 */
[----:B------:R1:W-:Y:S01]  /*bf5b0*/  @P3 STG.E desc[UR32][R4.64], R79 ;  /* 0x0000004f04003986 */ /* 0x0003e2000c101920 */
[----:B------:R-:W-:Y:S01]  /*bf5c0*/  LOP3.LUT P0, RZ, R143, 0x4, RZ, 0xc0, !PT ;  /* 0x000000048fff7812 */ /* 0x000fe2000780c0ff */
        /* <DEDUP_REMOVED lines=8> */
[C---:B-1----:R-:W-:Y:S02]  /*bf650*/  IMAD.WIDE R4, R204.reuse, 0x4, R148 ;  /* 0x00000004cc047825 */ /* 0x042fe400078e0294 */
[----:B------:R-:W4:Y:S04]  /*bf660*/  LDL.LU R78, [R1+0x1650] ;  /* 0x00165000014e7983 */ /* 0x000f280000300800 */
[----:B--2---:R1:W-:Y:S04]  /*bf670*/  @P0 STG.E desc[UR32][R4.64], R206 ;  /* 0x000000ce04000986 */ /* 0x0043e8000c101920 */
[----:B-1----:R-:W2:Y:S04]  /*bf680*/  LDL.LU R206, [R1+0x1640] ;  /* 0x0016400001ce7983 */ /* 0x002ea80000300800 */
[----:B------:R-:W3:Y:S01]  /*bf690*/  LDL.LU R205, [R1+0x984] ;  /* 0x0009840001cd7983 */ /* 0x000ee20000300800 */
[----:B------:R-:W-:-:S03]  /*bf6a0*/  IMAD.WIDE R4, R204, 0x4, R146 ;  /* 0x00000004cc047825 */ /* 0x000fc600078e0292 */
        /* <DEDUP_REMOVED lines=10> */
[C---:B------:R-:W-:Y:S01]  /*bf750*/  LOP3.LUT P4, RZ, R143.reuse, 0x8, RZ, 0xc0, !PT ;  /* 0x000000088fff7812 */ /* 0x040fe2000788c0ff */
[----:B------:R-:W2:Y:S01]  /*bf760*/  LDL.LU R76, [R1+0x15e0] ;  /* 0x0015e000014c7983 */ /* 0x000ea20000300800 */
[C---:B------:R-:W-:Y:S02]  /*bf770*/  LOP3.LUT P5, RZ, R143.reuse, 0x10, RZ, 0xc0, !PT ;  /* 0x000000108fff7812 */ /* 0x040fe400078ac0ff */
[C---:B------:R-:W-:Y:S01]  /*bf780*/  LOP3.LUT P6, RZ, R143.reuse, 0x20, RZ, 0xc0, !PT ;  /* 0x000000208fff7812 */ /* 0x040fe200078cc0ff */
[----:B------:R-:W2:Y:S04]  /*bf790*/  LDL.LU R77, [R1+0x15d0] ;  /* 0x0015d000014d7983 */ /* 0x000ea80000300800 */
[----:B------:R-:W-:Y:S01]  /*bf7a0*/  @P1 LOP3.LUT R20, R20, 0x40, RZ, 0xfc, !PT ;  /* 0x0000004014141812 */ /* 0x000fe200078efcff */
        /* <DEDUP_REMOVED lines=14> */
[----:B------:R-:W-:Y:S01]  /*bf890*/  LOP3.LUT R20, R20, 0xfffff7ff, RZ, 0xc0, !PT ;  /* 0xfffff7ff14147812 */ /* 0x000fe200078ec0ff */
[----:B------:R3:W-:Y:S01]  /*bf8a0*/  @P4 STG.E desc[UR32][R4.64], R119 ;  /* 0x0000007704004986 */ /* 0x0007e2000c101920 */
[----:B------:R-:W-:-:S09]  /*bf8b0*/  LOP3.LUT P0, RZ, R143, 0x40, RZ, 0xc0, !PT ;  /* 0x000000408fff7812 */ /* 0x000fd2000780c0ff */
[----:B------:R-:W-:Y:S02]  /*bf8c0*/  @P1 LOP3.LUT R20, R20, 0x800, RZ, 0xfc, !PT ;  /* 0x0000080014141812 */ /* 0x000fe400078efcff */
[----:B------:R-:W-:Y:S02]  /*bf8d0*/  LOP3.LUT P1, RZ, R143, 0x100, RZ, 0xc0, !PT ;  /* 0x000001008fff7812 */ /* 0x000fe4000782c0ff */
[----:B------:R-:W-:-:S11]  /*bf8e0*/  LOP3.LUT R20, R20, 0xffffefff, RZ, 0xc0, !PT ;  /* 0xffffefff14147812 */ /* 0x000fd600078ec0ff */
[----:B------:R-:W-:Y:S02]  /*bf8f0*/  @P1 LOP3.LUT R20, R20, 0x1000, RZ, 0xfc, !PT ;  /* 0x0000100014141812 */ /* 0x000fe400078efcff */
[----:B------:R-:W-:Y:S01]  /*bf900*/  LOP3.LUT P1, RZ, R143, 0x80, RZ, 0xc0, !PT ;  /* 0x000000808fff7812 */ /* 0x000fe2000782c0ff */
[----:B---3--:R-:W-:-:S05]  /*bf910*/  IMAD.WIDE R4, R205, 0x4, R176 ;  /* 0x00000004cd047825 */ /* 0x008fca00078e02b0 */
[----:B------:R1:W-:Y:S02]  /*bf920*/  @P5 STG.E desc[UR32][R4.64], R19 ;  /* 0x0000001304005986 */ /* 0x0003e4000c101920 */
[C---:B-1----:R-:W-:Y:S02]  /*bf930*/  IMAD.WIDE R4, R205.reuse, 0x4, R174 ;  /* 0x00000004cd047825 */ /* 0x042fe400078e02ae */
[----:B------:R-:W3:Y:S04]  /*bf940*/  LDL.LU R19, [R1+0x15b0] ;  /* 0x0015b00001137983 */ /* 0x000ee80000300800 */
[----:B----4-:R1:W-:Y:S02]  /*bf950*/  @P6 STG.E desc[UR32][R4.64], R79 ;  /* 0x0000004f04006986 */ /* 0x0103e4000c101920 */
[----:B-1----:R-:W-:-:S05]  /*bf960*/  IMAD.WIDE R4, R205, 0x4, R172 ;  /* 0x00000004cd047825 */ /* 0x002fca00078e02ac */
[----:B------:R1:W-:Y:S02]  /*bf970*/  @P0 STG.E desc[UR32][R4.64], R207 ;  /* 0x000000cf04000986 */ /* 0x0003e4000c101920 */
[----:B-1----:R-:W-:Y:S02]  /*bf980*/  IMAD.WIDE R4, R205, 0x4, R170 ;  /* 0x00000004cd047825 */ /* 0x002fe400078e02aa */
[----:B------:R-:W4:Y:S04]  /*bf990*/  LDL.LU R207, [R1+0x15a0] ;  /* 0x0015a00001cf7983 */ /* 0x000f280000300800 */
[----:B------:R1:W-:Y:S01]  /*bf9a0*/  @P1 STG.E desc[UR32][R4.64], R78 ;  /* 0x0000004e04001986 */ /* 0x0003e2000c101920 */
[----:B------:R-:W-:-:S03]  /*bf9b0*/  LOP3.LUT P1, RZ, R20, 0x1000, RZ, 0xc0, !PT ;  /* 0x0000100014ff7812 */ /* 0x000fc6000782c0ff */
[----:B------:R-:W4:Y:S01]  /*bf9c0*/  LDL.LU R79, [R1+0xda4] ;  /* 0x000da400014f7983 */ /* 0x000f220000300800 */
[----:B-1----:R-:W-:-:S03]  /*bf9d0*/  IMAD.WIDE R4, R205, 0x4, R168 ;  /* 0x00000004cd047825 */ /* 0x002fc600078e02a8 */
[----:B------:R-:W4:Y:S06]  /*bf9e0*/  LDL.LU R78, [R1+0x1590] ;  /* 0x00159000014e7983 */ /* 0x000f2c0000300800 */
[----:B--2---:R1:W-:Y:S01]  /*bf9f0*/  @P1 STG.E desc[UR32][R4.64], R206 ;  /* 0x000000ce04001986 */ /* 0x0043e2000c101920 */
[----:B------:R-:W-:-:S03]  /*bfa00*/  LOP3.LUT P1, RZ, R20, 0x800, RZ, 0xc0, !PT ;  /* 0x0000080014ff7812 */ /* 0x000fc6000782c0ff */
[----:B-1----:R-:W2:Y:S01]  /*bfa10*/  LDL.LU R206, [R1+0x1580] ;  /* 0x0015800001ce7983 */ /* 0x002ea20000300800 */
[----:B------:R-:W-:-:S09]  /*bfa20*/  IMAD.WIDE R4, R205, 0x4, R166 ;  /* 0x00000004cd047825 */ /* 0x000fd200078e02a6 */
        /* <DEDUP_REMOVED lines=26> */
[----:B-1----:R-:W-:Y:S01]  /*bfbd0*/  IMAD.WIDE R4, R205, 0x4, R150 ;  /* 0x00000004cd047825 */ /* 0x002fe200078e0296 */
[C---:B------:R-:W-:Y:S02]  /*bfbe0*/  LOP3.LUT P6, RZ, R143.reuse, 0x100000, RZ, 0xc0, !PT ;  /* 0x001000008fff7812 */ /* 0x040fe400078cc0ff */
[----:B------:R-:W-:Y:S02]  /*bfbf0*/  LOP3.LUT P0, RZ, R143, 0x200000, RZ, 0xc0, !PT ;  /* 0x002000008fff7812 */ /* 0x000fe4000780c0ff */
[----:B---3--:R1:W-:Y:S02]  /*bfc00*/  @P3 STG.E desc[UR32][R4.64], R19 ;  /* 0x0000001304003986 */ /* 0x0083e4000c101920 */
[----:B-1----:R-:W-:-:S05]  /*bfc10*/  IMAD.WIDE R4, R205, 0x4, R148 ;  /* 0x00000004cd047825 */ /* 0x002fca00078e0294 */
[----:B----4-:R1:W-:Y:S02]  /*bfc20*/  @P4 STG.E desc[UR32][R4.64], R207 ;  /* 0x000000cf04004986 */ /* 0x0103e4000c101920 */
[----:B-1----:R-:W-:-:S05]  /*bfc30*/  IMAD.WIDE R4, R205, 0x4, R146 ;  /* 0x00000004cd047825 */ /* 0x002fca00078e0292 */
[----:B------:R1:W-:Y:S02]  /*bfc40*/  @P5 STG.E desc[UR32][R4.64], R78 ;  /* 0x0000004e04005986 */ /* 0x0003e4000c101920 */
[----:B-1----:R-:W-:-:S05]  /*bfc50*/  IMAD.WIDE R4, R79, 0x4, R176 ;  /* 0x000000044f047825 */ /* 0x002fca00078e02b0 */
[----:B--2---:R1:W-:Y:S02]  /*bfc60*/  @P6 STG.E desc[UR32][R4.64], R206 ;  /* 0x000000ce04006986 */ /* 0x0043e4000c101920 */
        /* <DEDUP_REMOVED lines=185> */
[C---:B-1----:R-:W-:Y:S01]  /*c0800*/  IMAD.WIDE R4, R25.reuse, 0x4, R174 ;  /* 0x0000000419047825 */ /* 0x042fe200078e02ae */
[----:B------:R-:W2:Y:S07]  /*c0810*/  LDL.LU R18, [R1+0x6f4] ;  /* 0x0006f40001127983 */ /* 0x000eae0000300800 */
[----:B------:R1:W-:Y:S01]  /*c0820*/  @P1 STG.E desc[UR32][R4.64], R19 ;  /* 0x0000001304001986 */ /* 0x0003e2000c101920 */
[----:B------:R-:W-:Y:S01]  /*c0830*/  LOP3.LUT P4, RZ, R144, 0x1000000, RZ, 0xc0, !PT ;  /* 0x0100000090ff7812 */ /* 0x000fe2000788c0ff */
[----:B-1----:R-:W-:-:S02]  /*c0840*/  IMAD.WIDE R4, R25, 0x4, R172 ;  /* 0x0000000419047825 */ /* 0x002fc400078e02ac */
[----:B------:R-:W2:Y:S04]  /*c0850*/  LDL.LU R19, [R1+0x5b4] ;  /* 0x0005b40001137983 */ /* 0x000ea80000300800 */
[----:B---3--:R1:W-:Y:S01]  /*c0860*/  @P2 STG.E desc[UR32][R4.64], R79 ;  /* 0x0000004f04002986 */ /* 0x0083e2000c101920 */
[----:B------:R-:W-:Y:S01]  /*c0870*/  LOP3.LUT P5, RZ, R144, 0x2000000, RZ, 0xc0, !PT ;  /* 0x0200000090ff7812 */ /* 0x000fe200078ac0ff */
[C---:B-1----:R-:W-:Y:S02]  /*c0880*/  IMAD.WIDE R4, R25.reuse, 0x4, R170 ;  /* 0x0000000419047825 */ /* 0x042fe400078e02aa */
[----:B------:R-:W3:Y:S04]  /*c0890*/  LDL.LU R79, [R1+0x484] ;  /* 0x00048400014f7983 */ /* 0x000ee80000300800 */
[----:B----4-:R1:W-:Y:S02]  /*c08a0*/  @P3 STG.E desc[UR32][R4.64], R207 ;  /* 0x000000cf04003986 */ /* 0x0103e4000c101920 */
[----:B-1----:R-:W-:-:S02]  /*c08b0*/  IMAD.WIDE R4, R25, 0x4, R168 ;  /* 0x0000000419047825 */ /* 0x002fc400078e02a8 */
[----:B------:R-:W4:Y:S04]  /*c08c0*/  LDL.LU R207, [R1+0x384] ;  /* 0x0003840001cf7983 */ /* 0x000f280000300800 */
[----:B------:R1:W-:Y:S01]  /*c08d0*/  @P4 STG.E desc[UR32][R4.64], R205 ;  /* 0x000000cd04004986 */ /* 0x0003e2000c101920 */
[----:B------:R-:W-:Y:S01]  /*c08e0*/  LOP3.LUT P6, RZ, R144, 0x4000000, RZ, 0xc0, !PT ;  /* 0x0400000090ff7812 */ /* 0x000fe200078cc0ff */
[----:B-1----:R-:W-:-:S05]  /*c08f0*/  IMAD.WIDE R4, R25, 0x4, R166 ;  /* 0x0000000419047825 */ /* 0x002fca00078e02a6 */
        /* <DEDUP_REMOVED lines=19> */
[C---:B------:R-:W-:Y:S01]  /*c0a30*/  LOP3.LUT P5, RZ, R144.reuse, 0x20000000, RZ, 0xc0, !PT ;  /* 0x2000000090ff7812 */ /* 0x040fe200078ac0ff */
        /* <DEDUP_REMOVED lines=23> */
[----:B------:R-:W-:Y:S01]  /*c0bb0*/  LOP3.LUT R21, R21, 0xffefffff, RZ, 0xc0, !PT ;  /* 0xffefffff15157812 */ /* 0x000fe200078ec0ff */
[----:B------:R-:W2:Y:S04]  /*c0bc0*/  LDL.LU R18, [R1+0x1648] ;  /* 0x0016480001127983 */ /* 0x000ea80000300800 */
[----:B------:R1:W-:Y:S06]  /*c0bd0*/  @P5 STG.E desc[UR32][R4.64], R19 ;  /* 0x0000001304005986 */ /* 0x0003ec000c101920 */
[----:B------:R-:W-:-:S02]  /*c0be0*/  @P1 LOP3.LUT R21, R21, 0x100000, RZ, 0xfc, !PT ;  /* 0x0010000015151812 */ /* 0x000fc400078efcff */
[----:B------:R-:W-:Y:S01]  /*c0bf0*/  LOP3.LUT P1, RZ, R145, 0x1, RZ, 0xc0, !PT ;  /* 0x0000000191ff7812 */ /* 0x000fe2000782c0ff */
[C---:B-1----:R-:W-:Y:S01]  /*c0c00*/  IMAD.WIDE R4, R25.reuse, 0x4, R156 ;  /* 0x0000000419047825 */ /* 0x042fe200078e029c */
[----:B------:R-:W2:Y:S04]  /*c0c10*/  LDL.LU R19, [R1+0x1638] ;  /* 0x0016380001137983 */ /* 0x000ea80000300800 */
[----:B---3--:R1:W-:Y:S02]  /*c0c20*/  @P6 STG.E desc[UR32][R4.64], R79 ;  /* 0x0000004f04006986 */ /* 0x0083e4000c101920 */
        /* <DEDUP_REMOVED lines=157> */
[----:B------:R-:W3:Y:S01]  /*c1600*/  LDL.LU R78, [R1+0xdb4] ;  /* 0x000db400014e7983 */ /* 0x000ee20000300800 */
        /* <DEDUP_REMOVED lines=32> */
[----:B------:R-:W-:Y:S01]  /*c1810*/  LOP3.LUT R21, R21, 0xfffffff7, RZ, 0xc0, !PT ;  /* 0xfffffff715157812 */ /* 0x000fe200078ec0ff */
[----:B------:R-:W2:Y:S01]  /*c1820*/  LDL.LU R18, [R1+0x15dc] ;  /* 0x0015dc0001127983 */ /* 0x000ea20000300800 */
[----:B------:R-:W-:-:S03]  /*c1830*/  LOP3.LUT P0, RZ, R178, 0x20, RZ, 0xc0, !PT ;  /* 0x00000020b2ff7812 */ /* 0x000fc6000780c0ff */
[----:B------:R3:W-:Y:S04]  /*c1840*/  @P5 STG.E desc[UR32][R4.64], R250 ;  /* 0x000000fa04005986 */ /* 0x0007e8000c101920 */
[----:B------:R-:W2:Y:S02]  /*c1850*/  LDL.LU R19, [R1+0x15cc] ;  /* 0x0015cc0001137983 */ /* 0x000ea40000300800 */
[----:B------:R-:W-:Y:S02]  /*c1860*/  @P1 LOP3.LUT R21, R21, 0x8, RZ, 0xfc, !PT ;  /* 0x0000000815151812 */ /* 0x000fe400078efcff */
[----:B------:R-:W-:Y:S02]  /*c1870*/  LOP3.LUT P1, RZ, R178, 0x80, RZ, 0xc0, !PT ;  /* 0x00000080b2ff7812 */ /* 0x000fe4000782c0ff */
[----:B------:R-:W-:Y:S01]  /*c1880*/  LOP3.LUT R21, R21, 0xffffffef, RZ, 0xc0, !PT ;  /* 0xffffffef15157812 */ /* 0x000fe200078ec0ff */
[----:B---3--:R-:W-:-:S05]  /*c1890*/  IMAD.WIDE R4, R78, 0x4, R176 ;  /* 0x000000044e047825 */ /* 0x008fca00078e02b0 */
[----:B------:R1:W-:Y:S05]  /*c18a0*/  @P6 STG.E desc[UR32][R4.64], R79 ;  /* 0x0000004f04006986 */ /* 0x0003ea000c101920 */
[----:B------:R-:W-:Y:S02]  /*c18b0*/  @P1 LOP3.LUT R21, R21, 0x10, RZ, 0xfc, !PT ;  /* 0x0000001015151812 */ /* 0x000fe400078efcff */
[----:B------:R-:W-:Y:S01]  /*c18c0*/  LOP3.LUT P1, RZ, R178, 0x40, RZ, 0xc0, !PT ;  /* 0x00000040b2ff7812 */ /* 0x000fe2000782c0ff */
[C---:B-1----:R-:W-:Y:S01]  /*c18d0*/  IMAD.WIDE R4, R78.reuse, 0x4, R174 ;  /* 0x000000044e047825 */ /* 0x042fe200078e02ae */
[----:B------:R-:W3:Y:S04]  /*c18e0*/  LDL.LU R79, [R1+0x15bc] ;  /* 0x0015bc00014f7983 */ /* 0x000ee80000300800 */
[----:B----4-:R1:W-:Y:S02]  /*c18f0*/  @P0 STG.E desc[UR32][R4.64], R207 ;  /* 0x000000cf04000986 */ /* 0x0103e4000c101920 */
[----:B-1----:R-:W-:-:S05]  /*c1900*/  IMAD.WIDE R4, R78, 0x4, R172 ;  /* 0x000000044e047825 */ /* 0x002fca00078e02ac */
[----:B------:R1:W-:Y:S01]  /*c1910*/  @P1 STG.E desc[UR32][R4.64], R205 ;  /* 0x000000cd04001986 */ /* 0x0003e2000c101920 */
[C---:B------:R-:W-:Y:S01]  /*c1920*/  LOP3.LUT P1, RZ, R21.reuse, 0x10, RZ, 0xc0, !PT ;  /* 0x0000001015ff7812 */ /* 0x040fe2000782c0ff */
[----:B-1----:R-:W-:Y:S02]  /*c1930*/  IMAD.WIDE R4, R78, 0x4, R170 ;  /* 0x000000044e047825 */ /* 0x002fe400078e02aa */
[----:B------:R-:W4:Y:S10]  /*c1940*/  LDL.LU R205, [R1+0x15ac] ;  /* 0x0015ac0001cd7983 */ /* 0x000f340000300800 */
        /* <DEDUP_REMOVED lines=38> */
[----:B----4-:R1:W-:Y:S02]  /*c1bb0*/  @P5 STG.E desc[UR32][R4.64], R205 ;  /* 0x000000cd04005986 */ /* 0x0103e4000c101920 */
        /* <DEDUP_REMOVED lines=54> */
[----:B------:R1:W-:Y:S04]  /*c1f20*/  @P0 STG.E desc[UR32][R4.64], R205 ;  /* 0x000000cd04000986 */ /* 0x0003e8000c101920 */
[----:B------:R-:W4:Y:S01]  /*c1f30*/  LDL.LU R77, [R1+0xdac] ;  /* 0x000dac00014d7983 */ /* 0x000f220000300800 */
[----:B-1----:R-:W-:-:S03]  /*c1f40*/  IMAD.WIDE R4, R207, 0x4, R166 ;  /* 0x00000004cf047825 */ /* 0x002fc600078e02a6 */
        /* <DEDUP_REMOVED lines=81> */
[----:B------:R-:W-:Y:S01]  /*c2460*/  LOP3.LUT P6, RZ, R179, 0x400, RZ, 0xc0, !PT ;  /* 0x00000400b3ff7812 */ /* 0x000fe200078cc0ff */
[----:B------:R-:W-:Y:S01]  /*c2470*/  IMAD.WIDE R4, R77, 0x4, R166 ;  /* 0x000000044d047825 */ /* 0x000fe200078e02a6 */
[C---:B------:R-:W-:Y:S01]  /*c2480*/  LOP3.LUT P1, RZ, R179.reuse, 0x4000, RZ, 0xc0, !PT ;  /* 0x00004000b3ff7812 */ /* 0x040fe2000782c0ff */
[----:B------:R-:W2:Y:S01]  /*c2490*/  LDL.LU R18, [R1+0x16d0] ;  /* 0x0016d00001127983 */ /* 0x000ea20000300800 */
[----:B------:R-:W-:Y:S02]  /*c24a0*/  LOP3.LUT R22, R22, 0xfff7ffff, RZ, 0xc0, !PT ;  /* 0xfff7ffff16167812 */ /* 0x000fe400078ec0ff */
[----:B------:R-:W-:Y:S01]  /*c24b0*/  LOP3.LUT P0, RZ, R179, 0x800, RZ, 0xc0, !PT ;  /* 0x00000800b3ff7812 */ /* 0x000fe2000780c0ff */
[----:B------:R-:W2:Y:S08]  /*c24c0*/  LDL.LU R19, [R1+0x16c0] ;  /* 0x0016c00001137983 */ /* 0x000eb00000300800 */
[----:B------:R-:W-:-:S02]  /*c24d0*/  @P1 LOP3.LUT R22, R22, 0x80000, RZ, 0xfc, !PT ;  /* 0x0008000016161812 */ /* 0x000fc400078efcff */
        /* <DEDUP_REMOVED lines=309> */
[----:B----4-:R1:W-:Y:S04]  /*c3830*/  @P6 STG.E desc[UR32][R4.64], R79 ;  /* 0x0000004f04006986 */ /* 0x0103e8000c101920 */
[----:B------:R-:W4:Y:S01]  /*c3840*/  LDL.LU R19, [R1+0x1728] ;  /* 0x0017280001137983 */ /* 0x000f220000300800 */
[----:B-1----:R-:W-:-:S03]  /*c3850*/  IMAD.WIDE R4, R206, 0x4, R176 ;  /* 0x00000004ce047825 */ /* 0x002fc600078e02b0 */
        /* <DEDUP_REMOVED lines=44> */
[C---:B-1----:R-:W-:Y:S02]  /*c3b20*/  IMAD.WIDE R4, R206.reuse, 0x4, R150 ;  /* 0x00000004ce047825 */ /* 0x042fe400078e0296 */
[----:B------:R-:W3:Y:S04]  /*c3b30*/  LDL.LU R207, [R1+0xdc0] ;  /* 0x000dc00001cf7983 */ /* 0x000ee80000300800 */
[----:B------:R1:W-:Y:S02]  /*c3b40*/  @P5 STG.E desc[UR32][R4.64], R205 ;  /* 0x000000cd04005986 */ /* 0x0003e4000c101920 */
[----:B-1----:R-:W-:-:S05]  /*c3b50*/  IMAD.WIDE R4, R206, 0x4, R148 ;  /* 0x00000004ce047825 */ /* 0x002fca00078e0294 */
[----:B------:R1:W-:Y:S02]  /*c3b60*/  @P6 STG.E desc[UR32][R4.64], R78 ;  /* 0x0000004e04006986 */ /* 0x0003e4000c101920 */
[----:B-1----:R-:W-:-:S05]  /*c3b70*/  IMAD.WIDE R4, R206, 0x4, R146 ;  /* 0x00000004ce047825 */ /* 0x002fca00078e0292 */
[----:B--2---:R1:W-:Y:S04]  /*c3b80*/  @P0 STG.E desc[UR32][R4.64], R204 ;  /* 0x000000cc04000986 */ /* 0x0043e8000c101920 */
[----:B-1----:R-:W2:Y:S04]  /*c3b90*/  LDL.LU R204, [R1+0x16c8] ;  /* 0x0016c80001cc7983 */ /* 0x002ea80000300800 */
[----:B------:R-:W4:Y:S04]  /*c3ba0*/  LDL.LU R19, [R1+0x16b8] ;  /* 0x0016b80001137983 */ /* 0x000f280000300800 */
[----:B------:R-:W4:Y:S04]  /*c3bb0*/  LDL.LU R79, [R1+0x16a8] ;  /* 0x0016a800014f7983 */ /* 0x000f280000300800 */
[----:B------:R-:W4:Y:S04]  /*c3bc0*/  LDL.LU R205, [R1+0x1698] ;  /* 0x0016980001cd7983 */ /* 0x000f280000300800 */
[----:B------:R-:W4:Y:S01]  /*c3bd0*/  LDL.LU R78, [R1+0xc48] ;  /* 0x000c4800014e7983 */ /* 0x000f220000300800 */
[----:B------:R-:W-:-:S03]  /*c3be0*/  LOP3.LUT P4, RZ, R181, 0x100000, RZ, 0xc0, !PT ;  /* 0x00100000b5ff7812 */ /* 0x000fc6000788c0ff */
[----:B------:R-:W4:Y:S01]  /*c3bf0*/  LDL.LU R206, [R1+0xb98] ;  /* 0x000b980001ce7983 */ /* 0x000f220000300800 */
[----:B---3--:R-:W-:Y:S01]  /*c3c00*/  IMAD.WIDE R4, R207, 0x4, R176 ;  /* 0x00000004cf047825 */ /* 0x008fe200078e02b0 */
[----:B------:R-:W-:-:S08]  /*c3c10*/  LOP3.LUT P1, RZ, R182, 0x1, RZ, 0xc0, !PT ;  /* 0x00000001b6ff7812 */ /* 0x000fd0000782c0ff */
        /* <DEDUP_REMOVED lines=12> */
[----:B------:R-:W-:Y:S01]  /*c3ce0*/  LOP3.LUT P6, RZ, R181, 0x400000, RZ, 0xc0, !PT ;  /* 0x00400000b5ff7812 */ /* 0x000fe200078cc0ff */
[----:B------:R-:W-:Y:S01]  /*c3cf0*/  IMAD.WIDE R4, R207, 0x4, R174 ;  /* 0x00000004cf047825 */ /* 0x000fe200078e02ae */
[C---:B------:R-:W-:Y:S01]  /*c3d00*/  LOP3.LUT P1, RZ, R181.reuse, 0x40000000, RZ, 0xc0, !PT ;  /* 0x40000000b5ff7812 */ /* 0x040fe2000782c0ff */
[----:B------:R-:W3:Y:S01]  /*c3d10*/  LDL.LU R76, [R1+0x4a8] ;  /* 0x0004a800014c7983 */ /* 0x000ee20000300800 */
[----:B------:R-:W-:Y:S02]  /*c3d20*/  LOP3.LUT R24, R24, 0xffff7fff, RZ, 0xc0, !PT ;  /* 0xffff7fff18187812 */ /* 0x000fe400078ec0ff */
[----:B------:R-:W-:Y:S01]  /*c3d30*/  LOP3.LUT P0, RZ, R181, 0x800000, RZ, 0xc0, !PT ;  /* 0x00800000b5ff7812 */ /* 0x000fe2000780c0ff */
[----:B------:R-:W3:Y:S08]  /*c3d40*/  LDL.LU R77, [R1+0x378] ;  /* 0x00037800014d7983 */ /* 0x000ef00000300800 */
        /* <DEDUP_REMOVED lines=21> */
[C---:B-1----:R-:W-:Y:S01]  /*c3ea0*/  IMAD.WIDE R4, R207.reuse, 0x4, R170 ;  /* 0x00000004cf047825 */ /* 0x042fe200078e02aa */
[----:B------:R-:W4:Y:S04]  /*c3eb0*/  LDL.LU R79, [R1+0x228] ;  /* 0x00022800014f7983 */ /* 0x000f280000300800 */
        /* <DEDUP_REMOVED lines=460> */
[----:B------:R-:W3:Y:S01]  /*c5b80*/  LDL.LU R205, [R1+0xdd0] ;  /* 0x000dd00001cd7983 */ /* 0x000ee20000300800 */
        /* <DEDUP_REMOVED lines=27> */
[----:B---3--:R-:W-:Y:S01]  /*c5d40*/  IMAD.WIDE R4, R205, 0x4, R176 ;  /* 0x00000004cd047825 */ /* 0x008fe200078e02b0 */
[----:B------:R-:W3:Y:S03]  /*c5d50*/  LDL.LU R76, [R1+0x5d4] ;  /* 0x0005d400014c7983 */ /* 0x000ee60000300800 */
[----:B------:R-:W-:Y:S01]  /*c5d60*/  @P1 LOP3.LUT R26, R26, 0x400, RZ, 0xfc, !PT ;  /* 0x000004001a1a1812 */ /* 0x000fe200078efcff */
[----:B------:R-:W3:Y:S01]  /*c5d70*/  LDL.LU R77, [R1+0x4c4] ;  /* 0x0004c400014d7983 */ /* 0x000ee20000300800 */
[----:B------:R-:W-:-:S02]  /*c5d80*/  LOP3.LUT P1, RZ, R184, 0x2000000, RZ, 0xc0, !PT ;  /* 0x02000000b8ff7812 */ /* 0x000fc4000782c0ff */
[----:B------:R-:W-:Y:S01]  /*c5d90*/  LOP3.LUT R26, R26, 0xfffff7ff, RZ, 0xc0, !PT ;  /* 0xfffff7ff1a1a7812 */ /* 0x000fe200078ec0ff */
[----:B------:R-:W3:Y:S01]  /*c5da0*/  LDL.LU R18, [R1+0x364] ;  /* 0x0003640001127983 */ /* 0x000ee20000300800 */
[----:B------:R-:W-:-:S09]  /*c5db0*/  LOP3.LUT P0, RZ, R184, 0x400000, RZ, 0xc0, !PT ;  /* 0x00400000b8ff7812 */ /* 0x000fd2000780c0ff */
[----:B------:R-:W-:Y:S02]  /*c5dc0*/  @P1 LOP3.LUT R26, R26, 0x800, RZ, 0xfc, !PT ;  /* 0x000008001a1a1812 */ /* 0x000fe400078efcff */
[----:B------:R-:W-:Y:S01]  /*c5dd0*/  LOP3.LUT P1, RZ, R184, 0x1000000, RZ, 0xc0, !PT ;  /* 0x01000000b8ff7812 */ /* 0x000fe2000782c0ff */
[----:B------:R1:W-:Y:S01]  /*c5de0*/  @P5 STG.E desc[UR32][R4.64], R19 ;  /* 0x0000001304005986 */ /* 0x0003e2000c101920 */
[----:B------:R-:W-:Y:S01]  /*c5df0*/  LOP3.LUT R26, R26, 0xffffefff, RZ, 0xc0, !PT ;  /* 0xffffefff1a1a7812 */ /* 0x000fe200078ec0ff */
[----:B-1----:R-:W-:-:S10]  /*c5e00*/  IMAD.WIDE R4, R205, 0x4, R174 ;  /* 0x00000004cd047825 */ /* 0x002fd400078e02ae */
[----:B------:R-:W-:Y:S02]  /*c5e10*/  @P1 LOP3.LUT R26, R26, 0x1000, RZ, 0xfc, !PT ;  /* 0x000010001a1a1812 */ /* 0x000fe400078efcff */
        /* <DEDUP_REMOVED lines=32> */
[----:B---3--:R1:W-:Y:S01]  /*c6020*/  @P1 STG.E desc[UR32][R4.64], R76 ;  /* 0x0000004c04001986 */ /* 0x0083e2000c101920 */
        /* <DEDUP_REMOVED lines=471> */
[----:B----4-:R-:W-:-:S10]  /*c7da0*/  IMAD.WIDE R4, R78, 0x4, R176 ;  /* 0x000000044e047825 */ /* 0x010fd400078e02b0 */
[----:B------:R-:W-:Y:S01]  /*c7db0*/  @P1 LOP3.LUT R27, R27, 0x10, RZ, 0xfc, !PT ;  /* 0x000000101b1b1812 */ /* 0x000fe200078efcff */
[----:B------:R-:W3:Y:S01]  /*c7dc0*/  LDL.LU R19, [R1+0x350] ;  /* 0x0003500001137983 */ /* 0x000ee20000300800 */
[----:B------:R-:W-:-:S03]  /*c7dd0*/  LOP3.LUT P1, RZ, R187, 0x400000, RZ, 0xc0, !PT ;  /* 0x00400000bbff7812 */ /* 0x000fc6000782c0ff */
[----:B------:R1:W-:Y:S02]  /*c7de0*/  @P6 STG.E desc[UR32][R4.64], R79 ;  /* 0x0000004f04006986 */ /* 0x0003e4000c101920 */
[----:B-1----:R-:W-:-:S05]  /*c7df0*/  IMAD.WIDE R4, R78, 0x4, R174 ;  /* 0x000000044e047825 */ /* 0x002fca00078e02ae */
        /* <DEDUP_REMOVED lines=187> */
[----:B------:R-:W-:Y:S01]  /*c89b0*/  LOP3.LUT P1, RZ, R188, 0x40000000, RZ, 0xc0, !PT ;  /* 0x40000000bcff7812 */ /* 0x000fe2000782c0ff */
        /* <DEDUP_REMOVED lines=391> */
[----:B------:R-:W-:Y:S01]  /*ca230*/  LOP3.LUT P1, RZ, R191, 0x4000, RZ, 0xc0, !PT ;  /* 0x00004000bfff7812 */ /* 0x000fe2000782c0ff */
        /* <DEDUP_REMOVED lines=1213> */
[----:B------:R-:W-:Y:S01]  /*cee10*/  @P1 LOP3.LUT R3, R3, 0x20000, RZ, 0xfc, !PT ;  /* 0x0002000003031812 */ /* 0x000fe200078efcff */
[----:B--2---:R1:W-:Y:S04]  /*cee20*/  @P4 STG.E desc[UR32][R4.64], R204 ;  /* 0x000000cc04004986 */ /* 0x0043e8000c101920 */
[----:B-1----:R-:W2:Y:S04]  /*cee30*/  LDL.LU R204, [R1+0x1bec] ;  /* 0x001bec0001cc7983 */ /* 0x002ea80000300800 */
[----:B------:R-:W2:Y:S04]  /*cee40*/  LDL.LU R233, [R1+0x1bdc] ;  /* 0x001bdc0001e97983 */ /* 0x000ea80000300800 */
[----:B------:R-:W2:Y:S01]  /*cee50*/  LDL.LU R25, [R1+0x1bcc] ;  /* 0x001bcc0001197983 */ /* 0x000ea20000300800 */
[----:B------:R-:W-:-:S03]  /*cee60*/  LOP3.LUT P1, RZ, R226, 0x8000, RZ, 0xc0, !PT ;  /* 0x00008000e2ff7812 */ /* 0x000fc6000782c0ff */
[----:B------:R-:W2:Y:S01]  /*cee70*/  LDL.LU R228, [R1+0x1bbc] ;  /* 0x001bbc0001e47983 */ /* 0x000ea20000300800 */
[----:B------:R-:W-:Y:S01]  /*cee80*/  IMAD.WIDE R4, R76, 0x4, R166 ;  /* 0x000000044c047825 */ /* 0x000fe200078e02a6 */
[----:B------:R-:W-:-:S04]  /*cee90*/  LOP3.LUT R3, R3, 0xfffbffff, RZ, 0xc0, !PT ;  /* 0xfffbffff03037812 */ /* 0x000fc800078ec0ff */
[----:B---3--:R1:W-:Y:S04]  /*ceea0*/  @P5 STG.E desc[UR32][R4.64], R78 ;  /* 0x0000004e04005986 */ /* 0x0083e8000c101920 */
[----:B------:R-:W-:Y:S02]  /*ceeb0*/  @P1 LOP3.LUT R3, R3, 0x40000, RZ, 0xfc, !PT ;  /* 0x0004000003031812 */ /* 0x000fe400078efcff */
[----:B------:R-:W-:Y:S01]  /*ceec0*/  LOP3.LUT P1, RZ, R226, 0x4000, RZ, 0xc0, !PT ;  /* 0x00004000e2ff7812 */ /* 0x000fe2000782c0ff */
[----:B-1----:R-:W3:Y:S04]  /*ceed0*/  LDL.LU R78, [R1+0x1200] ;  /* 0x00120000014e7983 */ /* 0x002ee80000300800 */
[----:B------:R-:W3:Y:S01]  /*ceee0*/  LDL.LU R232, [R1+0x1bac] ;  /* 0x001bac0001e87983 */ /* 0x000ee20000300800 */
[----:B------:R-:W-:-:S03]  /*ceef0*/  LOP3.LUT R3, R3, 0xfff7ffff, RZ, 0xc0, !PT ;  /* 0xfff7ffff03037812 */ /* 0x000fc600078ec0ff */
[----:B------:R-:W3:Y:S04]  /*cef00*/  LDL.LU R77, [R1+0x1b9c] ;  /* 0x001b9c00014d7983 */ /* 0x000ee80000300800 */
[----:B------:R-:W-:Y:S02]  /*cef10*/  @P1 LOP3.LUT R3, R3, 0x80000, RZ, 0xfc, !PT ;  /* 0x0008000003031812 */ /* 0x000fe400078efcff */
[C---:B------:R-:W-:Y:S02]  /*cef20*/  LOP3.LUT P1, RZ, R226.reuse, 0x2000, RZ, 0xc0, !PT ;  /* 0x00002000e2ff7812 */ /* 0x040fe4000782c0ff */
[C---:B------:R-:W-:Y:S02]  /*cef30*/  LOP3.LUT P6, RZ, R226.reuse, 0x400, RZ, 0xc0, !PT ;  /* 0x00000400e2ff7812 */ /* 0x040fe400078cc0ff */
[----:B------:R-:W-:Y:S01]  /*cef40*/  LOP3.LUT P0, RZ, R226, 0x800, RZ, 0xc0, !PT ;  /* 0x00000800e2ff7812 */ /* 0x000fe2000780c0ff */
[----:B------:R-:W-:Y:S01]  /*cef50*/  IMAD.WIDE R4, R76, 0x4, R164 ;  /* 0x000000044c047825 */ /* 0x000fe200078e02a4 */
[----:B------:R-:W-:Y:S01]  /*cef60*/  LOP3.LUT R3, R3, 0xffefffff, RZ, 0xc0, !PT ;  /* 0xffefffff03037812 */ /* 0x000fe200078ec0ff */
[----:B------:R-:W3:Y:S04]  /*cef70*/  LDL.LU R18, [R1+0x1b8c] ;  /* 0x001b8c0001127983 */ /* 0x000ee80000300800 */
[----:B------:R-:W3:Y:S02]  /*cef80*/  LDL.LU R19, [R1+0x1b7c] ;  /* 0x001b7c0001137983 */ /* 0x000ee40000300800 */
        /* <DEDUP_REMOVED lines=10> */
[C---:B-1----:R-:W-:Y:S02]  /*cf030*/  IMAD.WIDE R4, R76.reuse, 0x4, R158 ;  /* 0x000000044c047825 */ /* 0x042fe400078e029e */
[----:B------:R-:W4:Y:S10]  /*cf040*/  LDL.LU R205, [R1+0xd5c] ;  /* 0x000d5c0001cd7983 */ /* 0x000f340000300800 */
        /* <DEDUP_REMOVED lines=31> */
[----:B------:R-:W-:Y:S01]  /*cf240*/  LOP3.LUT P6, RZ, R226, 0x2000000, RZ, 0xc0, !PT ;  /* 0x02000000e2ff7812 */ /* 0x000fe200078cc0ff */
[----:B------:R-:W3:Y:S04]  /*cf250*/  LDL.LU R19, [R1+0xa5c] ;  /* 0x000a5c0001137983 */ /* 0x000ee80000300800 */
[----:B----4-:R1:W-:Y:S02]  /*cf260*/  @P3 STG.E desc[UR32][R4.64], R79 ;  /* 0x0000004f04003986 */ /* 0x0103e4000c101920 */
[----:B-1----:R-:W-:-:S05]  /*cf270*/  IMAD.WIDE R4, R78, 0x4, R170 ;  /* 0x000000044e047825 */ /* 0x002fca00078e02aa */
[----:B------:R1:W-:Y:S02]  /*cf280*/  @P4 STG.E desc[UR32][R4.64], R207 ;  /* 0x000000cf04004986 */ /* 0x0003e4000c101920 */
[----:B-1----:R-:W-:-:S05]  /*cf290*/  IMAD.WIDE R4, R78, 0x4, R168 ;  /* 0x000000044e047825 */ /* 0x002fca00078e02a8 */
[----:B------:R1:W-:Y:S02]  /*cf2a0*/  @P5 STG.E desc[UR32][R4.64], R205 ;  /* 0x000000cd04005986 */ /* 0x0003e4000c101920 */
[----:B-1----:R-:W-:-:S05]  /*cf2b0*/  IMAD.WIDE R4, R78, 0x4, R166 ;  /* 0x000000044e047825 */ /* 0x002fca00078e02a6 */
[----:B------:R1:W-:Y:S04]  /*cf2c0*/  @P6 STG.E desc[UR32][R4.64], R206 ;  /* 0x000000ce04006986 */ /* 0x0003e8000c101920 */
[----:B-1----:R-:W4:Y:S01]  /*cf2d0*/  LDL.LU R206, [R1+0x90c] ;  /* 0x00090c0001ce7983 */ /* 0x002f220000300800 */
[----:B------:R-:W-:Y:S01]  /*cf2e0*/  LOP3.LUT P0, RZ, R226, 0x4000000, RZ, 0xc0, !PT ;  /* 0x04000000e2ff7812 */ /* 0x000fe2000780c0ff */
[----:B------:R-:W-:Y:S02]  /*cf2f0*/  IMAD.WIDE R4, R78, 0x4, R164 ;  /* 0x000000044e047825 */ /* 0x000fe400078e02a4 */
[----:B------:R-:W4:Y:S10]  /*cf300*/  LDL.LU R77, [R1+0x7ac] ;  /* 0x0007ac00014d7983 */ /* 0x000f340000300800 */
[----:B--2---:R1:W-:Y:S04]  /*cf310*/  @P0 STG.E desc[UR32][R4.64], R204 ;  /* 0x000000cc04000986 */ /* 0x0043e8000c101920 */
[----:B-1----:R-:W2:Y:S04]  /*cf320*/  LDL.LU R204, [R1+0x6ac] ;  /* 0x0006ac0001cc7983 */ /* 0x002ea80000300800 */
[----:B------:R-:W2:Y:S01]  /*cf330*/  LDL.LU R18, [R1+0x60c] ;  /* 0x00060c0001127983 */ /* 0x000ea20000300800 */
[----:B------:R-:W-:-:S02]  /*cf340*/  LOP3.LUT P0, RZ, R2, 0x100000, RZ, 0xc0, !PT ;  /* 0x0010000002ff7812 */ /* 0x000fc4000780c0ff */
[----:B------:R-:W-:Y:S01]  /*cf350*/  LOP3.LUT R3, R3, 0xffffffdf, RZ, 0xc0, !PT ;  /* 0xffffffdf03037812 */ /* 0x000fe200078ec0ff */
[----:B------:R-:W2:Y:S04]  /*cf360*/  LDL.LU R79, [R1+0x50c] ;  /* 0x00050c00014f7983 */ /* 0x000ea80000300800 */
[----:B------:R-:W2:Y:S01]  /*cf370*/  LDL.LU R207, [R1+0x41c] ;  /* 0x00041c0001cf7983 */ /* 0x000ea20000300800 */
[C---:B------:R-:W-:Y:S02]  /*cf380*/  LOP3.LUT P3, RZ, R226.reuse, 0x8000000, RZ, 0xc0, !PT ;  /* 0x08000000e2ff7812 */ /* 0x040fe4000786c0ff */
[----:B------:R-:W-:Y:S01]  /*cf390*/  LOP3.LUT P4, RZ, R226, 0x10000000, RZ, 0xc0, !PT ;  /* 0x10000000e2ff7812 */ /* 0x000fe2000788c0ff */
[----:B------:R-:W2:Y:S02]  /*cf3a0*/  LDL.LU R205, [R1+0x28c] ;  /* 0x00028c0001cd7983 */ /* 0x000ea40000300800 */
[----:B------:R-:W-:-:S02]  /*cf3b0*/  @P0 LOP3.LUT R3, R3, 0x20, RZ, 0xfc, !PT ;  /* 0x0000002003030812 */ /* 0x000fc400078efcff */
        /* <DEDUP_REMOVED lines=9> */
[----:B------:R-:W-:-:S09]  /*cf450*/  LOP3.LUT P5, RZ, R226, 0x20000000, RZ, 0xc0, !PT ;  /* 0x20000000e2ff7812 */ /* 0x000fd200078ac0ff */
[----:B------:R-:W-:-:S04]  /*cf460*/  @P0 LOP3.LUT R3, R3, 0x100, RZ, 0xfc, !PT ;  /* 0x0000010003030812 */ /* 0x000fc800078efcff */
[C---:B------:R-:W-:Y:S02]  /*cf470*/  LOP3.LUT P0, RZ, R3.reuse, 0x8, RZ, 0xc0, !PT ;  /* 0x0000000803ff7812 */ /* 0x040fe4000780c0ff */
[----:B------:R-:W-:Y:S02]  /*cf480*/  LOP3.LUT P6, RZ, R226, 0x40000000, RZ, 0xc0, !PT ;  /* 0x40000000e2ff7812 */ /* 0x000fe400078cc0ff */
[----:B------:R-:W-:-:S09]  /*cf490*/  LOP3.LUT R3, R3, 0xfffffdff, RZ, 0xc0, !PT ;  /* 0xfffffdff03037812 */ /* 0x000fd200078ec0ff */
[----:B------:R-:W-:-:S04]  /*cf4a0*/  @P0 LOP3.LUT R3, R3, 0x200, RZ, 0xfc, !PT ;  /* 0x0000020003030812 */ /* 0x000fc800078efcff */
[C---:B------:R-:W-:Y:S01]  /*cf4b0*/  LOP3.LUT P0, RZ, R3.reuse, 0x4, RZ, 0xc0, !PT ;  /* 0x0000000403ff7812 */ /* 0x040fe2000780c0ff */
[----:B---3--:R1:W-:Y:S02]  /*cf4c0*/  @P3 STG.E desc[UR32][R4.64], R19 ;  /* 0x0000001304003986 */ /* 0x0083e4000c101920 */
[----:B-1----:R-:W-:Y:S01]  /*cf4d0*/  IMAD.WIDE R4, R78, 0x4, R160 ;  /* 0x000000044e047825 */ /* 0x002fe200078e02a0 */
[----:B------:R-:W-:-:S09]  /*cf4e0*/  LOP3.LUT R3, R3, 0xfffffbff, RZ, 0xc0, !PT ;  /* 0xfffffbff03037812 */ /* 0x000fd200078ec0ff */
[----:B------:R-:W-:-:S04]  /*cf4f0*/  @P0 LOP3.LUT R3, R3, 0x400, RZ, 0xfc, !PT ;  /* 0x0000040003030812 */ /* 0x000fc800078efcff */
[----:B------:R-:W-:Y:S01]  /*cf500*/  LOP3.LUT P0, RZ, R3, 0x2, RZ, 0xc0, !PT ;  /* 0x0000000203ff7812 */ /* 0x000fe2000780c0ff */
[----:B----4-:R1:W-:Y:S04]  /*cf510*/  @P4 STG.E desc[UR32][R4.64], R206 ;  /* 0x000000ce04004986 */ /* 0x0103e8000c101920 */
[----:B-1----:R-:W3:Y:S04]  /*cf520*/  LDL.LU R206, [R1+0x1cc] ;  /* 0x0001cc0001ce7983 */ /* 0x002ee80000300800 */
[----:B------:R-:W4:Y:S01]  /*cf530*/  LDL.LU R19, [R1+0x10ec] ;  /* 0x0010ec0001137983 */ /* 0x000f220000300800 */
[----:B------:R-:W-:-:S03]  /*cf540*/  IMAD.WIDE R4, R78, 0x4, R158 ;  /* 0x000000044e047825 */ /* 0x000fc600078e029e */
[----:B------:R-:W4:Y:S04]  /*cf550*/  LDL.LU R76, [R1+0x1d70] ;  /* 0x001d7000014c7983 */ /* 0x000f280000300800 */
[----:B------:R1:W-:Y:S02]  /*cf560*/  @P5 STG.E desc[UR32][R4.64], R77 ;  /* 0x0000004d04005986 */ /* 0x0003e4000c101920 */
[----:B-1----:R-:W-:Y:S01]  /*cf570*/  IMAD.WIDE R4, R78, 0x4, R156 ;  /* 0x000000044e047825 */ /* 0x002fe200078e029c */
[----:B------:R-:W-:-:S04]  /*cf580*/  LOP3.LUT R3, R3, 0xfffff7ff, RZ, 0xc0, !PT ;  /* 0xfffff7ff03037812 */ /* 0x000fc800078ec0ff */
[----:B------:R-:W-:-:S04]  /*cf590*/  @P0 LOP3.LUT R3, R3, 0x800, RZ, 0xfc, !PT ;  /* 0x0000080003030812 */ /* 0x000fc800078efcff */
[C---:B------:R-:W-:Y:S02]  /*cf5a0*/  LOP3.LUT P0, RZ, R3.reuse, 0x1, RZ, 0xc0, !PT ;  /* 0x0000000103ff7812 */ /* 0x040fe4000780c0ff */
[----:B------:R-:W-:-:S11]  /*cf5b0*/  LOP3.LUT R3, R3, 0xffffefff, RZ, 0xc0, !PT ;  /* 0xffffefff03037812 */ /* 0x000fd600078ec0ff */
[----:B------:R-:W-:Y:S02]  /*cf5c0*/  @P0 LOP3.LUT R3, R3, 0x1000, RZ, 0xfc, !PT ;  /* 0x0000100003030812 */ /* 0x000fe400078efcff */
[----:B------:R-:W-:Y:S01]  /*cf5d0*/  LOP3.LUT P0, RZ, R226, 0x80000000, RZ, 0xc0, !PT ;  /* 0x80000000e2ff7812 */ /* 0x000fe2000780c0ff */
[----:B--2---:R1:W-:Y:S04]  /*cf5e0*/  @P6 STG.E desc[UR32][R4.64], R204 ;  /* 0x000000cc04006986 */ /* 0x0043e8000c101920 */
[----:B-1----:R-:W2:Y:S04]  /*cf5f0*/  LDL.LU R204, [R1+0x1e10] ;  /* 0x001e100001cc7983 */ /* 0x002ea80000300800 */
[----:B------:R-:W2:Y:S04]  /*cf600*/  LDL.LU R229, [R1+0x1de0] ;  /* 0x001de00001e57983 */ /* 0x000ea80000300800 */
[----:B------:R-:W2:Y:S04]  /*cf610*/  LDL.LU R77, [R1+0x36b0] ;  /* 0x0036b000014d7983 */ /* 0x000ea80000300800 */
[----:B------:R-:W2:Y:S01]  /*cf620*/  LDL.LU R233, [R1+0x1dc0] ;  /* 0x001dc00001e97983 */ /* 0x000ea20000300800 */
[----:B------:R-:W-:-:S03]  /*cf630*/  IMAD.WIDE R4, R78, 0x4, R154 ;  /* 0x000000044e047825 */ /* 0x000fc600078e029a */
[----:B------:R-:W2:Y:S04]  /*cf640*/  LDL.LU R25, [R1+0x1d60] ;  /* 0x001d600001197983 */ /* 0x000ea80000300800 */
[----:B------:R1:W-:Y:S04]  /*cf650*/  @P0 STG.E desc[UR32][R4.64], R18 ;  /* 0x0000001204000986 */ /* 0x0003e8000c101920 */
[----:B------:R-:W2:Y:S04]  /*cf660*/  LDL.LU R6, [R1+0x41f8] ;  /* 0x0041f80001067983 */ /* 0x000ea80000300800 */
[----:B-1----:R-:W2:Y:S01]  /*cf670*/  LDL.LU R18, [R1+0x1db0] ;  /* 0x001db00001127983 */ /* 0x002ea20000300800 */
[----:B------:R-:W-:Y:S01]  /*cf680*/  LOP3.LUT P0, RZ, R3, 0x1000, RZ, 0xc0, !PT ;  /* 0x0000100003ff7812 */ /* 0x000fe2000780c0ff */
[----:B------:R-:W-:-:S02]  /*cf690*/  IMAD.WIDE R4, R78, 0x4, R152 ;  /* 0x000000044e047825 */ /* 0x000fc400078e0298 */
[----:B------:R-:W2:Y:S10]  /*cf6a0*/  LDL.LU R235, [R1+0x2d94] ;  /* 0x002d940001eb7983 */ /* 0x000eb40000300800 */
[----:B------:R1:W-:Y:S01]  /*cf6b0*/  @P0 STG.E desc[UR32][R4.64], R79 ;  /* 0x0000004f04000986 */ /* 0x0003e2000c101920 */
[----:B------:R-:W-:Y:S01]  /*cf6c0*/  LOP3.LUT P0, RZ, R3, 0x800, RZ, 0xc0, !PT ;  /* 0x0000080003ff7812 */ /* 0x000fe2000780c0ff */
[----:B-1----:R-:W-:-:S02]  /*cf6d0*/  IMAD.WIDE R4, R78, 0x4, R150 ;  /* 0x000000044e047825 */ /* 0x002fc400078e0296 */
        /* <DEDUP_REMOVED lines=8> */
[----:B------:R-:W2:Y:S04]  /*cf760*/  LDL.LU R205, [R1+0x36c4] ;  /* 0x0036c40001cd7983 */ /* 0x000ea80000300800 */
[----:B------:R-:W2:Y:S01]  /*cf770*/  LDL.LU R78, [R1+0x36c0] ;  /* 0x0036c000014e7983 */ /* 0x000ea20000300800 */
[C---:B------:R-:W-:Y:S02]  /*cf780*/  LOP3.LUT P1, RZ, R2.reuse, 0x200000, RZ, 0xc0, !PT ;  /* 0x0020000002ff7812 */ /* 0x040fe4000782c0ff */
[C---:B------:R-:W-:Y:S02]  /*cf790*/  LOP3.LUT P2, RZ, R2.reuse, 0x400000, RZ, 0xc0, !PT ;  /* 0x0040000002ff7812 */ /* 0x040fe4000784c0ff */
[C---:B------:R-:W-:Y:S02]  /*cf7a0*/  LOP3.LUT P3, RZ, R2.reuse, 0x800000, RZ, 0xc0, !PT ;  /* 0x0080000002ff7812 */ /* 0x040fe4000786c0ff */
[----:B------:R-:W-:-:S02]  /*cf7b0*/  LOP3.LUT P4, RZ, R2, 0x1000000, RZ, 0xc0, !PT ;  /* 0x0100000002ff7812 */ /* 0x000fc4000788c0ff */
[C---:B------:R-:W-:Y:S02]  /*cf7c0*/  LOP3.LUT P5, RZ, R2.reuse, 0x2000000, RZ, 0xc0, !PT ;  /* 0x0200000002ff7812 */ /* 0x040fe400078ac0ff */
[----:B------:R-:W-:Y:S01]  /*cf7d0*/  LOP3.LUT P6, RZ, R2, 0x4000000, RZ, 0xc0, !PT ;  /* 0x0400000002ff7812 */ /* 0x000fe200078cc0ff */
[----:B---3--:R4:W-:Y:S01]  /*cf7e0*/  @P0 STG.E desc[UR32][R4.64], R206 ;  /* 0x000000ce04000986 */ /* 0x0089e2000c101920 */
[----:B------:R-:W-:Y:S01]  /*cf7f0*/  LOP3.LUT P0, RZ, R3, 0x100, RZ, 0xc0, !PT ;  /* 0x0000010003ff7812 */ /* 0x000fe2000780c0ff */
[----:B----4-:R-:W-:Y:S02]  /*cf800*/  IMAD.WIDE R4, R19, 0x4, R176 ;  /* 0x0000000413047825 */ /* 0x010fe400078e02b0 */
[----:B------:R-:W3:Y:S10]  /*cf810*/  LDL.LU R206, [R1+0x36bc] ;  /* 0x0036bc0001ce7983 */ /* 0x000ef40000300800 */
[----:B------:R1:W-:Y:S01]  /*cf820*/  @P0 STG.E desc[UR32][R4.64], R76 ;  /* 0x0000004c04000986 */ /* 0x0003e2000c101920 */
[----:B------:R-:W-:-:S03]  /*cf830*/  LOP3.LUT P0, RZ, R3, 0x80, RZ, 0xc0, !PT ;  /* 0x0000008003ff7812 */ /* 0x000fc6000780c0ff */
[----:B------:R-:W4:Y:S04]  /*cf840*/  LDL.LU R228, [R1+0x1d50] ;  /* 0x001d500001e47983 */ /* 0x000f280000300800 */
[----:B------:R-:W3:Y:S01]  /*cf850*/  LDL.LU R232, [R1+0x1e00] ;  /* 0x001e000001e87983 */ /* 0x000ee20000300800 */
[----:B-1----:R-:W-:-:S03]  /*cf860*/  IMAD.WIDE R4, R19, 0x4, R174 ;  /* 0x0000000413047825 */ /* 0x002fc600078e02ae */
[----:B------:R-:W3:Y:S01]  /*cf870*/  LDL.LU R76, [R1+0x1dd0] ;  /* 0x001dd000014c7983 */ /* 0x000ee20000300800 */
[----:B------:R-:W-:-:S03]  /*cf880*/  IMAD.WIDE R8, R19, 0x4, R166 ;  /* 0x0000000413087825 */ /* 0x000fc600078e02a6 */
[----:B--2---:R1:W-:Y:S04]  /*cf890*/  @P0 STG.E desc[UR32][R4.64], R204 ;  /* 0x000000cc04000986 */ /* 0x0043e8000c101920 */
[----:B-1----:R-:W2:Y:S01]  /*cf8a0*/  LDL.LU R204, [R1+0x1da0] ;  /* 0x001da00001cc7983 */ /* 0x002ea20000300800 */
[----:B------:R-:W-:Y:S01]  /*cf8b0*/  LOP3.LUT P0, RZ, R3, 0x40, RZ, 0xc0, !PT ;  /* 0x0000004003ff7812 */ /* 0x000fe2000780c0ff */
[----:B------:R-:W-:Y:S02]  /*cf8c0*/  IMAD.WIDE R4, R19, 0x4, R172 ;  /* 0x0000000413047825 */ /* 0x000fe400078e02ac */
[----:B------:R-:W2:Y:S04]  /*cf8d0*/  LDL.LU R10, [R1+0x4390] ;  /* 0x00439000010a7983 */ /* 0x000ea80000300800 */
[----:B------:R-:W2:Y:S04]  /*cf8e0*/  LDL.LU R230, [R1+0x1d40] ;  /* 0x001d400001e67983 */ /* 0x000ea80000300800 */
[----:B------:R-:W2:Y:S04]  /*cf8f0*/  LDL.LU R231, [R1+0x10e8] ;  /* 0x0010e80001e77983 */ /* 0x000ea80000300800 */
[----:B------:R1:W-:Y:S01]  /*cf900*/  @P0 STG.E desc[UR32][R4.64], R229 ;  /* 0x000000e504000986 */ /* 0x0003e2000c101920 */
[----:B------:R-:W-:-:S03]  /*cf910*/  LOP3.LUT P0, RZ, R3, 0x20, RZ, 0xc0, !PT ;  /* 0x0000002003ff7812 */ /* 0x000fc6000780c0ff */
[----:B------:R-:W2:Y:S04]  /*cf920*/  LDL.LU R23, [R1+0x36a8] ;  /* 0x0036a80001177983 */ /* 0x000ea80000300800 */
[----:B------:R-:W2:Y:S01]  /*cf930*/  LDL.LU R234, [R1+0x36a4] ;  /* 0x0036a40001ea7983 */ /* 0x000ea20000300800 */
[----:B-1----:R-:W-:-:S03]  /*cf940*/  IMAD.WIDE R4, R19, 0x4, R170 ;  /* 0x0000000413047825 */ /* 0x002fc600078e02aa */
[----:B------:R-:W2:Y:S04]  /*cf950*/  LDL.LU R229, [R1+0x36a0] ;  /* 0x0036a00001e57983 */ /* 0x000ea80000300800 */
[----:B------:R1:W-:Y:S01]  /*cf960*/  @P0 STG.E desc[UR32][R4.64], R233 ;  /* 0x000000e904000986 */ /* 0x0003e2000c101920 */
[----:B------:R-:W-:Y:S01]  /*cf970*/  LOP3.LUT P0, RZ, R3, 0x10, RZ, 0xc0, !PT ;  /* 0x0000001003ff7812 */ /* 0x000fe2000780c0ff */
[----:B------:R-:W-:-:S05]  /*cf980*/  IMAD.WIDE R2, R19, 0x4, R168 ;  /* 0x0000000413027825 */ /* 0x000fca00078e02a8 */
[----:B------:R1:W-:Y:S04]  /*cf990*/  @P1 STG.E desc[UR32][R2.64], R25 ;  /* 0x0000001902001986 */ /* 0x0003e8000c101920 */
[----:B-1----:R-:W2:Y:S04]  /*cf9a0*/  LDL.LU R233, [R1+0x369c] ;  /* 0x00369c0001e97983 */ /* 0x002ea80000300800 */
[----:B------:R1:W-:Y:S04]  /*cf9b0*/  @P2 STG.E desc[UR32][R8.64], R18 ;  /* 0x0000001208002986 */ /* 0x0003e8000c101920 */
[----:B------:R-:W2:Y:S04]  /*cf9c0*/  LDL.LU R25, [R1+0x3698] ;  /* 0x0036980001197983 */ /* 0x000ea80000300800 */
[----:B------:R-:W2:Y:S04]  /*cf9d0*/  LDL.LU R217, [R1+0x1d90] ;  /* 0x001d900001d97983 */ /* 0x000ea80000300800 */
[----:B------:R-:W2:Y:S04]  /*cf9e0*/  LDL.LU R221, [R1+0x1d30] ;  /* 0x001d300001dd7983 */ /* 0x000ea80000300800 */
[----:B------:R-:W2:Y:S04]  /*cf9f0*/  LDL.LU R227, [R1+0x1df0] ;  /* 0x001df00001e37983 */ /* 0x000ea80000300800 */
[----:B-1----:R-:W2:Y:S01]  /*cfa00*/  LDL.LU R18, [R1+0x1d80] ;  /* 0x001d800001127983 */ /* 0x002ea20000300800 */
[----:B------:R-:W-:Y:S01]  /*cfa10*/  ISETP.LT.AND P1, PT, R77, R6, !P0 ;  /* 0x000000064d00720c */ /* 0x000fe20004721270 */
[----:B------:R-:W-:-:S02]  /*cfa20*/  IMAD.WIDE R6, R19, 0x4, R164 ;  /* 0x0000000413067825 */ /* 0x000fc400078e02a4 */
[----:B------:R-:W2:Y:S02]  /*cfa30*/  LDL.LU R252, [R1+0x1d20] ;  /* 0x001d200001fc7983 */ /* 0x000ea40000300800 */
[----:B------:R-:W-:-:S04]  /*cfa40*/  IMAD.WIDE R4, R19, 0x4, R162 ;  /* 0x0000000413047825 */ /* 0x000fc800078e02a2 */
[----:B------:R-:W-:-:S04]  /*cfa50*/  IMAD.WIDE R2, R19, 0x4, R160 ;  /* 0x0000000413027825 */ /* 0x000fc800078e02a0 */
[----:B------:R-:W-:Y:S01]  /*cfa60*/  IMAD.WIDE R8, R19, 0x4, R158 ;  /* 0x0000000413087825 */ /* 0x000fe200078e029e */
[----:B----4-:R-:W-:Y:S04]  /*cfa70*/  @P3 STG.E desc[UR32][R6.64], R228 ;  /* 0x000000e406003986 */ /* 0x010fe8000c101920 */
[----:B---3--:R-:W-:Y:S04]  /*cfa80*/  @P4 STG.E desc[UR32][R4.64], R232 ;  /* 0x000000e804004986 */ /* 0x008fe8000c101920 */
[----:B------:R1:W-:Y:S01]  /*cfa90*/  @P5 STG.E desc[UR32][R2.64], R76 ;  /* 0x0000004c02005986 */ /* 0x0003e2000c101920 */
[----:B------:R-:W-:-:S02]  /*cfaa0*/  ISETP.LT.AND P3, PT, R79, UR4, !P0 ;  /* 0x000000044f007c0c */ /* 0x000fc4000c761270 */
[----:B------:R-:W-:Y:S02]  /*cfab0*/  ISETP.LT.AND P5, PT, R205, UR4, !P0 ;  /* 0x00000004cd007c0c */ /* 0x000fe4000c7a1270 */
[----:B------:R-:W-:Y:S01]  /*cfac0*/  ISETP.LT.AND P4, PT, R78, UR4, !P0 ;  /* 0x000000044e007c0c */ /* 0x000fe2000c781270 */
[----:B-1----:R-:W-:-:S04]  /*cfad0*/  IMAD.WIDE R2, R19, 0x4, R156 ;  /* 0x0000000413027825 */ /* 0x002fc800078e029c */
[----:B------:R-:W-:-:S04]  /*cfae0*/  IMAD.WIDE R4, R19, 0x4, R152 ;  /* 0x0000000413047825 */ /* 0x000fc800078e0298 */
[----:B------:R-:W-:Y:S01]  /*cfaf0*/  IMAD.WIDE R6, R19, 0x4, R150 ;  /* 0x0000000413067825 */ /* 0x000fe200078e0296 */
[----:B--2---:R1:W-:Y:S04]  /*cfb00*/  @P6 STG.E desc[UR32][R8.64], R204 ;  /* 0x000000cc08006986 */ /* 0x0043e8000c101920 */
[----:B-1----:R-:W2:Y:S04]  /*cfb10*/  LDL.LU R204, [R1+0x1d10] ;  /* 0x001d100001cc7983 */ /* 0x002ea80000300800 */
[----:B------:R-:W3:Y:S04]  /*cfb20*/  LDL.LU R228, [R1+0x3694] ;  /* 0x0036940001e47983 */ /* 0x000ee80000300800 */
[----:B------:R-:W4:Y:S01]  /*cfb30*/  LDL.LU R232, [R1+0x3690] ;  /* 0x0036900001e87983 */ /* 0x000f220000300800 */
[----:B------:R-:W-:-:S03]  /*cfb40*/  ISETP.LT.AND P6, PT, R207, UR4, !P0 ;  /* 0x00000004cf007c0c */ /* 0x000fc6000c7c1270 */
[----:B------:R-:W4:Y:S04]  /*cfb50*/  LDL.LU R76, [R1+0x368c] ;  /* 0x00368c00014c7983 */ /* 0x000f280000300800 */
[----:B------:R-:W3:Y:S04]  /*cfb60*/  LDL.LU R200, [R1+0x1d00] ;  /* 0x001d000001c87983 */ /* 0x000ee80000300800 */
[----:B------:R-:W4:Y:S04]  /*cfb70*/  LDL.LU R216, [R1+0x1ce0] ;  /* 0x001ce00001d87983 */ /* 0x000f280000300800 */
[----:B------:R-:W4:Y:S04]  /*cfb80*/  LDL.LU R220, [R1+0x1cf0] ;  /* 0x001cf00001dc7983 */ /* 0x000f280000300800 */
[----:B------:R1:W-:Y:S01]  /*cfb90*/  @P1 STG.E desc[UR32][R2.64], R230 ;  /* 0x000000e602001986 */ /* 0x0003e2000c101920 */
[----:B------:R-:W-:-:S04]  /*cfba0*/  IMAD.WIDE R8, R19, 0x4, R148 ;  /* 0x0000000413087825 */ /* 0x000fc800078e0294 */
[----:B-1----:R-:W-:Y:S01]  /*cfbb0*/  IMAD.WIDE R2, R19, 0x4, R154 ;  /* 0x0000000413027825 */ /* 0x002fe200078e029a */
[----:B------:R-:W4:Y:S04]  /*cfbc0*/  LDL.LU R230, [R1+0x1c80] ;  /* 0x001c800001e67983 */ /* 0x000f280000300800 */
[----:B------:R-:W-:Y:S04]  /*cfbd0*/  @P3 STG.E desc[UR32][R2.64], R217 ;  /* 0x000000d902003986 */ /* 0x000fe8000c101920 */
[----:B------:R-:W-:Y:S04]  /*cfbe0*/  @P6 STG.E desc[UR32][R4.64], R221 ;  /* 0x000000dd04006986 */ /* 0x000fe8000c101920 */
[----:B------:R-:W-:Y:S04]  /*cfbf0*/  @P5 STG.E desc[UR32][R6.64], R227 ;  /* 0x000000e306005986 */ /* 0x000fe8000c101920 */
[----:B------:R1:W-:Y:S04]  /*cfc00*/  @P4 STG.E desc[UR32][R8.64], R18 ;  /* 0x0000001208004986 */ /* 0x0003e8000c101920 */
[----:B-1----:R-:W4:Y:S01]  /*cfc10*/  LDL.LU R18, [R1+0xd40] ;  /* 0x000d400001127983 */ /* 0x002f220000300800 */
[----:B------:R-:W-:-:S02]  /*cfc20*/  ISETP.GE.AND P2, PT, R10, UR5, PT ;  /* 0x000000050a007c0c */ /* 0x000fc4000bf46270 */
[----:B------:R-:W-:Y:S02]  /*cfc30*/  ISETP.LT.AND P0, PT, R206, UR4, !P0 ;  /* 0x00000004ce007c0c */ /* 0x000fe4000c701270 */
[----:B------:R-:W-:Y:S01]  /*cfc40*/  ISETP.LT.AND P1, PT, R235, UR4, !P2 ;  /* 0x00000004eb007c0c */ /* 0x000fe2000d721270 */
[----:B------:R-:W-:Y:S02]  /*cfc50*/  IMAD.WIDE R2, R19, 0x4, R146 ;  /* 0x0000000413027825 */ /* 0x000fe400078e0292 */
[----:B------:R-:W4:Y:S02]  /*cfc60*/  LDL.LU R19, [R1+0xb40] ;  /* 0x000b400001137983 */ /* 0x000f240000300800 */
[----:B------:R-:W-:Y:S02]  /*cfc70*/  IMAD.WIDE R4, R231, 0x4, R176 ;  /* 0x00000004e7047825 */ /* 0x000fe400078e02b0 */
[----:B------:R-:W4:Y:S04]  /*cfc80*/  LDL.LU R217, [R1+0xa40] ;  /* 0x000a400001d97983 */ /* 0x000f280000300800 */
[----:B------:R-:W4:Y:S04]  /*cfc90*/  LDL.LU R10, [R1+0x4394] ;  /* 0x00439400010a7983 */ /* 0x000f280000300800 */
[----:B------:R1:W-:Y:S04]  /*cfca0*/  @P0 STG.E desc[UR32][R2.64], R252 ;  /* 0x000000fc02000986 */ /* 0x0003e8000c101920 */
[----:B------:R-:W4:Y:S04]  /*cfcb0*/  LDL.LU R227, [R1+0x790] ;  /* 0x0007900001e37983 */ /* 0x000f280000300800 */
[----:B-1----:R-:W4:Y:S01]  /*cfcc0*/  LDL.LU R252, [R1+0x8e0] ;  /* 0x0008e00001fc7983 */ /* 0x002f220000300800 */
[----:B------:R-:W-:-:S02]  /*cfcd0*/  ISETP.LT.AND P6, PT, R91, UR4, !P2 ;  /* 0x000000045b007c0c */ /* 0x000fc4000d7c1270 */
[----:B------:R-:W-:Y:S02]  /*cfce0*/  ISETP.LT.AND P5, PT, R23, UR4, !P2 ;  /* 0x0000000417007c0c */ /* 0x000fe4000d7a1270 */
[----:B------:R-:W-:Y:S01]  /*cfcf0*/  ISETP.LT.AND P4, PT, R234, UR4, !P2 ;  /* 0x00000004ea007c0c */ /* 0x000fe2000d781270 */
[----:B------:R-:W-:-:S04]  /*cfd00*/  IMAD.WIDE R2, R231, 0x4, R174 ;  /* 0x00000004e7027825 */ /* 0x000fc800078e02ae */
[----:B------:R-:W-:Y:S01]  /*cfd10*/  IMAD.WIDE R6, R231, 0x4, R170 ;  /* 0x00000004e7067825 */ /* 0x000fe200078e02aa */
[----:B------:R-:W-:-:S03]  /*cfd20*/  ISETP.LT.AND P3, PT, R229, UR4, !P2 ;  /* 0x00000004e5007c0c */ /* 0x000fc6000d761270 */
[C---:B------:R-:W-:Y:S01]  /*cfd30*/  IMAD.WIDE R8, R231.reuse, 0x4, R168 ;  /* 0x00000004e7087825 */ /* 0x040fe200078e02a8 */
[----:B--2---:R1:W-:Y:S04]  /*cfd40*/  @P1 STG.E desc[UR32][R4.64], R204 ;  /* 0x000000cc04001986 */ /* 0x0043e8000c101920 */
[----:B-1----:R-:W2:Y:S01]  /*cfd50*/  LDL.LU R204, [R1+0x690] ;  /* 0x0006900001cc7983 */ /* 0x002ea20000300800 */
[----:B------:R-:W-:-:S03]  /*cfd60*/  IMAD.WIDE R4, R231, 0x4, R172 ;  /* 0x00000004e7047825 */ /* 0x000fc600078e02ac */
[----:B---3--:R-:W-:Y:S04]  /*cfd70*/  @P6 STG.E desc[UR32][R2.64], R200 ;  /* 0x000000c802006986 */ /* 0x008fe8000c101920 */
[----:B----4-:R1:W-:Y:S01]  /*cfd80*/  @P5 STG.E desc[UR32][R4.64], R216 ;  /* 0x000000d804005986 */ /* 0x0103e2000c101920 */
[----:B------:R-:W-:-:S03]  /*cfd90*/  ISETP.LT.AND P1, PT, R233, UR4, !P2 ;  /* 0x00000004e9007c0c */ /* 0x000fc6000d721270 */
[----:B------:R3:W-:Y:S04]  /*cfda0*/  @P4 STG.E desc[UR32][R6.64], R220 ;  /* 0x000000dc06004986 */ /* 0x0007e8000c101920 */
[----:B-1----:R-:W4:Y:S04]  /*cfdb0*/  LDL.LU R216, [R1+0x610] ;  /* 0x0006100001d87983 */ /* 0x002f280000300800 */
[----:B---3--:R-:W3:Y:S01]  /*cfdc0*/  LDL.LU R220, [R1+0x510] ;  /* 0x0005100001dc7983 */ /* 0x008ee20000300800 */
[----:B------:R-:W-:-:S03]  /*cfdd0*/  IMAD.WIDE R2, R231, 0x4, R166 ;  /* 0x00000004e7027825 */ /* 0x000fc600078e02a6 */
[----:B------:R1:W-:Y:S04]  /*cfde0*/  @P3 STG.E desc[UR32][R8.64], R230 ;  /* 0x000000e608003986 */ /* 0x0003e8000c101920 */
[----:B-1----:R-:W3:Y:S04]  /*cfdf0*/  LDL.LU R230, [R1+0x10e4] ;  /* 0x0010e40001e67983 */ /* 0x002ee80000300800 */
[----:B------:R-:W3:Y:S04]  /*cfe00*/  LDL.LU R221, [R1+0x270] ;  /* 0x0002700001dd7983 */ /* 0x000ee80000300800 */
[----:B------:R-:W3:Y:S04]  /*cfe10*/  LDL.LU R200, [R1+0x1b0] ;  /* 0x0001b00001c87983 */ /* 0x000ee80000300800 */
[----:B------:R1:W-:Y:S04]  /*cfe20*/  @P1 STG.E desc[UR32][R2.64], R18 ;  /* 0x0000001202001986 */ /* 0x0003e8000c101920 */
[----:B-1----:R-:W3:Y:S01]  /*cfe30*/  LDL.LU R18, [R1+0x400] ;  /* 0x0004000001127983 */ /* 0x002ee20000300800 */
[----:B------:R-:W-:-:S02]  /*cfe40*/  ISETP.LT.AND P0, PT, R25, UR4, !P2 ;  /* 0x0000000419007c0c */ /* 0x000fc4000d701270 */
[----:B------:R-:W-:Y:S02]  /*cfe50*/  ISETP.LT.AND P6, PT, R228, UR4, !P2 ;  /* 0x00000004e4007c0c */ /* 0x000fe4000d7c1270 */
[----:B------:R-:W-:Y:S01]  /*cfe60*/  ISETP.LT.AND P3, PT, R232, UR4, !P2 ;  /* 0x00000004e8007c0c */ /* 0x000fe2000d761270 */
[----:B------:R-:W-:Y:S01]  /*cfe70*/  IMAD.WIDE R4, R231, 0x4, R164 ;  /* 0x00000004e7047825 */ /* 0x000fe200078e02a4 */
[----:B------:R-:W-:Y:S02]  /*cfe80*/  ISETP.LT.AND P5, PT, R76, UR4, !P2 ;  /* 0x000000044c007c0c */ /* 0x000fe4000d7a1270 */
[----:B------:R-:W-:Y:S01]  /*cfe90*/  ISETP.LT.AND P4, PT, R77, UR4, !P2 ;  /* 0x000000044d007c0c */ /* 0x000fe2000d781270 */
[----:B------:R-:W-:-:S04]  /*cfea0*/  IMAD.WIDE R2, R231, 0x4, R162 ;  /* 0x00000004e7027825 */ /* 0x000fc800078e02a2 */
[----:B------:R1:W-:Y:S01]  /*cfeb0*/  @P0 STG.E desc[UR32][R4.64], R19 ;  /* 0x0000001304000986 */ /* 0x0003e2000c101920 */
[----:B------:R-:W-:-:S04]  /*cfec0*/  IMAD.WIDE R6, R231, 0x4, R158 ;  /* 0x00000004e7067825 */ /* 0x000fc800078e029e */
[C---:B------:R-:W-:Y:S01]  /*cfed0*/  IMAD.WIDE R8, R231.reuse, 0x4, R156 ;  /* 0x00000004e7087825 */ /* 0x040fe200078e029c */
[----:B------:R-:W-:Y:S04]  /*cfee0*/  @P6 STG.E desc[UR32][R2.64], R217 ;  /* 0x000000d902006986 */ /* 0x000fe8000c101920 */
[----:B-1----:R-:W3:Y:S01]  /*cfef0*/  LDL.LU R19, [R1+0x1d74] ;  /* 0x001d740001137983 */ /* 0x002ee20000300800 */
[----:B------:R-:W-:-:S05]  /*cff00*/  IMAD.WIDE R4, R231, 0x4, R160 ;  /* 0x00000004e7047825 */ /* 0x000fca00078e02a0 */
[----:B------:R-:W-:Y:S04]  /*cff10*/  @P3 STG.E desc[UR32][R4.64], R227 ;  /* 0x000000e304003986 */ /* 0x000fe8000c101920 */
[----:B------:R1:W-:Y:S04]  /*cff20*/  @P5 STG.E desc[UR32][R6.64], R252 ;  /* 0x000000fc06005986 */ /* 0x0003e8000c101920 */
[----:B-1----:R-:W3:Y:S01]  /*cff30*/  LDL.LU R252, [R1+0x1e14] ;  /* 0x001e140001fc7983 */ /* 0x002ee20000300800 */
[----:B------:R-:W-:Y:S02]  /*cff40*/  ISETP.LT.AND P1, PT, R79, UR4, !P2 ;  /* 0x000000044f007c0c */ /* 0x000fe4000d721270 */
[----:B------:R-:W-:Y:S01]  /*cff50*/  ISETP.LT.AND P0, PT, R207, UR4, !P2 ;  /* 0x00000004cf007c0c */ /* 0x000fe2000d701270 */
[----:B------:R-:W-:-:S04]  /*cff60*/  IMAD.WIDE R2, R231, 0x4, R154 ;  /* 0x00000004e7027825 */ /* 0x000fc800078e029a */
[----:B------:R-:W-:Y:S01]  /*cff70*/  IMAD.WIDE R4, R231, 0x4, R152 ;  /* 0x00000004e7047825 */ /* 0x000fe200078e0298 */
[----:B------:R-:W-:-:S03]  /*cff80*/  ISETP.LT.AND P3, PT, R205, UR4, !P2 ;  /* 0x00000004cd007c0c */ /* 0x000fc6000d761270 */
[----:B------:R-:W-:Y:S01]  /*cff90*/  IMAD.WIDE R6, R231, 0x4, R146 ;  /* 0x00000004e7067825 */ /* 0x000fe200078e0292 */
[----:B--2---:R1:W-:Y:S04]  /*cffa0*/  @P4 STG.E desc[UR32][R8.64], R204 ;  /* 0x000000cc08004986 */ /* 0x0043e8000c101920 */
[----:B-1----:R-:W2:Y:S01]  /*cffb0*/  LDL.LU R204, [R1+0x1de4] ;  /* 0x001de40001cc7983 */ /* 0x002ea20000300800 */
[----:B------:R-:W-:-:S03]  /*cffc0*/  ISETP.LT.AND P4, PT, R78, UR4, !P2 ;  /* 0x000000044e007c0c */ /* 0x000fc6000d781270 */
[----:B------:R-:W2:Y:S04]  /*cffd0*/  LDL.LU R227, [R1+0x1dc4] ;  /* 0x001dc40001e37983 */ /* 0x000ea80000300800 */
[----:B----4-:R1:W-:Y:S01]  /*cffe0*/  @P1 STG.E desc[UR32][R2.64], R216 ;  /* 0x000000d802001986 */ /* 0x0103e2000c101920 */
[----:B------:R-:W-:-:S03]  /*cfff0*/  ISETP.LT.AND P2, PT, R206, UR4, !P2 ;  /* 0x00000004ce007c0c */ /* 0x000fc6000d741270 */
[----:B---3--:R3:W-:Y:S04]  /*d0000*/  @P0 STG.E desc[UR32][R4.64], R220 ;  /* 0x000000dc04000986 */ /* 0x0087e8000c101920 */
[----:B-1----:R-:W4:Y:S04]  /*d0010*/  LDL.LU R216, [R1+0x1d64] ;  /* 0x001d640001d87983 */ /* 0x002f280000300800 */
[----:B---3--:R-:W3:Y:S01]  /*d0020*/  LDL.LU R220, [R1+0x1db4] ;  /* 0x001db40001dc7983 */ /* 0x008ee20000300800 */
[----:B------:R-:W-:-:S04]  /*d0030*/  IMAD.WIDE R4, R231, 0x4, R150 ;  /* 0x00000004e7047825 */ /* 0x000fc800078e0296 */
[----:B------:R-:W-:Y:S02]  /*d0040*/  IMAD.WIDE R2, R231, 0x4, R148 ;  /* 0x00000004e7027825 */ /* 0x000fe400078e0294 */
[----:B------:R-:W3:Y:S04]  /*d0050*/  LDL.LU R231, [R1+0x1d54] ;  /* 0x001d540001e77983 */ /* 0x000ee80000300800 */
[----:B------:R-:W-:Y:S04]  /*d0060*/  @P3 STG.E desc[UR32][R4.64], R221 ;  /* 0x000000dd04003986 */ /* 0x000fe8000c101920 */
[----:B------:R-:W-:Y:S04]  /*d0070*/  @P4 STG.E desc[UR32][R2.64], R200 ;  /* 0x000000c802004986 */ /* 0x000fe8000c101920 */
[----:B------:R1:W-:Y:S04]  /*d0080*/  @P2 STG.E desc[UR32][R6.64], R18 ;  /* 0x0000001206002986 */ /* 0x0003e8000c101920 */
[----:B-1----:R-:W3:Y:S01]  /*d0090*/  LDL.LU R18, [R1+0x1e04] ;  /* 0x001e040001127983 */ /* 0x002ee20000300800 */
[----:B------:R-:W-:-:S04]  /*d00a0*/  ISETP.GE.AND P6, PT, R10, UR5, PT ;  /* 0x000000050a007c0c */ /* 0x000fc8000bfc6270 */
[----:B------:R-:W-:Y:S01]  /*d00b0*/  ISETP.LT.AND P5, PT, R235, UR4, !P6 ;  /* 0x00000004eb007c0c */ /* 0x000fe2000f7a1270 */
[C---:B------:R-:W-:Y:S01]  /*d00c0*/  IMAD.WIDE R8, R230.reuse, 0x4, R176 ;  /* 0x00000004e6087825 */ /* 0x040fe200078e02b0 */
[----:B------:R-:W-:Y:S02]  /*d00d0*/  ISETP.LT.AND P1, PT, R91, UR4, !P6 ;  /* 0x000000045b007c0c */ /* 0x000fe4000f721270 */
[----:B------:R-:W-:Y:S01]  /*d00e0*/  ISETP.LT.AND P0, PT, R23, UR4, !P6 ;  /* 0x0000000417007c0c */ /* 0x000fe2000f701270 */
[----:B------:R-:W-:-:S04]  /*d00f0*/  IMAD.WIDE R2, R230, 0x4, R174 ;  /* 0x00000004e6027825 */ /* 0x000fc800078e02ae */
[----:B------:R-:W-:-:S04]  /*d0100*/  IMAD.WIDE R4, R230, 0x4, R172 ;  /* 0x00000004e6047825 */ /* 0x000fc800078e02ac */
[----:B------:R1:W-:Y:S04]  /*d0110*/  @P5 STG.E desc[UR32][R8.64], R19 ;  /* 0x0000001308005986 */ /* 0x0003e8000c101920 */
[----:B-1----:R-:W3:Y:S04]  /*d0120*/  LDL.LU R19, [R1+0x1dd4] ;  /* 0x001dd40001137983 */ /* 0x002ee80000300800 */
[----:B------:R-:W3:Y:S04]  /*d0130*/  LDL.LU R217, [R1+0x1da4] ;  /* 0x001da40001d97983 */ /* 0x000ee80000300800 */
[----:B------:R-:W3:Y:S04]  /*d0140*/  LDL.LU R10, [R1+0x4398] ;  /* 0x00439800010a7983 */ /* 0x000ee80000300800 */
[----:B------:R1:W-:Y:S04]  /*d0150*/  @P1 STG.E desc[UR32][R2.64], R252 ;  /* 0x000000fc02001986 */ /* 0x0003e8000c101920 */
[----:B------:R-:W3:Y:S04]  /*d0160*/  LDL.LU R200, [R1+0x1d44] ;  /* 0x001d440001c87983 */ /* 0x000ee80000300800 */
[----:B-1----:R-:W3:Y:S01]  /*d0170*/  LDL.LU R252, [R1+0x1d94] ;  /* 0x001d940001fc7983 */ /* 0x002ee20000300800 */
[----:B------:R-:W-:-:S02]  /*d0180*/  ISETP.LT.AND P5, PT, R234, UR4, !P6 ;  /* 0x00000004ea007c0c */ /* 0x000fc4000f7a1270 */
[----:B------:R-:W-:Y:S02]  /*d0190*/  ISETP.LT.AND P4, PT, R229, UR4, !P6 ;  /* 0x00000004e5007c0c */ /* 0x000fe4000f781270 */
[----:B------:R-:W-:Y:S01]  /*d01a0*/  ISETP.LT.AND P3, PT, R233, UR4, !P6 ;  /* 0x00000004e9007c0c */ /* 0x000fe2000f761270 */
[----:B------:R-:W-:Y:S01]  /*d01b0*/  IMAD.WIDE R2, R230, 0x4, R170 ;  /* 0x00000004e6027825 */ /* 0x000fe200078e02aa */
[----:B------:R-:W-:-:S03]  /*d01c0*/  ISETP.LT.AND P2, PT, R25, UR4, !P6 ;  /* 0x0000000419007c0c */ /* 0x000fc6000f741270 */
[----:B------:R-:W-:Y:S01]  /*d01d0*/  IMAD.WIDE R6, R230, 0x4, R166 ;  /* 0x00000004e6067825 */ /* 0x000fe200078e02a6 */
[----:B------:R-:W-:-:S03]  /*d01e0*/  ISETP.LT.AND P1, PT, R228, UR4, !P6 ;  /* 0x00000004e4007c0c */ /* 0x000fc6000f721270 */
[C---:B------:R-:W-:Y:S01]  /*d01f0*/  IMAD.WIDE R8, R230.reuse, 0x4, R164 ;  /* 0x00000004e6087825 */ /* 0x040fe200078e02a4 */
[----:B--2---:R1:W-:Y:S04]  /*d0200*/  @P0 STG.E desc[UR32][R4.64], R204 ;  /* 0x000000cc04000986 */ /* 0x0043e8000c101920 */
[----:B-1----:R-:W2:Y:S01]  /*d0210*/  LDL.LU R204, [R1+0x1d34] ;  /* 0x001d340001cc7983 */ /* 0x002ea20000300800 */
[----:B------:R-:W-:-:S03]  /*d0220*/  IMAD.WIDE R4, R230, 0x4, R168 ;  /* 0x00000004e6047825 */ /* 0x000fc600078e02a8 */
[----:B------:R-:W-:Y:S04]  /*d0230*/  @P5 STG.E desc[UR32][R2.64], R227 ;  /* 0x000000e302005986 */ /* 0x000fe8000c101920 */
[----:B----4-:R1:W-:Y:S04]  /*d0240*/  @P4 STG.E desc[UR32][R4.64], R216 ;  /* 0x000000d804004986 */ /* 0x0103e8000c101920 */
[----:B---3--:R3:W-:Y:S04]  /*d0250*/  @P3 STG.E desc[UR32][R6.64], R220 ;  /* 0x000000dc06003986 */ /* 0x0087e8000c101920 */
[----:B-1----:R-:W4:Y:S04]  /*d0260*/  LDL.LU R216, [R1+0x10e0] ;  /* 0x0010e00001d87983 */ /* 0x002f280000300800 */
[----:B---3--:R-:W3:Y:S04]  /*d0270*/  LDL.LU R220, [R1+0x1df4] ;  /* 0x001df40001dc7983 */ /* 0x008ee80000300800 */
[----:B------:R1:W-:Y:S01]  /*d0280*/  @P2 STG.E desc[UR32][R8.64], R231 ;  /* 0x000000e708002986 */ /* 0x0003e2000c101920 */
[----:B------:R-:W-:-:S03]  /*d0290*/  IMAD.WIDE R2, R230, 0x4, R162 ;  /* 0x00000004e6027825 */ /* 0x000fc600078e02a2 */
[----:B-1----:R-:W4:Y:S04]  /*d02a0*/  LDL.LU R231, [R1+0x1d84] ;  /* 0x001d840001e77983 */ /* 0x002f280000300800 */
[----:B------:R-:W4:Y:S04]  /*d02b0*/  LDL.LU R221, [R1+0x1d24] ;  /* 0x001d240001dd7983 */ /* 0x000f280000300800 */
[----:B------:R-:W4:Y:S04]  /*d02c0*/  LDL.LU R227, [R1+0x1d14] ;  /* 0x001d140001e37983 */ /* 0x000f280000300800 */
[----:B------:R1:W-:Y:S04]  /*d02d0*/  @P1 STG.E desc[UR32][R2.64], R18 ;  /* 0x0000001202001986 */ /* 0x0003e8000c101920 */
[----:B-1----:R-:W4:Y:S01]  /*d02e0*/  LDL.LU R18, [R1+0x1d04] ;  /* 0x001d040001127983 */ /* 0x002f220000300800 */
[----:B------:R-:W-:-:S02]  /*d02f0*/  ISETP.LT.AND P0, PT, R232, UR4, !P6 ;  /* 0x00000004e8007c0c */ /* 0x000fc4000f701270 */
[----:B------:R-:W-:Y:S02]  /*d0300*/  ISETP.LT.AND P5, PT, R76, UR4, !P6 ;  /* 0x000000044c007c0c */ /* 0x000fe4000f7a1270 */
[----:B------:R-:W-:Y:S01]  /*d0310*/  ISETP.LT.AND P2, PT, R77, UR4, !P6 ;  /* 0x000000044d007c0c */ /* 0x000fe2000f741270 */
[C---:B------:R-:W-:Y:S01]  /*d0320*/  IMAD.WIDE R4, R230.reuse, 0x4, R160 ;  /* 0x00000004e6047825 */ /* 0x040fe200078e02a0 */
[----:B------:R-:W-:Y:S02]  /*d0330*/  ISETP.LT.AND P4, PT, R79, UR4, !P6 ;  /* 0x000000044f007c0c */ /* 0x000fe4000f781270 */
[----:B------:R-:W-:Y:S01]  /*d0340*/  ISETP.LT.AND P3, PT, R207, UR4, !P6 ;  /* 0x00000004cf007c0c */ /* 0x000fe2000f761270 */
[----:B------:R-:W-:-:S04]  /*d0350*/  IMAD.WIDE R2, R230, 0x4, R158 ;  /* 0x00000004e6027825 */ /* 0x000fc800078e029e */
[C---:B------:R-:W-:Y:S01]  /*d0360*/  IMAD.WIDE R6, R230.reuse, 0x4, R154 ;  /* 0x00000004e6067825 */ /* 0x040fe200078e029a */
[----:B------:R1:W-:Y:S03]  /*d0370*/  @P0 STG.E desc[UR32][R4.64], R19 ;  /* 0x0000001304000986 */ /* 0x0003e6000c101920 */
[C---:B------:R-:W-:Y:S01]  /*d0380*/  IMAD.WIDE R8, R230.reuse, 0x4, R152 ;  /* 0x00000004e6087825 */ /* 0x040fe200078e0298 */
[----:B------:R1:W-:Y:S03]  /*d0390*/  @P5 STG.E desc[UR32][R2.64], R217 ;  /* 0x000000d902005986 */ /* 0x0003e6000c101920 */
[----:B-1----:R-:W-:Y:S01]  /*d03a0*/  IMAD.WIDE R4, R230, 0x4, R156 ;  /* 0x00000004e6047825 */ /* 0x002fe200078e029c */
[----:B------:R-:W4:Y:S04]  /*d03b0*/  LDL.LU R19, [R1+0x1ce4] ;  /* 0x001ce40001137983 */ /* 0x000f280000300800 */
[----:B------:R1:W-:Y:S04]  /*d03c0*/  @P2 STG.E desc[UR32][R4.64], R200 ;  /* 0x000000c804002986 */ /* 0x0003e8000c101920 */
[----:B------:R-:W-:Y:S01]  /*d03d0*/  @P4 STG.E desc[UR32][R6.64], R252 ;  /* 0x000000fc06004986 */ /* 0x000fe2000c101920 */
[----:B------:R-:W-:-:S02]  /*d03e0*/  ISETP.LT.AND P1, PT, R205, UR4, !P6 ;  /* 0x00000004cd007c0c */ /* 0x000fc4000f721270 */
[----:B------:R-:W-:Y:S01]  /*d03f0*/  ISETP.LT.AND P0, PT, R78, UR4, !P6 ;  /* 0x000000044e007c0c */ /* 0x000fe2000f701270 */
[----:B------:R-:W-:Y:S01]  /*d0400*/  IMAD.WIDE R2, R230, 0x4, R150 ;  /* 0x00000004e6027825 */ /* 0x000fe200078e0296 */
[----:B------:R-:W-:Y:S02]  /*d0410*/  ISETP.GE.AND P5, PT, R10, UR5, PT ;  /* 0x000000050a007c0c */ /* 0x000fe4000bfa6270 */
[----:B------:R-:W-:Y:S01]  /*d0420*/  ISETP.LT.AND P6, PT, R206, UR4, !P6 ;  /* 0x00000004ce007c0c */ /* 0x000fe2000f7c1270 */
[----:B-1----:R-:W-:Y:S01]  /*d0430*/  IMAD.WIDE R4, R230, 0x4, R148 ;  /* 0x00000004e6047825 */ /* 0x002fe200078e0294 */
[----:B------:R-:W-:Y:S01]  /*d0440*/  ISETP.LT.AND P4, PT, R235, UR4, !P5 ;  /* 0x00000004eb007c0c */ /* 0x000fe2000ef81270 */
[----:B--2---:R1:W-:Y:S04]  /*d0450*/  @P3 STG.E desc[UR32][R8.64], R204 ;  /* 0x000000cc08003986 */ /* 0x0043e8000c101920 */
[----:B-1----:R-:W2:Y:S04]  /*d0460*/  LDL.LU R204, [R1+0x1cf4] ;  /* 0x001cf40001cc7983 */ /* 0x002ea80000300800 */
[----:B------:R-:W2:Y:S01]  /*d0470*/  LDL.LU R252, [R1+0x1c84] ;  /* 0x001c840001fc7983 */ /* 0x000ea20000300800 */
[----:B------:R-:W-:-:S03]  /*d0480*/  ISETP.LT.AND P3, PT, R91, UR4, !P5 ;  /* 0x000000045b007c0c */ /* 0x000fc6000ef61270 */
[----:B------:R-:W2:Y:S04]  /*d0490*/  LDL.LU R200, [R1+0xd44] ;  /* 0x000d440001c87983 */ /* 0x000ea80000300800 */
[----:B---3--:R1:W-:Y:S01]  /*d04a0*/  @P1 STG.E desc[UR32][R2.64], R220 ;  /* 0x000000dc02001986 */ /* 0x0083e2000c101920 */
[----:B----4-:R-:W-:-:S03]  /*d04b0*/  IMAD.WIDE R6, R216, 0x4, R174 ;  /* 0x00000004d8067825 */ /* 0x010fc600078e02ae */
[----:B-1----:R-:W3:Y:S01]  /*d04c0*/  LDL.LU R220, [R1+0xb44] ;  /* 0x000b440001dc7983 */ /* 0x002ee20000300800 */
[----:B------:R-:W-:-:S03]  /*d04d0*/  IMAD.WIDE R2, R230, 0x4, R146 ;  /* 0x00000004e6027825 */ /* 0x000fc600078e0292 */
[----:B------:R1:W-:Y:S04]  /*d04e0*/  @P0 STG.E desc[UR32][R4.64], R231 ;  /* 0x000000e704000986 */ /* 0x0003e8000c101920 */
[----:B------:R-:W-:Y:S04]  /*d04f0*/  @P6 STG.E desc[UR32][R2.64], R221 ;  /* 0x000000dd02006986 */ /* 0x000fe8000c101920 */
[----:B-1----:R-:W4:Y:S01]  /*d0500*/  LDL.LU R231, [R1+0xa44] ;  /* 0x000a440001e77983 */ /* 0x002f220000300800 */
[----:B------:R-:W-:-:S03]  /*d0510*/  IMAD.WIDE R4, R216, 0x4, R176 ;  /* 0x00000004d8047825 */ /* 0x000fc600078e02b0 */
[----:B------:R-:W4:Y:S04]  /*d0520*/  LDL.LU R230, [R1+0x794] ;  /* 0x0007940001e67983 */ /* 0x000f280000300800 */
[----:B------:R-:W-:Y:S04]  /*d0530*/  @P4 STG.E desc[UR32][R4.64], R227 ;  /* 0x000000e304004986 */ /* 0x000fe8000c101920 */
[----:B------:R-:W4:Y:S04]  /*d0540*/  LDL.LU R10, [R1+0x439c] ;  /* 0x00439c00010a7983 */ /* 0x000f280000300800 */
[----:B------:R1:W-:Y:S04]  /*d0550*/  @P3 STG.E desc[UR32][R6.64], R18 ;  /* 0x0000001206003986 */ /* 0x0003e8000c101920 */
[----:B-1----:R-:W4:Y:S01]  /*d0560*/  LDL.LU R18, [R1+0x8e4] ;  /* 0x0008e40001127983 */ /* 0x002f220000300800 */
[----:B------:R-:W-:-:S02]  /*d0570*/  ISETP.LT.AND P2, PT, R23, UR4, !P5 ;  /* 0x0000000417007c0c */ /* 0x000fc4000ef41270 */
[----:B------:R-:W-:Y:S01]  /*d0580*/  ISETP.LT.AND P1, PT, R234, UR4, !P5 ;  /* 0x00000004ea007c0c */ /* 0x000fe2000ef21270 */
[----:B------:R-:W-:Y:S01]  /*d0590*/  IMAD.WIDE R8, R216, 0x4, R172 ;  /* 0x00000004d8087825 */ /* 0x000fe200078e02ac */
[----:B------:R-:W-:-:S03]  /*d05a0*/  ISETP.LT.AND P0, PT, R229, UR4, !P5 ;  /* 0x00000004e5007c0c */ /* 0x000fc6000ef01270 */
[----:B------:R-:W-:-:S04]  /*d05b0*/  IMAD.WIDE R2, R216, 0x4, R170 ;  /* 0x00000004d8027825 */ /* 0x000fc800078e02aa */
[----:B------:R-:W-:Y:S02]  /*d05c0*/  IMAD.WIDE R4, R216, 0x4, R168 ;  /* 0x00000004d8047825 */ /* 0x000fe400078e02a8 */
[----:B------:R1:W-:Y:S04]  /*d05d0*/  @P2 STG.E desc[UR32][R8.64], R19 ;  /* 0x0000001308002986 */ /* 0x0003e8000c101920 */
[----:B-1----:R-:W4:Y:S01]  /*d05e0*/  LDL.LU R19, [R1+0x694] ;  /* 0x0006940001137983 */ /* 0x002f220000300800 */
[----:B------:R-:W-:Y:S02]  /*d05f0*/  ISETP.LT.AND P6, PT, R233, UR4, !P5 ;  /* 0x00000004e9007c0c */ /* 0x000fe4000efc1270 */
[----:B------:R-:W-:Y:S02]  /*d0600*/  ISETP.LT.AND P4, PT, R25, UR4, !P5 ;  /* 0x0000000419007c0c */ /* 0x000fe4000ef81270 */
[----:B------:R-:W-:-:S02]  /*d0610*/  ISETP.LT.AND P3, PT, R228, UR4, !P5 ;  /* 0x00000004e4007c0c */ /* 0x000fc4000ef61270 */
[----:B------:R-:W-:Y:S01]  /*d0620*/  ISETP.LT.AND P2, PT, R232, UR4, !P5 ;  /* 0x00000004e8007c0c */ /* 0x000fe2000ef41270 */
[----:B------:R-:W-:-:S04]  /*d0630*/  IMAD.WIDE R6, R216, 0x4, R162 ;  /* 0x00000004d8067825 */ /* 0x000fc800078e02a2 */
[C---:B------:R-:W-:Y:S01]  /*d0640*/  IMAD.WIDE R8, R216.reuse, 0x4, R160 ;  /* 0x00000004d8087825 */ /* 0x040fe200078e02a0 */
[----:B--2---:R1:W-:Y:S04]  /*d0650*/  @P1 STG.E desc[UR32][R2.64], R204 ;  /* 0x000000cc02001986 */ /* 0x0043e8000c101920 */
[----:B------:R2:W-:Y:S04]  /*d0660*/  @P0 STG.E desc[UR32][R4.64], R252 ;  /* 0x000000fc04000986 */ /* 0x0005e8000c101920 */
[----:B-1----:R-:W4:Y:S04]  /*d0670*/  LDL.LU R204, [R1+0x10dc] ;  /* 0x0010dc0001cc7983 */ /* 0x002f280000300800 */
[----:B------:R-:W4:Y:S04]  /*d0680*/  LDL.LU R221, [R1+0x614] ;  /* 0x0006140001dd7983 */ /* 0x000f280000300800 */
[----:B------:R-:W4:Y:S04]  /*d0690*/  LDL.LU R227, [R1+0x514] ;  /* 0x0005140001e37983 */ /* 0x000f280000300800 */
[----:B--2---:R-:W2:Y:S01]  /*d06a0*/  LDL.LU R252, [R1+0x274] ;  /* 0x0002740001fc7983 */ /* 0x004ea20000300800 */
[----:B------:R-:W-:-:S04]  /*d06b0*/  IMAD.WIDE R2, R216, 0x4, R166 ;  /* 0x00000004d8027825 */ /* 0x000fc800078e02a6 */
[----:B------:R-:W-:Y:S01]  /*d06c0*/  IMAD.WIDE R4, R216, 0x4, R164 ;  /* 0x00000004d8047825 */ /* 0x000fe200078e02a4 */
[----:B------:R1:W-:Y:S01]  /*d06d0*/  @P6 STG.E desc[UR32][R2.64], R200 ;  /* 0x000000c802006986 */ /* 0x0003e2000c101920 */
[----:B------:R-:W-:-:S03]  /*d06e0*/  ISETP.LT.AND P1, PT, R76, UR4, !P5 ;  /* 0x000000044c007c0c */ /* 0x000fc6000ef21270 */
[----:B---3--:R3:W-:Y:S04]  /*d06f0*/  @P4 STG.E desc[UR32][R4.64], R220 ;  /* 0x000000dc04004986 */ /* 0x0087e8000c101920 */
[----:B-1----:R-:W2:Y:S04]  /*d0700*/  LDL.LU R200, [R1+0x1b4] ;  /* 0x0001b40001c87983 */ /* 0x002ea80000300800 */
[----:B---3--:R-:W3:Y:S04]  /*d0710*/  LDL.LU R220, [R1+0x404] ;  /* 0x0004040001dc7983 */ /* 0x008ee80000300800 */
[----:B----4-:R-:W-:Y:S04]  /*d0720*/  @P3 STG.E desc[UR32][R6.64], R231 ;  /* 0x000000e706003986 */ /* 0x010fe8000c101920 */
[----:B------:R1:W-:Y:S01]  /*d0730*/  @P2 STG.E desc[UR32][R8.64], R230 ;  /* 0x000000e608002986 */ /* 0x0003e2000c101920 */
[----:B------:R-:W-:-:S03]  /*d0740*/  IMAD.WIDE R2, R216, 0x4, R158 ;  /* 0x00000004d8027825 */ /* 0x000fc600078e029e */
[----:B-1----:R-:W4:Y:S04]  /*d0750*/  LDL.LU R230, [R1+0x1d78] ;  /* 0x001d780001e67983 */ /* 0x002f280000300800 */
[----:B------:R-:W4:Y:S04]  /*d0760*/  LDL.LU R231, [R1+0x1e18] ;  /* 0x001e180001e77983 */ /* 0x000f280000300800 */
[----:B------:R1:W-:Y:S04]  /*d0770*/  @P1 STG.E desc[UR32][R2.64], R18 ;  /* 0x0000001202001986 */ /* 0x0003e8000c101920 */
[----:B-1----:R-:W4:Y:S01]  /*d0780*/  LDL.LU R18, [R1+0x1de8] ;  /* 0x001de80001127983 */ /* 0x002f220000300800 */
[----:B------:R-:W-:-:S02]  /*d0790*/  ISETP.LT.AND P0, PT, R77, UR4, !P5 ;  /* 0x000000044d007c0c */ /* 0x000fc4000ef01270 */
[----:B------:R-:W-:Y:S02]  /*d07a0*/  ISETP.LT.AND P3, PT, R79, UR4, !P5 ;  /* 0x000000044f007c0c */ /* 0x000fe4000ef61270 */
[----:B------:R-:W-:Y:S01]  /*d07b0*/  ISETP.LT.AND P6, PT, R207, UR4, !P5 ;  /* 0x00000004cf007c0c */ /* 0x000fe2000efc1270 */
[----:B------:R-:W-:Y:S01]  /*d07c0*/  IMAD.WIDE R4, R216, 0x4, R156 ;  /* 0x00000004d8047825 */ /* 0x000fe200078e029c */
[----:B------:R-:W-:-:S03]  /*d07d0*/  ISETP.LT.AND P4, PT, R205, UR4, !P5 ;  /* 0x00000004cd007c0c */ /* 0x000fc6000ef81270 */
[----:B------:R-:W-:-:S04]  /*d07e0*/  IMAD.WIDE R2, R216, 0x4, R154 ;  /* 0x00000004d8027825 */ /* 0x000fc800078e029a */
[----:B------:R1:W-:Y:S01]  /*d07f0*/  @P0 STG.E desc[UR32][R4.64], R19 ;  /* 0x0000001304000986 */ /* 0x0003e2000c101920 */
[----:B------:R-:W-:-:S04]  /*d0800*/  IMAD.WIDE R6, R216, 0x4, R150 ;  /* 0x00000004d8067825 */ /* 0x000fc800078e0296 */
[----:B-1----:R-:W-:Y:S01]  /*d0810*/  IMAD.WIDE R4, R216, 0x4, R152 ;  /* 0x00000004d8047825 */ /* 0x002fe200078e0298 */
[----:B------:R-:W4:Y:S01]  /*d0820*/  LDL.LU R19, [R1+0x1dc8] ;  /* 0x001dc80001137983 */ /* 0x000f220000300800 */
[----:B------:R-:W-:Y:S02]  /*d0830*/  ISETP.LT.AND P0, PT, R78, UR4, !P5 ;  /* 0x000000044e007c0c */ /* 0x000fe4000ef01270 */
[----:B------:R-:W-:Y:S02]  /*d0840*/  ISETP.LT.AND P5, PT, R206, UR4, !P5 ;  /* 0x00000004ce007c0c */ /* 0x000fe4000efa1270 */
[----:B------:R-:W-:-:S04]  /*d0850*/  ISETP.GE.AND P2, PT, R10, UR5, PT ;  /* 0x000000050a007c0c */ /* 0x000fc8000bf46270 */
[----:B------:R-:W-:Y:S01]  /*d0860*/  ISETP.LT.AND P1, PT, R235, UR4, !P2 ;  /* 0x00000004eb007c0c */ /* 0x000fe2000d721270 */
[----:B------:R1:W-:Y:S04]  /*d0870*/  @P3 STG.E desc[UR32][R2.64], R221 ;  /* 0x000000dd02003986 */ /* 0x0003e8000c101920 */
[----:B------:R1:W-:Y:S04]  /*d0880*/  @P6 STG.E desc[UR32][R4.64], R227 ;  /* 0x000000e304006986 */ /* 0x0003e8000c101920 */
[----:B--2---:R2:W-:Y:S04]  /*d0890*/  @P4 STG.E desc[UR32][R6.64], R252 ;  /* 0x000000fc06004986 */ /* 0x0045e8000c101920 */
[----:B-1----:R-:W4:Y:S01]  /*d08a0*/  LDL.LU R221, [R1+0x1d68] ;  /* 0x001d680001dd7983 */ /* 0x002f220000300800 */
[----:B------:R-:W-:-:S04]  /*d08b0*/  IMAD.WIDE R2, R216, 0x4, R148 ;  /* 0x00000004d8027825 */ /* 0x000fc800078e0294 */
[----:B------:R-:W-:Y:S01]  /*d08c0*/  IMAD.WIDE R4, R216, 0x4, R146 ;  /* 0x00000004d8047825 */ /* 0x000fe200078e0292 */
[----:B--2---:R-:W2:Y:S04]  /*d08d0*/  LDL.LU R252, [R1+0x1db8] ;  /* 0x001db80001fc7983 */ /* 0x004ea80000300800 */
[----:B------:R-:W2:Y:S01]  /*d08e0*/  LDL.LU R216, [R1+0x1d58] ;  /* 0x001d580001d87983 */ /* 0x000ea20000300800 */
[----:B------:R-:W-:-:S03]  /*d08f0*/  ISETP.LT.AND P6, PT, R91, UR4, !P2 ;  /* 0x000000045b007c0c */ /* 0x000fc6000d7c1270 */
[----:B------:R-:W-:Y:S01]  /*d0900*/  @P0 STG.E desc[UR32][R2.64], R200 ;  /* 0x000000c802000986 */ /* 0x000fe2000c101920 */
[----:B------:R-:W-:-:S03]  /*d0910*/  IMAD.WIDE R6, R204, 0x4, R176 ;  /* 0x00000004cc067825 */ /* 0x000fc600078e02b0 */
[----:B---3--:R1:W-:Y:S01]  /*d0920*/  @P5 STG.E desc[UR32][R4.64], R220 ;  /* 0x000000dc04005986 */ /* 0x0083e2000c101920 */
[----:B------:R-:W-:-:S03]  /*d0930*/  ISETP.LT.AND P4, PT, R23, UR4, !P2 ;  /* 0x0000000417007c0c */ /* 0x000fc6000d781270 */
[----:B------:R-:W3:Y:S04]  /*d0940*/  LDL.LU R227, [R1+0x1e08] ;  /* 0x001e080001e37983 */ /* 0x000ee80000300800 */
[----:B-1----:R-:W3:Y:S01]  /*d0950*/  LDL.LU R220, [R1+0x1dd8] ;  /* 0x001dd80001dc7983 */ /* 0x002ee20000300800 */
[----:B------:R-:W-:-:S03]  /*d0960*/  IMAD.WIDE R2, R204, 0x4, R174 ;  /* 0x00000004cc027825 */ /* 0x000fc600078e02ae */
[----:B----4-:R1:W-:Y:S01]  /*d0970*/  @P1 STG.E desc[UR32][R6.64], R230 ;  /* 0x000000e606001986 */ /* 0x0103e2000c101920 */
[----:B------:R-:W-:-:S03]  /*d0980*/  IMAD.WIDE R4, R204, 0x4, R172 ;  /* 0x00000004cc047825 */ /* 0x000fc600078e02ac */
[----:B------:R4:W-:Y:S04]  /*d0990*/  @P6 STG.E desc[UR32][R2.64], R231 ;  /* 0x000000e702006986 */ /* 0x0009e8000c101920 */
[----:B-1----:R-:W3:Y:S04]  /*d09a0*/  LDL.LU R230, [R1+0x1da8] ;  /* 0x001da80001e67983 */ /* 0x002ee80000300800 */
[----:B------:R-:W3:Y:S04]  /*d09b0*/  LDL.LU R8, [R1+0x43a0] ;  /* 0x0043a00001087983 */ /* 0x000ee80000300800 */
[----:B------:R-:W3:Y:S04]  /*d09c0*/  LDL.LU R200, [R1+0x1d48] ;  /* 0x001d480001c87983 */ /* 0x000ee80000300800 */
[----:B----4-:R-:W4:Y:S04]  /*d09d0*/  LDL.LU R231, [R1+0x1d98] ;  /* 0x001d980001e77983 */ /* 0x010f280000300800 */
[----:B------:R1:W-:Y:S04]  /*d09e0*/  @P4 STG.E desc[UR32][R4.64], R18 ;  /* 0x0000001204004986 */ /* 0x0003e8000c101920 */
[----:B-1----:R-:W4:Y:S01]  /*d09f0*/  LDL.LU R18, [R1+0x1d38] ;  /* 0x001d380001127983 */ /* 0x002f220000300800 */
[----:B------:R-:W-:-:S02]  /*d0a00*/  ISETP.LT.AND P3, PT, R234, UR4, !P2 ;  /* 0x00000004ea007c0c */ /* 0x000fc4000d761270 */
[----:B------:R-:W-:Y:S02]  /*d0a10*/  ISETP.LT.AND P5, PT, R229, UR4, !P2 ;  /* 0x00000004e5007c0c */ /* 0x000fe4000d7a1270 */
[----:B------:R-:W-:Y:S02]  /*d0a20*/  ISETP.LT.AND P1, PT, R233, UR4, !P2 ;  /* 0x00000004e9007c0c */ /* 0x000fe4000d721270 */
[----:B------:R-:W-:Y:S01]  /*d0a30*/  ISETP.LT.AND P0, PT, R25, UR4, !P2 ;  /* 0x0000000419007c0c */ /* 0x000fe2000d701270 */
[----:B------:R-:W-:-:S04]  /*d0a40*/  IMAD.WIDE R6, R204, 0x4, R170 ;  /* 0x00000004cc067825 */ /* 0x000fc800078e02aa */
[C---:B------:R-:W-:Y:S02]  /*d0a50*/  IMAD.WIDE R2, R204.reuse, 0x4, R168 ;  /* 0x00000004cc027825 */ /* 0x040fe400078e02a8 */
[----:B------:R1:W-:Y:S02]  /*d0a60*/  @P3 STG.E desc[UR32][R6.64], R19 ;  /* 0x0000001306003986 */ /* 0x0003e4000c101920 */
[----:B------:R-:W-:-:S04]  /*d0a70*/  IMAD.WIDE R4, R204, 0x4, R166 ;  /* 0x00000004cc047825 */ /* 0x000fc800078e02a6 */
[----:B-1----:R-:W-:Y:S01]  /*d0a80*/  IMAD.WIDE R6, R204, 0x4, R164 ;  /* 0x00000004cc067825 */ /* 0x002fe200078e02a4 */
[----:B------:R-:W4:Y:S01]  /*d0a90*/  LDL.LU R19, [R1+0x10d8] ;  /* 0x0010d80001137983 */ /* 0x000f220000300800 */
[----:B------:R-:W-:Y:S02]  /*d0aa0*/  ISETP.LT.AND P6, PT, R228, UR4, !P2 ;  /* 0x00000004e4007c0c */ /* 0x000fe4000d7c1270 */
[----:B------:R-:W-:Y:S02]  /*d0ab0*/  ISETP.LT.AND P4, PT, R232, UR4, !P2 ;  /* 0x00000004e8007c0c */ /* 0x000fe4000d781270 */
[----:B------:R-:W-:Y:S01]  /*d0ac0*/  ISETP.LT.AND P3, PT, R76, UR4, !P2 ;  /* 0x000000044c007c0c */ /* 0x000fe2000d761270 */
[----:B------:R-:W-:Y:S04]  /*d0ad0*/  @P5 STG.E desc[UR32][R2.64], R221 ;  /* 0x000000dd02005986 */ /* 0x000fe8000c101920 */
[----:B--2---:R1:W-:Y:S04]  /*d0ae0*/  @P1 STG.E desc[UR32][R4.64], R252 ;  /* 0x000000fc04001986 */ /* 0x0043e8000c101920 */
[----:B------:R2:W-:Y:S04]  /*d0af0*/  @P0 STG.E desc[UR32][R6.64], R216 ;  /* 0x000000d806000986 */ /* 0x0005e8000c101920 */
[----:B-1----:R-:W4:Y:S04]  /*d0b00*/  LDL.LU R252, [R1+0x1df8] ;  /* 0x001df80001fc7983 */ /* 0x002f280000300800 */
[----:B--2---:R-:W2:Y:S01]  /*d0b10*/  LDL.LU R216, [R1+0x1d88] ;  /* 0x001d880001d87983 */ /* 0x004ea20000300800 */
[----:B------:R-:W-:Y:S01]  /*d0b20*/  IMAD.WIDE R2, R204, 0x4, R162 ;  /* 0x00000004cc027825 */ /* 0x000fe200078e02a2 */
[----:B------:R-:W-:-:S03]  /*d0b30*/  ISETP.LT.AND P5, PT, R77, UR4, !P2 ;  /* 0x000000044d007c0c */ /* 0x000fc6000d7a1270 */
[C---:B------:R-:W-:Y:S01]  /*d0b40*/  IMAD.WIDE R4, R204.reuse, 0x4, R160 ;  /* 0x00000004cc047825 */ /* 0x040fe200078e02a0 */
[----:B------:R-:W-:Y:S01]  /*d0b50*/  ISETP.LT.AND P1, PT, R79, UR4, !P2 ;  /* 0x000000044f007c0c */ /* 0x000fe2000d721270 */
[----:B---3--:R1:W-:Y:S04]  /*d0b60*/  @P6 STG.E desc[UR32][R2.64], R227 ;  /* 0x000000e302006986 */ /* 0x0083e8000c101920 */
[----:B------:R-:W3:Y:S01]  /*d0b70*/  LDL.LU R221, [R1+0x1d28] ;  /* 0x001d280001dd7983 */ /* 0x000ee20000300800 */
[----:B------:R-:W-:-:S03]  /*d0b80*/  IMAD.WIDE R6, R204, 0x4, R158 ;  /* 0x00000004cc067825 */ /* 0x000fc600078e029e */
[----:B------:R1:W-:Y:S01]  /*d0b90*/  @P4 STG.E desc[UR32][R4.64], R220 ;  /* 0x000000dc04004986 */ /* 0x0003e2000c101920 */
[----:B------:R-:W-:-:S03]  /*d0ba0*/  ISETP.LT.AND P0, PT, R207, UR4, !P2 ;  /* 0x00000004cf007c0c */ /* 0x000fc6000d701270 */
[----:B-1----:R-:W3:Y:S01]  /*d0bb0*/  LDL.LU R227, [R1+0x1d18] ;  /* 0x001d180001e37983 */ /* 0x002ee20000300800 */
[----:B------:R-:W-:-:S03]  /*d0bc0*/  IMAD.WIDE R2, R204, 0x4, R156 ;  /* 0x00000004cc027825 */ /* 0x000fc600078e029c */
[----:B------:R-:W3:Y:S01]  /*d0bd0*/  LDL.LU R220, [R1+0x1d08] ;  /* 0x001d080001dc7983 */ /* 0x000ee20000300800 */
[----:B------:R-:W-:-:S03]  /*d0be0*/  IMAD.WIDE R4, R204, 0x4, R154 ;  /* 0x00000004cc047825 */ /* 0x000fc600078e029a */
[----:B------:R1:W-:Y:S04]  /*d0bf0*/  @P3 STG.E desc[UR32][R6.64], R230 ;  /* 0x000000e606003986 */ /* 0x0003e8000c101920 */
[----:B------:R-:W-:Y:S04]  /*d0c00*/  @P5 STG.E desc[UR32][R2.64], R200 ;  /* 0x000000c802005986 */ /* 0x000fe8000c101920 */
[----:B----4-:R4:W-:Y:S04]  /*d0c10*/  @P1 STG.E desc[UR32][R4.64], R231 ;  /* 0x000000e704001986 */ /* 0x0109e8000c101920 */
[----:B-1----:R-:W3:Y:S01]  /*d0c20*/  LDL.LU R230, [R1+0x1ce8] ;  /* 0x001ce80001e67983 */ /* 0x002ee20000300800 */
[----:B------:R-:W-:-:S03]  /*d0c30*/  IMAD.WIDE R6, R204, 0x4, R152 ;  /* 0x00000004cc067825 */ /* 0x000fc600078e0298 */
[----:B----4-:R-:W4:Y:S04]  /*d0c40*/  LDL.LU R231, [R1+0x1cf8] ;  /* 0x001cf80001e77983 */ /* 0x010f280000300800 */
[----:B------:R1:W-:Y:S04]  /*d0c50*/  @P0 STG.E desc[UR32][R6.64], R18 ;  /* 0x0000001206000986 */ /* 0x0003e8000c101920 */
[----:B-1----:R-:W4:Y:S01]  /*d0c60*/  LDL.LU R18, [R1+0x1c88] ;  /* 0x001c880001127983 */ /* 0x002f220000300800 */
[----:B------:R-:W-:Y:S02]  /*d0c70*/  ISETP.LT.AND P6, PT, R205, UR4, !P2 ;  /* 0x00000004cd007c0c */ /* 0x000fe4000d7c1270 */
[----:B------:R-:W-:Y:S01]  /*d0c80*/  ISETP.LT.AND P4, PT, R78, UR4, !P2 ;  /* 0x000000044e007c0c */ /* 0x000fe2000d781270 */
[C---:B------:R-:W-:Y:S01]  /*d0c90*/  IMAD.WIDE R2, R204.reuse, 0x4, R150 ;  /* 0x00000004cc027825 */ /* 0x040fe200078e0296 */
[----:B------:R-:W4:Y:S03]  /*d0ca0*/  LDL.LU R200, [R1+0xd48] ;  /* 0x000d480001c87983 */ /* 0x000f260000300800 */
[----:B------:R-:W-:Y:S01]  /*d0cb0*/  IMAD.WIDE R4, R204, 0x4, R148 ;  /* 0x00000004cc047825 */ /* 0x000fe200078e0294 */
[----:B------:R-:W-:-:S02]  /*d0cc0*/  ISETP.GE.AND P3, PT, R8, UR5, PT ;  /* 0x0000000508007c0c */ /* 0x000fc4000bf66270 */
[----:B------:R-:W-:Y:S02]  /*d0cd0*/  ISETP.LT.AND P2, PT, R206, UR4, !P2 ;  /* 0x00000004ce007c0c */ /* 0x000fe4000d741270 */
[----:B------:R-:W-:Y:S02]  /*d0ce0*/  ISETP.LT.AND P5, PT, R235, UR4, !P3 ;  /* 0x00000004eb007c0c */ /* 0x000fe4000dfa1270 */
[----:B------:R-:W-:Y:S01]  /*d0cf0*/  ISETP.LT.AND P1, PT, R91, UR4, !P3 ;  /* 0x000000045b007c0c */ /* 0x000fe2000df21270 */
[----:B------:R-:W-:Y:S01]  /*d0d00*/  IMAD.WIDE R6, R19, 0x4, R174 ;  /* 0x0000000413067825 */ /* 0x000fe200078e02ae */
[----:B------:R-:W-:-:S03]  /*d0d10*/  ISETP.LT.AND P0, PT, R23, UR4, !P3 ;  /* 0x0000000417007c0c */ /* 0x000fc6000df01270 */
[----:B------:R-:W-:Y:S01]  /*d0d20*/  IMAD.WIDE R8, R19, 0x4, R172 ;  /* 0x0000000413087825 */ /* 0x000fe200078e02ac */
[----:B------:R1:W-:Y:S04]  /*d0d30*/  @P6 STG.E desc[UR32][R2.64], R252 ;  /* 0x000000fc02006986 */ /* 0x0003e8000c101920 */
[----:B--2---:R2:W-:Y:S04]  /*d0d40*/  @P4 STG.E desc[UR32][R4.64], R216 ;  /* 0x000000d804004986 */ /* 0x0045e8000c101920 */
[----:B-1----:R-:W4:Y:S01]  /*d0d50*/  LDL.LU R252, [R1+0xb48] ;  /* 0x000b480001fc7983 */ /* 0x002f220000300800 */
[----:B------:R-:W-:-:S03]  /*d0d60*/  IMAD.WIDE R2, R204, 0x4, R146 ;  /* 0x00000004cc027825 */ /* 0x000fc600078e0292 */
[----:B--2---:R-:W2:Y:S04]  /*d0d70*/  LDL.LU R216, [R1+0xa48] ;  /* 0x000a480001d87983 */ /* 0x004ea80000300800 */
[----:B------:R-:W2:Y:S01]  /*d0d80*/  LDL.LU R204, [R1+0x798] ;  /* 0x0007980001cc7983 */ /* 0x000ea20000300800 */
[----:B------:R-:W-:Y:S01]  /*d0d90*/  IMAD.WIDE R4, R19, 0x4, R176 ;  /* 0x0000000413047825 */ /* 0x000fe200078e02b0 */
[----:B------:R-:W-:Y:S02]  /*d0da0*/  ISETP.LT.AND P6, PT, R234, UR4, !P3 ;  /* 0x00000004ea007c0c */ /* 0x000fe4000dfc1270 */
[----:B---3--:R1:W-:Y:S04]  /*d0db0*/  @P2 STG.E desc[UR32][R2.64], R221 ;  /* 0x000000dd02002986 */ /* 0x0083e8000c101920 */
[----:B------:R-:W-:Y:S01]  /*d0dc0*/  @P5 STG.E desc[UR32][R4.64], R227 ;  /* 0x000000e304005986 */ /* 0x000fe2000c101920 */
[----:B------:R-:W-:-:S03]  /*d0dd0*/  ISETP.LT.AND P4, PT, R229, UR4, !P3 ;  /* 0x00000004e5007c0c */ /* 0x000fc6000df81270 */
[----:B------:R3:W-:Y:S01]  /*d0de0*/  @P1 STG.E desc[UR32][R6.64], R220 ;  /* 0x000000dc06001986 */ /* 0x0007e2000c101920 */
[----:B-1----:R-:W-:-:S03]  /*d0df0*/  IMAD.WIDE R2, R19, 0x4, R170 ;  /* 0x0000000413027825 */ /* 0x002fc600078e02aa */
[----:B---3--:R-:W3:Y:S04]  /*d0e00*/  LDL.LU R220, [R1+0x8e8] ;  /* 0x0008e80001dc7983 */ /* 0x008ee80000300800 */
[----:B------:R1:W-:Y:S04]  /*d0e10*/  @P0 STG.E desc[UR32][R8.64], R230 ;  /* 0x000000e608000986 */ /* 0x0003e8000c101920 */
[----:B------:R-:W3:Y:S01]  /*d0e20*/  LDL.LU R10, [R1+0x43a4] ;  /* 0x0043a400010a7983 */ /* 0x000ee20000300800 */
[----:B------:R-:W-:-:S03]  /*d0e30*/  IMAD.WIDE R4, R19, 0x4, R168 ;  /* 0x0000000413047825 */ /* 0x000fc600078e02a8 */
[----:B----4-:R4:W-:Y:S04]  /*d0e40*/  @P6 STG.E desc[UR32][R2.64], R231 ;  /* 0x000000e702006986 */ /* 0x0109e8000c101920 */
[----:B-1----:R-:W3:Y:S04]  /*d0e50*/  LDL.LU R230, [R1+0x698] ;  /* 0x0006980001e67983 */ /* 0x002ee80000300800 */
[----:B----4-:R-:W4:Y:S04]  /*d0e60*/  LDL.LU R231, [R1+0x10d4] ;  /* 0x0010d40001e77983 */ /* 0x010f280000300800 */
[----:B------:R-:W4:Y:S04]  /*d0e70*/  LDL.LU R217, [R1+0x618] ;  /* 0x0006180001d97983 */ /* 0x000f280000300800 */
[----:B------:R-:W4:Y:S04]  /*d0e80*/  LDL.LU R221, [R1+0x518] ;  /* 0x0005180001dd7983 */ /* 0x000f280000300800 */
[----:B------:R1:W-:Y:S04]  /*d0e90*/  @P4 STG.E desc[UR32][R4.64], R18 ;  /* 0x0000001204004986 */ /* 0x0003e8000c101920 */
[----:B------:R-:W4:Y:S04]  /*d0ea0*/  LDL.LU R227, [R1+0x278] ;  /* 0x0002780001e37983 */ /* 0x000f280000300800 */
[----:B-1----:R-:W4:Y:S01]  /*d0eb0*/  LDL.LU R18, [R1+0x1b8] ;  /* 0x0001b80001127983 */ /* 0x002f220000300800 */
[----:B------:R-:W-:-:S02]  /*d0ec0*/  ISETP.LT.AND P0, PT, R233, UR4, !P3 ;  /* 0x00000004e9007c0c */ /* 0x000fc4000df01270 */
[----:B------:R-:W-:Y:S02]  /*d0ed0*/  ISETP.LT.AND P5, PT, R25, UR4, !P3 ;  /* 0x0000000419007c0c */ /* 0x000fe4000dfa1270 */
[----:B------:R-:W-:Y:S02]  /*d0ee0*/  ISETP.LT.AND P2, PT, R228, UR4, !P3 ;  /* 0x00000004e4007c0c */ /* 0x000fe4000df41270 */
[----:B------:R-:W-:Y:S01]  /*d0ef0*/  ISETP.LT.AND P1, PT, R232, UR4, !P3 ;  /* 0x00000004e8007c0c */ /* 0x000fe2000df21270 */
[----:B------:R-:W-:-:S04]  /*d0f00*/  IMAD.WIDE R8, R19, 0x4, R166 ;  /* 0x0000000413087825 */ /* 0x000fc800078e02a6 */
[----:B------:R-:W-:-:S04]  /*d0f10*/  IMAD.WIDE R2, R19, 0x4, R164 ;  /* 0x0000000413027825 */ /* 0x000fc800078e02a4 */
[C---:B------:R-:W-:Y:S01]  /*d0f20*/  IMAD.WIDE R4, R19.reuse, 0x4, R162 ;  /* 0x0000000413047825 */ /* 0x040fe200078e02a2 */
[----:B------:R1:W-:Y:S03]  /*d0f30*/  @P0 STG.E desc[UR32][R8.64], R200 ;  /* 0x000000c808000986 */ /* 0x0003e6000c101920 */
[----:B------:R-:W-:Y:S01]  /*d0f40*/  IMAD.WIDE R6, R19, 0x4, R160 ;  /* 0x0000000413067825 */ /* 0x000fe200078e02a0 */
[----:B------:R-:W-:Y:S02]  /*d0f50*/  ISETP.LT.AND P6, PT, R76, UR4, !P3 ;  /* 0x000000044c007c0c */ /* 0x000fe4000dfc1270 */
[----:B------:R-:W-:Y:S01]  /*d0f60*/  ISETP.LT.AND P4, PT, R77, UR4, !P3 ;  /* 0x000000044d007c0c */ /* 0x000fe2000df81270 */
[----:B-1----:R-:W-:Y:S01]  /*d0f70*/  IMAD.WIDE R8, R19, 0x4, R158 ;  /* 0x0000000413087825 */ /* 0x002fe200078e029e */
[----:B------:R1:W-:Y:S04]  /*d0f80*/  @P5 STG.E desc[UR32][R2.64], R252 ;  /* 0x000000fc02005986 */ /* 0x0003e8000c101920 */
[----:B--2---:R-:W-:Y:S04]  /*d0f90*/  @P2 STG.E desc[UR32][R4.64], R216 ;  /* 0x000000d804002986 */ /* 0x004fe8000c101920 */
[----:B------:R2:W-:Y:S04]  /*d0fa0*/  @P1 STG.E desc[UR32][R6.64], R204 ;  /* 0x000000cc06001986 */ /* 0x0005e8000c101920 */
[----:B-1----:R-:W4:Y:S04]  /*d0fb0*/  LDL.LU R252, [R1+0x408] ;  /* 0x0004080001fc7983 */ /* 0x002f280000300800 */
[----:B--2---:R-:W2:Y:S01]  /*d0fc0*/  LDL.LU R204, [R1+0x1d7c] ;  /* 0x001d7c0001cc7983 */ /* 0x004ea20000300800 */
[----:B------:R-:W-:-:S03]  /*d0fd0*/  ISETP.LT.AND P1, PT, R79, UR4, !P3 ;  /* 0x000000044f007c0c */ /* 0x000fc6000df21270 */
[----:B------:R-:W2:Y:S01]  /*d0fe0*/  LDL.LU R200, [R1+0x1e1c] ;  /* 0x001e1c0001c87983 */ /* 0x000ea20000300800 */
[----:B------:R-:W-:Y:S01]  /*d0ff0*/  IMAD.WIDE R2, R19, 0x4, R156 ;  /* 0x0000000413027825 */ /* 0x000fe200078e029c */
[----:B------:R-:W-:Y:S02]  /*d1000*/  ISETP.LT.AND P5, PT, R205, UR4, !P3 ;  /* 0x00000004cd007c0c */ /* 0x000fe4000dfa1270 */
[----:B------:R-:W2:Y:S01]  /*d1010*/  LDL.LU R216, [R1+0x1dec] ;  /* 0x001dec0001d87983 */ /* 0x000ea20000300800 */
[----:B------:R-:W-:-:S03]  /*d1020*/  ISETP.LT.AND P2, PT, R78, UR4, !P3 ;  /* 0x000000044e007c0c */ /* 0x000fc6000df41270 */
[----:B---3--:R1:W-:Y:S01]  /*d1030*/  @P6 STG.E desc[UR32][R8.64], R220 ;  /* 0x000000dc08006986 */ /* 0x0083e2000c101920 */
[----:B------:R-:W-:Y:S01]  /*d1040*/  ISETP.LT.AND P6, PT, R207, UR4, !P3 ;  /* 0x00000004cf007c0c */ /* 0x000fe2000dfc1270 */
[C---:B------:R-:W-:Y:S02]  /*d1050*/  IMAD.WIDE R4, R19.reuse, 0x4, R152 ;  /* 0x0000000413047825 */ /* 0x040fe400078e0298 */
[----:B-1----:R-:W3:Y:S02]  /*d1060*/  LDL.LU R220, [R1+0x1dcc] ;  /* 0x001dcc0001dc7983 */ /* 0x002ee40000300800 */
[C---:B------:R-:W-:Y:S02]  /*d1070*/  IMAD.WIDE R6, R19.reuse, 0x4, R150 ;  /* 0x0000000413067825 */ /* 0x040fe400078e0296 */
[----:B------:R1:W-:Y:S02]  /*d1080*/  @P4 STG.E desc[UR32][R2.64], R230 ;  /* 0x000000e602004986 */ /* 0x0003e4000c101920 */
[----:B------:R-:W-:-:S04]  /*d1090*/  IMAD.WIDE R8, R19, 0x4, R148 ;  /* 0x0000000413087825 */ /* 0x000fc800078e0294 */
[----:B-1----:R-:W-:Y:S01]  /*d10a0*/  IMAD.WIDE R2, R19, 0x4, R154 ;  /* 0x0000000413027825 */ /* 0x002fe200078e029a */
[----:B------:R-:W3:Y:S04]  /*d10b0*/  LDL.LU R230, [R1+0x1d6c] ;  /* 0x001d6c0001e67983 */ /* 0x000ee80000300800 */
[----:B----4-:R-:W-:Y:S04]  /*d10c0*/  @P1 STG.E desc[UR32][R2.64], R217 ;  /* 0x000000d902001986 */ /* 0x010fe8000c101920 */
        /* <DEDUP_REMOVED lines=12> */
[----:B------:R-:W4:Y:S01]  /*d1190*/  LDL.LU R227, [R1+0x1ddc] ;  /* 0x001ddc0001e37983 */ /* 0x000f220000300800 */
[----:B------:R-:W-:-:S02]  /*d11a0*/  ISETP.LT.AND P6, PT, R91, UR4, !P0 ;  /* 0x000000045b007c0c */ /* 0x000fc4000c7c1270 */
[----:B------:R-:W-:Y:S02]  /*d11b0*/  ISETP.LT.AND P5, PT, R23, UR4, !P0 ;  /* 0x0000000417007c0c */ /* 0x000fe4000c7a1270 */
[----:B------:R-:W-:Y:S01]  /*d11c0*/  ISETP.LT.AND P2, PT, R234, UR4, !P0 ;  /* 0x00000004ea007c0c */ /* 0x000fe2000c741270 */
[----:B------:R-:W-:Y:S01]  /*d11d0*/  IMAD.WIDE R6, R231, 0x4, R170 ;  /* 0x00000004e7067825 */ /* 0x000fe200078e02aa */
[----:B------:R-:W-:-:S03]  /*d11e0*/  ISETP.LT.AND P1, PT, R229, UR4, !P0 ;  /* 0x00000004e5007c0c */ /* 0x000fc6000c721270 */
[C---:B------:R-:W-:Y:S01]  /*d11f0*/  IMAD.WIDE R8, R231.reuse, 0x4, R168 ;  /* 0x00000004e7087825 */ /* 0x040fe200078e02a8 */
[----:B------:R1:W-:Y:S04]  /*d1200*/  @P3 STG.E desc[UR32][R2.64], R252 ;  /* 0x000000fc02003986 */ /* 0x0003e8000c101920 */
[----:B--2---:R2:W-:Y:S04]  /*d1210*/  @P4 STG.E desc[UR32][R4.64], R204 ;  /* 0x000000cc04004986 */ /* 0x0045e8000c101920 */
[----:B-1----:R-:W4:Y:S04]  /*d1220*/  LDL.LU R252, [R1+0x1dac] ;  /* 0x001dac0001fc7983 */ /* 0x002f280000300800 */
[----:B--2---:R-:W2:Y:S01]  /*d1230*/  LDL.LU R204, [R1+0x1d4c] ;  /* 0x001d4c0001cc7983 */ /* 0x004ea20000300800 */
[----:B------:R-:W-:-:S04]  /*d1240*/  IMAD.WIDE R2, R231, 0x4, R174 ;  /* 0x00000004e7027825 */ /* 0x000fc800078e02ae */
[----:B------:R-:W-:Y:S01]  /*d1250*/  IMAD.WIDE R4, R231, 0x4, R172 ;  /* 0x00000004e7047825 */ /* 0x000fe200078e02ac */
[----:B------:R-:W-:Y:S04]  /*d1260*/  @P6 STG.E desc[UR32][R2.64], R200 ;  /* 0x000000c802006986 */ /* 0x000fe8000c101920 */
[----:B------:R1:W-:Y:S01]  /*d1270*/  @P5 STG.E desc[UR32][R4.64], R216 ;  /* 0x000000d804005986 */ /* 0x0003e2000c101920 */
[----:B------:R-:W-:-:S03]  /*d1280*/  ISETP.LT.AND P4, PT, R233, UR4, !P0 ;  /* 0x00000004e9007c0c */ /* 0x000fc6000c781270 */
[----:B---3--:R3:W-:Y:S04]  /*d1290*/  @P2 STG.E desc[UR32][R6.64], R220 ;  /* 0x000000dc06002986 */ /* 0x0087e8000c101920 */
[----:B-1----:R-:W2:Y:S04]  /*d12a0*/  LDL.LU R216, [R1+0x1d9c] ;  /* 0x001d9c0001d87983 */ /* 0x002ea80000300800 */
[----:B---3--:R-:W3:Y:S01]  /*d12b0*/  LDL.LU R220, [R1+0x1d3c] ;  /* 0x001d3c0001dc7983 */ /* 0x008ee20000300800 */
[----:B------:R-:W-:-:S03]  /*d12c0*/  IMAD.WIDE R2, R231, 0x4, R166 ;  /* 0x00000004e7027825 */ /* 0x000fc600078e02a6 */
[----:B------:R1:W-:Y:S04]  /*d12d0*/  @P1 STG.E desc[UR32][R8.64], R230 ;  /* 0x000000e608001986 */ /* 0x0003e8000c101920 */
[----:B-1----:R-:W3:Y:S04]  /*d12e0*/  LDL.LU R230, [R1+0x10d0] ;  /* 0x0010d00001e67983 */ /* 0x002ee80000300800 */
[----:B------:R-:W3:Y:S04]  /*d12f0*/  LDL.LU R221, [R1+0x1dfc] ;  /* 0x001dfc0001dd7983 */ /* 0x000ee80000300800 */
[----:B------:R-:W3:Y:S04]  /*d1300*/  LDL.LU R200, [R1+0x1d8c] ;  /* 0x001d8c0001c87983 */ /* 0x000ee80000300800 */
[----:B----4-:R1:W-:Y:S04]  /*d1310*/  @P4 STG.E desc[UR32][R2.64], R18 ;  /* 0x0000001202004986 */ /* 0x0103e8000c101920 */
[----:B-1----:R-:W4:Y:S01]  /*d1320*/  LDL.LU R18, [R1+0x1d2c] ;  /* 0x001d2c0001127983 */ /* 0x002f220000300800 */
        /* <DEDUP_REMOVED lines=10> */
[----:B------:R1:W-:Y:S04]  /*d13d0*/  @P6 STG.E desc[UR32][R2.64], R217 ;  /* 0x000000d902006986 */ /* 0x0003e8000c101920 */
[----:B-1----:R-:W4:Y:S01]  /*d13e0*/  LDL.LU R19, [R1+0x1d1c] ;  /* 0x001d1c0001137983 */ /* 0x002f220000300800 */
[----:B------:R-:W-:-:S05]  /*d13f0*/  IMAD.WIDE R4, R231, 0x4, R160 ;  /* 0x00000004e7047825 */ /* 0x000fca00078e02a0 */
[----:B------:R1:W-:Y:S01]  /*d1400*/  @P1 STG.E desc[UR32][R4.64], R227 ;  /* 0x000000e304001986 */ /* 0x0003e2000c101920 */
[----:B------:R-:W-:Y:S02]  /*d1410*/  ISETP.LT.AND P4, PT, R79, UR4, !P0 ;  /* 0x000000044f007c0c */ /* 0x000fe4000c781270 */
[----:B------:R-:W-:Y:S01]  /*d1420*/  ISETP.LT.AND P3, PT, R207, UR4, !P0 ;  /* 0x00000004cf007c0c */ /* 0x000fe2000c761270 */
[----:B------:R-:W-:Y:S01]  /*d1430*/  IMAD.WIDE R2, R231, 0x4, R154 ;  /* 0x00000004e7027825 */ /* 0x000fe200078e029a */
[----:B------:R-:W-:-:S03]  /*d1440*/  ISETP.LT.AND P1, PT, R205, UR4, !P0 ;  /* 0x00000004cd007c0c */ /* 0x000fc6000c721270 */
[----:B-1----:R-:W-:Y:S01]  /*d1450*/  IMAD.WIDE R4, R231, 0x4, R152 ;  /* 0x00000004e7047825 */ /* 0x002fe200078e0298 */
[----:B------:R1:W-:Y:S04]  /*d1460*/  @P5 STG.E desc[UR32][R6.64], R252 ;  /* 0x000000fc06005986 */ /* 0x0003e8000c101920 */
[----:B--2---:R2:W-:Y:S04]  /*d1470*/  @P2 STG.E desc[UR32][R8.64], R204 ;  /* 0x000000cc08002986 */ /* 0x0045e8000c101920 */
[----:B-1----:R-:W4:Y:S04]  /*d1480*/  LDL.LU R252, [R1+0x1d0c] ;  /* 0x001d0c0001fc7983 */ /* 0x002f280000300800 */
[----:B--2---:R-:W2:Y:S01]  /*d1490*/  LDL.LU R204, [R1+0x1cec] ;  /* 0x001cec0001cc7983 */ /* 0x004ea20000300800 */
[----:B------:R-:W-:-:S03]  /*d14a0*/  ISETP.LT.AND P2, PT, R78, UR4, !P0 ;  /* 0x000000044e007c0c */ /* 0x000fc6000c741270 */
[----:B------:R-:W2:Y:S01]  /*d14b0*/  LDL.LU R227, [R1+0x1cfc] ;  /* 0x001cfc0001e37983 */ /* 0x000ea20000300800 */
[----:B------:R-:W-:-:S03]  /*d14c0*/  ISETP.LT.AND P0, PT, R206, UR4, !P0 ;  /* 0x00000004ce007c0c */ /* 0x000fc6000c701270 */
[----:B------:R1:W-:Y:S04]  /*d14d0*/  @P4 STG.E desc[UR32][R2.64], R216 ;  /* 0x000000d802004986 */ /* 0x0003e8000c101920 */
[----:B---3--:R3:W-:Y:S01]  /*d14e0*/  @P3 STG.E desc[UR32][R4.64], R220 ;  /* 0x000000dc04003986 */ /* 0x0087e2000c101920 */
[----:B------:R-:W-:-:S03]  /*d14f0*/  IMAD.WIDE R6, R231, 0x4, R146 ;  /* 0x00000004e7067825 */ /* 0x000fc600078e0292 */
[----:B-1----:R-:W2:Y:S04]  /*d1500*/  LDL.LU R216, [R1+0x1c8c] ;  /* 0x001c8c0001d87983 */ /* 0x002ea80000300800 */
[----:B---3--:R-:W3:Y:S01]  /*d1510*/  LDL.LU R220, [R1+0xd4c] ;  /* 0x000d4c0001dc7983 */ /* 0x008ee20000300800 */
[----:B------:R-:W-:-:S04]  /*d1520*/  IMAD.WIDE R2, R231, 0x4, R150 ;  /* 0x00000004e7027825 */ /* 0x000fc800078e0296 */
[----:B------:R-:W-:Y:S02]  /*d1530*/  IMAD.WIDE R4, R231, 0x4, R148 ;  /* 0x00000004e7047825 */ /* 0x000fe400078e0294 */
[----:B------:R-:W3:Y:S04]  /*d1540*/  LDL.LU R231, [R1+0xb4c] ;  /* 0x000b4c0001e77983 */ /* 0x000ee80000300800 */
[----:B------:R-:W-:Y:S04]  /*d1550*/  @P1 STG.E desc[UR32][R2.64], R221 ;  /* 0x000000dd02001986 */ /* 0x000fe8000c101920 */
[----:B------:R-:W-:Y:S04]  /*d1560*/  @P2 STG.E desc[UR32][R4.64], R200 ;  /* 0x000000c804002986 */ /* 0x000fe8000c101920 */
[----:B----4-:R1:W-:Y:S04]  /*d1570*/  @P0 STG.E desc[UR32][R6.64], R18 ;  /* 0x0000001206000986 */ /* 0x0103e8000c101920 */
[----:B-1----:R-:W4:Y:S01]  /*d1580*/  LDL.LU R18, [R1+0xa4c] ;  /* 0x000a4c0001127983 */ /* 0x002f220000300800 */
        /* <DEDUP_REMOVED lines=8> */
[----:B-1----:R-:W4:Y:S04]  /*d1610*/  LDL.LU R19, [R1+0x79c] ;  /* 0x00079c0001137983 */ /* 0x002f280000300800 */
[----:B------:R-:W4:Y:S04]  /*d1620*/  LDL.LU R217, [R1+0x8ec] ;  /* 0x0008ec0001d97983 */ /* 0x000f280000300800 */
[----:B------:R-:W4:Y:S04]  /*d1630*/  LDL.LU R10, [R1+0x43ac] ;  /* 0x0043ac00010a7983 */ /* 0x000f280000300800 */
[----:B------:R-:W4:Y:S01]  /*d1640*/  LDL.LU R200, [R1+0x69c] ;  /* 0x00069c0001c87983 */ /* 0x000f220000300800 */
[----:B------:R-:W-:-:S02]  /*d1650*/  ISETP.LT.AND P5, PT, R234, UR4, !P6 ;  /* 0x00000004ea007c0c */ /* 0x000fc4000f7a1270 */
[----:B------:R-:W-:Y:S02]  /*d1660*/  ISETP.LT.AND P2, PT, R229, UR4, !P6 ;  /* 0x00000004e5007c0c */ /* 0x000fe4000f741270 */
[----:B------:R-:W-:Y:S02]  /*d1670*/  ISETP.LT.AND P1, PT, R233, UR4, !P6 ;  /* 0x00000004e9007c0c */ /* 0x000fe4000f721270 */
[----:B------:R-:W-:Y:S01]  /*d1680*/  ISETP.LT.AND P0, PT, R25, UR4, !P6 ;  /* 0x0000000419007c0c */ /* 0x000fe2000f701270 */
[----:B------:R-:W-:-:S04]  /*d1690*/  IMAD.WIDE R6, R230, 0x4, R166 ;  /* 0x00000004e6067825 */ /* 0x000fc800078e02a6 */
        /* <DEDUP_REMOVED lines=12> */
[----:B---3--:R-:W3:Y:S04]  /*d1760*/  LDL.LU R220, [R1+0x27c] ;  /* 0x00027c0001dc7983 */ /* 0x008ee80000300800 */
[----:B------:R1:W-:Y:S01]  /*d1770*/  @P0 STG.E desc[UR32][R8.64], R231 ;  /* 0x000000e708000986 */ /* 0x0003e2000c101920 */
[----:B------:R-:W-:-:S03]  /*d1780*/  IMAD.WIDE R2, R230, 0x4, R162 ;  /* 0x00000004e6027825 */ /* 0x000fc600078e02a2 */
        /* <DEDUP_REMOVED lines=18> */
[----:B------:R1:W-:Y:S01]  /*d18b0*/  @P0 STG.E desc[UR32][R4.64], R200 ;  /* 0x000000c804000986 */ /* 0x0003e2000c101920 */
[----:B------:R-:W-:-:S02]  /*d18c0*/  ISETP.LT.AND P4, PT, R205, UR4, !P6 ;  /* 0x00000004cd007c0c */ /* 0x000fc4000f781270 */
[----:B------:R-:W-:Y:S01]  /*d18d0*/  ISETP.LT.AND P3, PT, R78, UR4, !P6 ;  /* 0x000000044e007c0c */ /* 0x000fe2000f761270 */
[----:B------:R-:W-:Y:S01]  /*d18e0*/  IMAD.WIDE R2, R230, 0x4, R150 ;  /* 0x00000004e6027825 */ /* 0x000fe200078e0296 */
[----:B------:R-:W-:Y:S02]  /*d18f0*/  ISETP.GE.AND P5, PT, R10, UR5, PT ;  /* 0x000000050a007c0c */ /* 0x000fe4000bfa6270 */
[----:B------:R-:W-:Y:S01]  /*d1900*/  ISETP.LT.AND P6, PT, R206, UR4, !P6 ;  /* 0x00000004ce007c0c */ /* 0x000fe2000f7c1270 */
[----:B-1----:R-:W-:Y:S01]  /*d1910*/  IMAD.WIDE R4, R230, 0x4, R148 ;  /* 0x00000004e6047825 */ /* 0x002fe200078e0294 */
[----:B------:R-:W-:Y:S04]  /*d1920*/  @P2 STG.E desc[UR32][R6.64], R252 ;  /* 0x000000fc06002986 */ /* 0x000fe8000c101920 */
[----:B--2---:R1:W-:Y:S04]  /*d1930*/  @P1 STG.E desc[UR32][R8.64], R204 ;  /* 0x000000cc08001986 */ /* 0x0043e8000c101920 */
[----:B-1----:R-:W2:Y:S04]  /*d1940*/  LDL.LU R204, [R1+0x1ef0] ;  /* 0x001ef00001cc7983 */ /* 0x002ea80000300800 */
[----:B------:R-:W2:Y:S01]  /*d1950*/  LDL.LU R252, [R1+0x1f80] ;  /* 0x001f800001fc7983 */ /* 0x000ea20000300800 */
[----:B------:R-:W-:-:S03]  /*d1960*/  ISETP.LT.AND P2, PT, R235, UR4, !P5 ;  /* 0x00000004eb007c0c */ /* 0x000fc6000ef41270 */
[----:B------:R-:W2:Y:S01]  /*d1970*/  LDL.LU R200, [R1+0x1f40] ;  /* 0x001f400001c87983 */ /* 0x000ea20000300800 */
[----:B------:R-:W-:-:S03]  /*d1980*/  ISETP.LT.AND P1, PT, R91, UR4, !P5 ;  /* 0x000000045b007c0c */ /* 0x000fc6000ef21270 */
[----:B---3--:R1:W-:Y:S01]  /*d1990*/  @P4 STG.E desc[UR32][R2.64], R220 ;  /* 0x000000dc02004986 */ /* 0x0083e2000c101920 */
[----:B------:R-:W-:-:S03]  /*d19a0*/  IMAD.WIDE R6, R216, 0x4, R174 ;  /* 0x00000004d8067825 */ /* 0x000fc600078e02ae */
[----:B-1----:R-:W3:Y:S01]  /*d19b0*/  LDL.LU R220, [R1+0x1ee0] ;  /* 0x001ee00001dc7983 */ /* 0x002ee20000300800 */
[----:B------:R-:W-:-:S03]  /*d19c0*/  IMAD.WIDE R2, R230, 0x4, R146 ;  /* 0x00000004e6027825 */ /* 0x000fc600078e0292 */
[----:B------:R1:W-:Y:S04]  /*d19d0*/  @P3 STG.E desc[UR32][R4.64], R231 ;  /* 0x000000e704003986 */ /* 0x0003e8000c101920 */
[----:B------:R-:W-:Y:S04]  /*d19e0*/  @P6 STG.E desc[UR32][R2.64], R221 ;  /* 0x000000dd02006986 */ /* 0x000fe8000c101920 */
[----:B-1----:R-:W3:Y:S01]  /*d19f0*/  LDL.LU R231, [R1+0x1f70] ;  /* 0x001f700001e77983 */ /* 0x002ee20000300800 */
[----:B------:R-:W-:-:S03]  /*d1a00*/  IMAD.WIDE R4, R216, 0x4, R176 ;  /* 0x00000004d8047825 */ /* 0x000fc600078e02b0 */
[----:B------:R-:W3:Y:S04]  /*d1a10*/  LDL.LU R230, [R1+0x1f30] ;  /* 0x001f300001e67983 */ /* 0x000ee80000300800 */
[----:B------:R-:W-:Y:S04]  /*d1a20*/  @P2 STG.E desc[UR32][R4.64], R227 ;  /* 0x000000e304002986 */ /* 0x000fe8000c101920 */
[----:B------:R-:W3:Y:S04]  /*d1a30*/  LDL.LU R10, [R1+0x43b0] ;  /* 0x0043b000010a7983 */ /* 0x000ee80000300800 */
[----:B----4-:R1:W-:Y:S04]  /*d1a40*/  @P1 STG.E desc[UR32][R6.64], R18 ;  /* 0x0000001206001986 */ /* 0x0103e8000c101920 */
        /* <DEDUP_REMOVED lines=28> */
[----:B------:R-:W-:Y:S04]  /*d1c10*/  @P1 STG.E desc[UR32][R6.64], R231 ;  /* 0x000000e706001986 */ /* 0x000fe8000c101920 */
[----:B------:R1:W-:Y:S01]  /*d1c20*/  @P0 STG.E desc[UR32][R8.64], R230 ;  /* 0x000000e608000986 */ /* 0x0003e2000c101920 */
[----:B------:R-:W-:-:S03]  /*d1c30*/  IMAD.WIDE R2, R216, 0x4, R158 ;  /* 0x00000004d8027825 */ /* 0x000fc600078e029e */
[----:B-1----:R-:W3:Y:S04]  /*d1c40*/  LDL.LU R230, [R1+0x1e60] ;  /* 0x001e600001e67983 */ /* 0x002ee80000300800 */
[----:B------:R-:W3:Y:S04]  /*d1c50*/  LDL.LU R231, [R1+0x1e50] ;  /* 0x001e500001e77983 */ /* 0x000ee80000300800 */
[----:B----4-:R1:W-:Y:S04]  /*d1c60*/  @P4 STG.E desc[UR32][R2.64], R18 ;  /* 0x0000001202004986 */ /* 0x0103e8000c101920 */
[----:B-1----:R-:W4:Y:S01]  /*d1c70*/  LDL.LU R18, [R1+0x1e40] ;  /* 0x001e400001127983 */ /* 0x002f220000300800 */
[----:B------:R-:W-:-:S02]  /*d1c80*/  ISETP.LT.AND P3, PT, R77, UR4, !P5 ;  /* 0x000000044d007c0c */ /* 0x000fc4000ef61270 */
[----:B------:R-:W-:Y:S02]  /*d1c90*/  ISETP.LT.AND P1, PT, R79, UR4, !P5 ;  /* 0x000000044f007c0c */ /* 0x000fe4000ef21270 */
[----:B------:R-:W-:Y:S01]  /*d1ca0*/  ISETP.LT.AND P6, PT, R207, UR4, !P5 ;  /* 0x00000004cf007c0c */ /* 0x000fe2000efc1270 */
[----:B------:R-:W-:Y:S01]  /*d1cb0*/  IMAD.WIDE R4, R216, 0x4, R156 ;  /* 0x00000004d8047825 */ /* 0x000fe200078e029c */
[----:B------:R-:W-:-:S03]  /*d1cc0*/  ISETP.LT.AND P2, PT, R205, UR4, !P5 ;  /* 0x00000004cd007c0c */ /* 0x000fc6000ef41270 */
[----:B------:R-:W-:-:S04]  /*d1cd0*/  IMAD.WIDE R2, R216, 0x4, R154 ;  /* 0x00000004d8027825 */ /* 0x000fc800078e029a */
[C---:B------:R-:W-:Y:S01]  /*d1ce0*/  IMAD.WIDE R6, R216.reuse, 0x4, R150 ;  /* 0x00000004d8067825 */ /* 0x040fe200078e0296 */
[----:B------:R1:W-:Y:S03]  /*d1cf0*/  @P3 STG.E desc[UR32][R4.64], R19 ;  /* 0x0000001304003986 */ /* 0x0003e6000c101920 */
        /* <DEDUP_REMOVED lines=22> */
[----:B------:R1:W-:Y:S01]  /*d1e60*/  @P4 STG.E desc[UR32][R6.64], R230 ;  /* 0x000000e606004986 */ /* 0x0003e2000c101920 */
[----:B------:R-:W-:-:S03]  /*d1e70*/  IMAD.WIDE R4, R204, 0x4, R172 ;  /* 0x00000004cc047825 */ /* 0x000fc600078e02ac */
[----:B------:R1:W-:Y:S04]  /*d1e80*/  @P6 STG.E desc[UR32][R2.64], R231 ;  /* 0x000000e702006986 */ /* 0x0003e8000c101920 */
[----:B-1----:R-:W3:Y:S04]  /*d1e90*/  LDL.LU R230, [R1+0x8c0] ;  /* 0x0008c00001e67983 */ /* 0x002ee80000300800 */
[----:B------:R-:W3:Y:S04]  /*d1ea0*/  LDL.LU R8, [R1+0x43b4] ;  /* 0x0043b40001087983 */ /* 0x000ee80000300800 */
[----:B------:R-:W3:Y:S04]  /*d1eb0*/  LDL.LU R200, [R1+0x680] ;  /* 0x0006800001c87983 */ /* 0x000ee80000300800 */
[----:B------:R-:W3:Y:S04]  /*d1ec0*/  LDL.LU R231, [R1+0x780] ;  /* 0x0007800001e77983 */ /* 0x000ee80000300800 */
[----:B----4-:R1:W-:Y:S04]  /*d1ed0*/  @P2 STG.E desc[UR32][R4.64], R18 ;  /* 0x0000001204002986 */ /* 0x0103e8000c101920 */
        /* <DEDUP_REMOVED lines=34> */
[----:B------:R4:W-:Y:S04]  /*d2100*/  @P4 STG.E desc[UR32][R4.64], R231 ;  /* 0x000000e704004986 */ /* 0x0009e8000c101920 */
        /* <DEDUP_REMOVED lines=394> */
[----:B------:R-:W-:Y:S01]  /*d39b0*/  ISETP.LT.AND P1, PT, R79, UR4, !P3 ;  /* 0x000000044f007c0c */ /* 0x000fe2000df21270 */
[----:B------:R-:W-:Y:S01]  /*d39c0*/  IMAD.WIDE R2, R19, 0x4, R156 ;  /* 0x0000000413027825 */ /* 0x000fe200078e029c */
[----:B------:R-:W-:Y:S01]  /*d39d0*/  ISETP.LT.AND P5, PT, R205, UR4, !P3 ;  /* 0x00000004cd007c0c */ /* 0x000fe2000dfa1270 */
[----:B------:R-:W2:Y:S01]  /*d39e0*/  LDL.LU R200, [R1+0x2060] ;  /* 0x0020600001c87983 */ /* 0x000ea20000300800 */
[----:B------:R-:W-:-:S03]  /*d39f0*/  ISETP.LT.AND P2, PT, R78, UR4, !P3 ;  /* 0x000000044e007c0c */ /* 0x000fc6000df41270 */
[----:B------:R-:W2:Y:S04]  /*d3a00*/  LDL.LU R216, [R1+0x2000] ;  /* 0x0020000001d87983 */ /* 0x000ea80000300800 */
[----:B---3--:R1:W-:Y:S01]  /*d3a10*/  @P6 STG.E desc[UR32][R8.64], R220 ;  /* 0x000000dc08006986 */ /* 0x0083e2000c101920 */
[----:B------:R-:W-:Y:S01]  /*d3a20*/  ISETP.LT.AND P6, PT, R207, UR4, !P3 ;  /* 0x00000004cf007c0c */ /* 0x000fe2000dfc1270 */
[----:B------:R-:W-:-:S04]  /*d3a30*/  IMAD.WIDE R4, R19, 0x4, R152 ;  /* 0x0000000413047825 */ /* 0x000fc800078e0298 */
[C---:B------:R-:W-:Y:S01]  /*d3a40*/  IMAD.WIDE R6, R19.reuse, 0x4, R150 ;  /* 0x0000000413067825 */ /* 0x040fe200078e0296 */
[----:B-1----:R-:W3:Y:S04]  /*d3a50*/  LDL.LU R220, [R1+0x20c0] ;  /* 0x0020c00001dc7983 */ /* 0x002ee80000300800 */
[----:B------:R1:W-:Y:S01]  /*d3a60*/  @P4 STG.E desc[UR32][R2.64], R230 ;  /* 0x000000e602004986 */ /* 0x0003e2000c101920 */
        /* <DEDUP_REMOVED lines=29> */
[----:B------:R-:W-:Y:S01]  /*d3c40*/  @P6 STG.E desc[UR32][R2.64], R200 ;  /* 0x000000c802006986 */ /* 0x000fe2000c101920 */
[----:B------:R-:W-:-:S03]  /*d3c50*/  ISETP.LT.AND P4, PT, R233, UR4, !P0 ;  /* 0x00000004e9007c0c */ /* 0x000fc6000c781270 */
[----:B------:R1:W-:Y:S04]  /*d3c60*/  @P5 STG.E desc[UR32][R4.64], R216 ;  /* 0x000000d804005986 */ /* 0x0003e8000c101920 */
        /* <DEDUP_REMOVED lines=33> */
[----:B------:R-:W-:-:S02]  /*d3e80*/  ISETP.LT.AND P2, PT, R78, UR4, !P0 ;  /* 0x000000044e007c0c */ /* 0x000fc4000c741270 */
[----:B------:R-:W-:Y:S01]  /*d3e90*/  ISETP.LT.AND P0, PT, R206, UR4, !P0 ;  /* 0x00000004ce007c0c */ /* 0x000fe2000c701270 */
[----:B------:R-:W2:Y:S04]  /*d3ea0*/  LDL.LU R227, [R1+0xb20] ;  /* 0x000b200001e37983 */ /* 0x000ea80000300800 */
        /* <DEDUP_REMOVED lines=73> */
[----:B------:R-:W-:-:S02]  /*d4340*/  ISETP.LT.AND P2, PT, R235, UR4, !P5 ;  /* 0x00000004eb007c0c */ /* 0x000fc4000ef41270 */
[----:B------:R-:W-:Y:S01]  /*d4350*/  ISETP.LT.AND P1, PT, R91, UR4, !P5 ;  /* 0x000000045b007c0c */ /* 0x000fe2000ef21270 */
[----:B------:R-:W2:Y:S04]  /*d4360*/  LDL.LU R200, [R1+0x2054] ;  /* 0x0020540001c87983 */ /* 0x000ea80000300800 */
[----:B---3--:R1:W-:Y:S01]  /*d4370*/  @P4 STG.E desc[UR32][R2.64], R220 ;  /* 0x000000dc02004986 */ /* 0x0083e2000c101920 */
[----:B------:R-:W-:-:S03]  /*d4380*/  IMAD.WIDE R6, R216, 0x4, R174 ;  /* 0x00000004d8067825 */ /* 0x000fc600078e02ae */
[----:B-1----:R-:W3:Y:S01]  /*d4390*/  LDL.LU R220, [R1+0x1ff4] ;  /* 0x001ff40001dc7983 */ /* 0x002ee20000300800 */
[----:B------:R-:W-:-:S03]  /*d43a0*/  IMAD.WIDE R2, R230, 0x4, R146 ;  /* 0x00000004e6027825 */ /* 0x000fc600078e0292 */
[----:B------:R1:W-:Y:S04]  /*d43b0*/  @P3 STG.E desc[UR32][R4.64], R231 ;  /* 0x000000e704003986 */ /* 0x0003e8000c101920 */
[----:B------:R-:W-:Y:S01]  /*d43c0*/  @P6 STG.E desc[UR32][R2.64], R221 ;  /* 0x000000dd02006986 */ /* 0x000fe2000c101920 */
[----:B-1----:R-:W-:-:S03]  /*d43d0*/  IMAD.WIDE R4, R216, 0x4, R176 ;  /* 0x00000004d8047825 */ /* 0x002fc600078e02b0 */
[----:B------:R-:W3:Y:S04]  /*d43e0*/  LDL.LU R231, [R1+0x2044] ;  /* 0x0020440001e77983 */ /* 0x000ee80000300800 */
        /* <DEDUP_REMOVED lines=27> */
[----:B------:R-:W-:Y:S01]  /*d45a0*/  ISETP.LT.AND P4, PT, R76, UR4, !P5 ;  /* 0x000000044c007c0c */ /* 0x000fe2000ef81270 */
[----:B------:R1:W-:Y:S04]  /*d45b0*/  @P6 STG.E desc[UR32][R2.64], R200 ;  /* 0x000000c802006986 */ /* 0x0003e8000c101920 */
[----:B---3--:R3:W-:Y:S04]  /*d45c0*/  @P2 STG.E desc[UR32][R4.64], R220 ;  /* 0x000000dc04002986 */ /* 0x0087e8000c101920 */
[----:B-1----:R-:W2:Y:S04]  /*d45d0*/  LDL.LU R200, [R1+0x1fb4] ;  /* 0x001fb40001c87983 */ /* 0x002ea80000300800 */
[----:B---3--:R-:W3:Y:S01]  /*d45e0*/  LDL.LU R220, [R1+0x1eb4] ;  /* 0x001eb40001dc7983 */ /* 0x008ee20000300800 */
[----:B------:R-:W-:-:S03]  /*d45f0*/  IMAD.WIDE R2, R216, 0x4, R158 ;  /* 0x00000004d8027825 */ /* 0x000fc600078e029e */
[----:B------:R1:W-:Y:S04]  /*d4600*/  @P1 STG.E desc[UR32][R6.64], R231 ;  /* 0x000000e706001986 */ /* 0x0003e8000c101920 */
[----:B------:R1:W-:Y:S04]  /*d4610*/  @P0 STG.E desc[UR32][R8.64], R230 ;  /* 0x000000e608000986 */ /* 0x0003e8000c101920 */
        /* <DEDUP_REMOVED lines=26> */
[----:B------:R-:W-:Y:S02]  /*d47c0*/  ISETP.LT.AND P6, PT, R91, UR4, !P0 ;  /* 0x000000045b007c0c */ /* 0x000fe4000c7c1270 */
[----:B------:R-:W-:Y:S01]  /*d47d0*/  ISETP.LT.AND P2, PT, R23, UR4, !P0 ;  /* 0x0000000417007c0c */ /* 0x000fe2000c741270 */
[----:B------:R-:W-:Y:S01]  /*d47e0*/  @P3 STG.E desc[UR32][R2.64], R200 ;  /* 0x000000c802003986 */ /* 0x000fe2000c101920 */
[----:B------:R-:W-:-:S03]  /*d47f0*/  IMAD.WIDE R6, R204, 0x4, R176 ;  /* 0x00000004cc067825 */ /* 0x000fc600078e02b0 */
[----:B---3--:R1:W-:Y:S04]  /*d4800*/  @P5 STG.E desc[UR32][R4.64], R220 ;  /* 0x000000dc04005986 */ /* 0x0083e8000c101920 */
        /* <DEDUP_REMOVED lines=9> */
[----:B----4-:R1:W-:Y:S04]  /*d48a0*/  @P2 STG.E desc[UR32][R4.64], R18 ;  /* 0x0000001204002986 */ /* 0x0103e8000c101920 */
[----:B------:R-:W4:Y:S04]  /*d48b0*/  LDL.LU R230, [R1+0x254] ;  /* 0x0002540001e67983 */ /* 0x000f280000300800 */
        /* <DEDUP_REMOVED lines=23> */
[----:B---3--:R1:W-:Y:S01]  /*d4a30*/  @P6 STG.E desc[UR32][R2.64], R227 ;  /* 0x000000e302006986 */ /* 0x0083e2000c101920 */
[----:B------:R-:W-:Y:S01]  /*d4a40*/  ISETP.LT.AND P3, PT, R207, UR4, !P0 ;  /* 0x00000004cf007c0c */ /* 0x000fe2000c761270 */
[C---:B------:R-:W-:Y:S02]  /*d4a50*/  IMAD.WIDE R6, R204.reuse, 0x4, R158 ;  /* 0x00000004cc067825 */ /* 0x040fe400078e029e */
[----:B------:R-:W3:Y:S04]  /*d4a60*/  LDL.LU R221, [R1+0xa4] ;  /* 0x0000a40001dd7983 */ /* 0x000ee80000300800 */
[----:B------:R1:W-:Y:S04]  /*d4a70*/  @P2 STG.E desc[UR32][R4.64], R220 ;  /* 0x000000dc04002986 */ /* 0x0003e8000c101920 */
[----:B-1----:R-:W3:Y:S01]  /*d4a80*/  LDL.LU R227, [R1+0x2018] ;  /* 0x0020180001e37983 */ /* 0x002ee20000300800 */
[----:B------:R-:W-:-:S03]  /*d4a90*/  IMAD.WIDE R2, R204, 0x4, R156 ;  /* 0x00000004cc027825 */ /* 0x000fc600078e029c */
[----:B------:R-:W3:Y:S01]  /*d4aa0*/  LDL.LU R220, [R1+0x2068] ;  /* 0x0020680001dc7983 */ /* 0x000ee20000300800 */
[----:B------:R-:W-:-:S03]  /*d4ab0*/  IMAD.WIDE R4, R204, 0x4, R154 ;  /* 0x00000004cc047825 */ /* 0x000fc600078e029a */
[----:B------:R1:W-:Y:S04]  /*d4ac0*/  @P1 STG.E desc[UR32][R6.64], R231 ;  /* 0x000000e706001986 */ /* 0x0003e8000c101920 */
[----:B------:R-:W-:Y:S01]  /*d4ad0*/  @P5 STG.E desc[UR32][R2.64], R200 ;  /* 0x000000c802005986 */ /* 0x000fe2000c101920 */
[----:B-1----:R-:W-:-:S03]  /*d4ae0*/  IMAD.WIDE R6, R204, 0x4, R152 ;  /* 0x00000004cc067825 */ /* 0x002fc600078e0298 */
[----:B------:R-:W3:Y:S04]  /*d4af0*/  LDL.LU R231, [R1+0x2008] ;  /* 0x0020080001e77983 */ /* 0x000ee80000300800 */
[----:B----4-:R-:W-:Y:S04]  /*d4b00*/  @P4 STG.E desc[UR32][R4.64], R230 ;  /* 0x000000e604004986 */ /* 0x010fe8000c101920 */
[----:B------:R1:W-:Y:S04]  /*d4b10*/  @P3 STG.E desc[UR32][R6.64], R18 ;  /* 0x0000001206003986 */ /* 0x0003e8000c101920 */
[----:B-1----:R-:W4:Y:S04]  /*d4b20*/  LDL.LU R18, [R1+0x20c8] ;  /* 0x0020c80001127983 */ /* 0x002f280000300800 */
[----:B------:R-:W4:Y:S01]  /*d4b30*/  LDL.LU R230, [R1+0x2088] ;  /* 0x0020880001e67983 */ /* 0x000f220000300800 */
[----:B------:R-:W-:-:S02]  /*d4b40*/  ISETP.LT.AND P6, PT, R205, UR4, !P0 ;  /* 0x00000004cd007c0c */ /* 0x000fc4000c7c1270 */
[----:B------:R-:W-:Y:S01]  /*d4b50*/  ISETP.LT.AND P2, PT, R78, UR4, !P0 ;  /* 0x000000044e007c0c */ /* 0x000fe2000c741270 */
[C---:B------:R-:W-:Y:S01]  /*d4b60*/  IMAD.WIDE R2, R204.reuse, 0x4, R150 ;  /* 0x00000004cc027825 */ /* 0x040fe200078e0296 */
[----:B------:R-:W4:Y:S03]  /*d4b70*/  LDL.LU R200, [R1+0x2058] ;  /* 0x0020580001c87983 */ /* 0x000f260000300800 */
[----:B------:R-:W-:Y:S01]  /*d4b80*/  IMAD.WIDE R4, R204, 0x4, R148 ;  /* 0x00000004cc047825 */ /* 0x000fe200078e0294 */
[----:B------:R-:W-:Y:S02]  /*d4b90*/  ISETP.GE.AND P1, PT, R8, UR5, PT ;  /* 0x0000000508007c0c */ /* 0x000fe4000bf26270 */
[----:B------:R-:W-:Y:S02]  /*d4ba0*/  ISETP.LT.AND P0, PT, R206, UR4, !P0 ;  /* 0x00000004ce007c0c */ /* 0x000fe4000c701270 */
[----:B------:R-:W-:-:S02]  /*d4bb0*/  ISETP.LT.AND P5, PT, R235, UR4, !P1 ;  /* 0x00000004eb007c0c */ /* 0x000fc4000cfa1270 */
        /* <DEDUP_REMOVED lines=21> */
[----:B-1----:R-:W3:Y:S04]  /*d4d10*/  LDL.LU R231, [R1+0x2078] ;  /* 0x0020780001e77983 */ /* 0x002ee80000300800 */
[----:B----4-:R1:W-:Y:S04]  /*d4d20*/  @P6 STG.E desc[UR32][R2.64], R18 ;  /* 0x0000001202006986 */ /* 0x0103e8000c101920 */
[----:B------:R4:W-:Y:S04]  /*d4d30*/  @P2 STG.E desc[UR32][R4.64], R230 ;  /* 0x000000e604002986 */ /* 0x0009e8000c101920 */
[----:B-1----:R-:W3:Y:S04]  /*d4d40*/  LDL.LU R18, [R1+0xf98] ;  /* 0x000f980001127983 */ /* 0x002ee80000300800 */
[----:B------:R-:W3:Y:S04]  /*d4d50*/  LDL.LU R217, [R1+0x2038] ;  /* 0x0020380001d97983 */ /* 0x000ee80000300800 */
[----:B------:R-:W3:Y:S04]  /*d4d60*/  LDL.LU R221, [R1+0x1fd8] ;  /* 0x001fd80001dd7983 */ /* 0x000ee80000300800 */
[----:B------:R-:W3:Y:S04]  /*d4d70*/  LDL.LU R227, [R1+0x2028] ;  /* 0x0020280001e37983 */ /* 0x000ee80000300800 */
[----:B----4-:R-:W4:Y:S01]  /*d4d80*/  LDL.LU R230, [R1+0x1fb8] ;  /* 0x001fb80001e67983 */ /* 0x010f220000300800 */
        /* <DEDUP_REMOVED lines=30> */
[C---:B-1----:R-:W-:Y:S01]  /*d4f70*/  IMAD.WIDE R2, R19.reuse, 0x4, R154 ;  /* 0x0000000413027825 */ /* 0x042fe200078e029a */
[----:B------:R-:W3:Y:S04]  /*d4f80*/  LDL.LU R231, [R1+0xa28] ;  /* 0x000a280001e77983 */ /* 0x000ee80000300800 */
[----:B------:R1:W-:Y:S04]  /*d4f90*/  @P3 STG.E desc[UR32][R2.64], R217 ;  /* 0x000000d902003986 */ /* 0x0003e8000c101920 */
[----:B------:R-:W-:Y:S04]  /*d4fa0*/  @P6 STG.E desc[UR32][R4.64], R221 ;  /* 0x000000dd04006986 */ /* 0x000fe8000c101920 */
[----:B------:R-:W-:Y:S04]  /*d4fb0*/  @P5 STG.E desc[UR32][R6.64], R227 ;  /* 0x000000e306005986 */ /* 0x000fe8000c101920 */
[----:B----4-:R4:W-:Y:S01]  /*d4fc0*/  @P4 STG.E desc[UR32][R8.64], R230 ;  /* 0x000000e608004986 */ /* 0x0109e2000c101920 */
[----:B-1----:R-:W-:-:S03]  /*d4fd0*/  IMAD.WIDE R2, R19, 0x4, R146 ;  /* 0x0000000413027825 */ /* 0x002fc600078e0292 */
[----:B----4-:R-:W4:Y:S04]  /*d4fe0*/  LDL.LU R230, [R1+0x8b8] ;  /* 0x0008b80001e67983 */ /* 0x010f280000300800 */
[----:B------:R-:W4:Y:S01]  /*d4ff0*/  LDL.LU R19, [R1+0x778] ;  /* 0x0007780001137983 */ /* 0x000f220000300800 */
[----:B------:R-:W-:Y:S02]  /*d5000*/  ISETP.GE.AND P0, PT, R10, UR5, PT ;  /* 0x000000050a007c0c */ /* 0x000fe4000bf06270 */
[----:B------:R-:W-:Y:S01]  /*d5010*/  ISETP.LT.AND P1, PT, R206, UR4, !P1 ;  /* 0x00000004ce007c0c */ /* 0x000fe2000cf21270 */
[----:B------:R-:W-:Y:S01]  /*d5020*/  IMAD.WIDE R4, R18, 0x4, R176 ;  /* 0x0000000412047825 */ /* 0x000fe200078e02b0 */
[----:B------:R-:W-:Y:S01]  /*d5030*/  ISETP.LT.AND P2, PT, R235, UR4, !P0 ;  /* 0x00000004eb007c0c */ /* 0x000fe2000c741270 */
        /* <DEDUP_REMOVED lines=13> */
[----:B------:R-:W-:Y:S01]  /*d5110*/  IMAD.WIDE R2, R18, 0x4, R174 ;  /* 0x0000000412027825 */ /* 0x000fe200078e02ae */
[----:B------:R-:W-:-:S03]  /*d5120*/  ISETP.LT.AND P2, PT, R233, UR4, !P0 ;  /* 0x00000004e9007c0c */ /* 0x000fc6000c741270 */
[C---:B------:R-:W-:Y:S01]  /*d5130*/  IMAD.WIDE R4, R18.reuse, 0x4, R172 ;  /* 0x0000000412047825 */ /* 0x040fe200078e02ac */
[----:B------:R-:W-:Y:S01]  /*d5140*/  ISETP.LT.AND P1, PT, R25, UR4, !P0 ;  /* 0x0000000419007c0c */ /* 0x000fe2000c721270 */
[----:B------:R-:W-:Y:S04]  /*d5150*/  @P6 STG.E desc[UR32][R2.64], R200 ;  /* 0x000000c802006986 */ /* 0x000fe8000c101920 */
[----:B------:R1:W-:Y:S04]  /*d5160*/  @P5 STG.E desc[UR32][R4.64], R216 ;  /* 0x000000d804005986 */ /* 0x0003e8000c101920 */
[----:B---3--:R3:W-:Y:S04]  /*d5170*/  @P4 STG.E desc[UR32][R6.64], R220 ;  /* 0x000000dc06004986 */ /* 0x0087e8000c101920 */
[----:B-1----:R-:W2:Y:S04]  /*d5180*/  LDL.LU R216, [R1+0x258] ;  /* 0x0002580001d87983 */ /* 0x002ea80000300800 */
[----:B---3--:R-:W3:Y:S01]  /*d5190*/  LDL.LU R220, [R1+0x1a8] ;  /* 0x0001a80001dc7983 */ /* 0x008ee20000300800 */
[----:B------:R-:W-:-:S03]  /*d51a0*/  IMAD.WIDE R2, R18, 0x4, R166 ;  /* 0x0000000412027825 */ /* 0x000fc600078e02a6 */
[----:B------:R1:W-:Y:S01]  /*d51b0*/  @P3 STG.E desc[UR32][R8.64], R231 ;  /* 0x000000e708003986 */ /* 0x0003e2000c101920 */
[----:B------:R-:W-:-:S03]  /*d51c0*/  IMAD.WIDE R4, R18, 0x4, R164 ;  /* 0x0000000412047825 */ /* 0x000fc600078e02a4 */
[----:B-1----:R-:W3:Y:S04]  /*d51d0*/  LDL.LU R231, [R1+0xf94] ;  /* 0x000f940001e77983 */ /* 0x002ee80000300800 */
[----:B------:R-:W3:Y:S04]  /*d51e0*/  LDL.LU R221, [R1+0x198] ;  /* 0x0001980001dd7983 */ /* 0x000ee80000300800 */
[----:B------:R-:W3:Y:S04]  /*d51f0*/  LDL.LU R200, [R1+0xb8] ;  /* 0x0000b80001c87983 */ /* 0x000ee80000300800 */
[----:B----4-:R1:W-:Y:S04]  /*d5200*/  @P2 STG.E desc[UR32][R2.64], R230 ;  /* 0x000000e602002986 */ /* 0x0103e8000c101920 */
[----:B------:R4:W-:Y:S04]  /*d5210*/  @P1 STG.E desc[UR32][R4.64], R19 ;  /* 0x0000001304001986 */ /* 0x0009e8000c101920 */
[----:B-1----:R-:W3:Y:S04]  /*d5220*/  LDL.LU R230, [R1+0xa8] ;  /* 0x0000a80001e67983 */ /* 0x002ee80000300800 */
        /* <DEDUP_REMOVED lines=10> */
[----:B------:R1:W-:Y:S01]  /*d52d0*/  @P3 STG.E desc[UR32][R4.64], R227 ;  /* 0x000000e304003986 */ /* 0x0003e2000c101920 */
[----:B------:R-:W-:Y:S02]  /*d52e0*/  ISETP.LT.AND P2, PT, R79, UR4, !P0 ;  /* 0x000000044f007c0c */ /* 0x000fe4000c741270 */
[----:B------:R-:W-:Y:S02]  /*d52f0*/  ISETP.LT.AND P1, PT, R207, UR4, !P0 ;  /* 0x00000004cf007c0c */ /* 0x000fe4000c721270 */
[----:B------:R-:W-:-:S02]  /*d5300*/  ISETP.GE.AND P6, PT, R10, UR5, PT ;  /* 0x000000050a007c0c */ /* 0x000fc4000bfc6270 */
[----:B------:R-:W-:Y:S01]  /*d5310*/  ISETP.LT.AND P3, PT, R205, UR4, !P0 ;  /* 0x00000004cd007c0c */ /* 0x000fe2000c761270 */
[----:B-1----:R-:W-:-:S04]  /*d5320*/  IMAD.WIDE R2, R18, 0x4, R154 ;  /* 0x0000000412027825 */ /* 0x002fc800078e029a */
[----:B------:R-:W-:Y:S01]  /*d5330*/  IMAD.WIDE R4, R18, 0x4, R152 ;  /* 0x0000000412047825 */ /* 0x000fe200078e0298 */
[----:B------:R1:W-:Y:S04]  /*d5340*/  @P5 STG.E desc[UR32][R6.64], R252 ;  /* 0x000000fc06005986 */ /* 0x0003e8000c101920 */
[----:B--2---:R2:W-:Y:S04]  /*d5350*/  @P4 STG.E desc[UR32][R8.64], R204 ;  /* 0x000000cc08004986 */ /* 0x0045e8000c101920 */
[----:B-1----:R-:W4:Y:S04]  /*d5360*/  LDL.LU R252, [R1+0x206c] ;  /* 0x00206c0001fc7983 */ /* 0x002f280000300800 */
[----:B--2---:R-:W2:Y:S01]  /*d5370*/  LDL.LU R204, [R1+0x200c] ;  /* 0x00200c0001cc7983 */ /* 0x004ea20000300800 */
[----:B------:R-:W-:-:S02]  /*d5380*/  ISETP.LT.AND P4, PT, R78, UR4, !P0 ;  /* 0x000000044e007c0c */ /* 0x000fc4000c781270 */
[----:B------:R-:W-:Y:S01]  /*d5390*/  ISETP.LT.AND P0, PT, R206, UR4, !P0 ;  /* 0x00000004ce007c0c */ /* 0x000fe2000c701270 */
[C---:B------:R-:W-:Y:S01]  /*d53a0*/  IMAD.WIDE R6, R18.reuse, 0x4, R146 ;  /* 0x0000000412067825 */ /* 0x040fe200078e0292 */
[----:B------:R-:W-:Y:S01]  /*d53b0*/  ISETP.LT.AND P5, PT, R235, UR4, !P6 ;  /* 0x00000004eb007c0c */ /* 0x000fe2000f7a1270 */
[----:B------:R-:W2:Y:S04]  /*d53c0*/  LDL.LU R227, [R1+0x20cc] ;  /* 0x0020cc0001e37983 */ /* 0x000ea80000300800 */
[----:B------:R1:W-:Y:S04]  /*d53d0*/  @P2 STG.E desc[UR32][R2.64], R216 ;  /* 0x000000d802002986 */ /* 0x0003e8000c101920 */
[----:B---3--:R3:W-:Y:S01]  /*d53e0*/  @P1 STG.E desc[UR32][R4.64], R220 ;  /* 0x000000dc04001986 */ /* 0x0087e2000c101920 */
[----:B-1----:R-:W-:-:S04]  /*d53f0*/  IMAD.WIDE R2, R18, 0x4, R148 ;  /* 0x0000000412027825 */ /* 0x002fc800078e0294 */
[----:B---3--:R-:W-:Y:S02]  /*d5400*/  IMAD.WIDE R4, R18, 0x4, R150 ;  /* 0x0000000412047825 */ /* 0x008fe400078e0296 */
[----:B------:R-:W3:Y:S04]  /*d5410*/  LDL.LU R18, [R1+0x208c] ;  /* 0x00208c0001127983 */ /* 0x000ee80000300800 */
[----:B------:R-:W3:Y:S01]  /*d5420*/  LDL.LU R216, [R1+0x205c] ;  /* 0x00205c0001d87983 */ /* 0x000ee20000300800 */
[----:B------:R-:W-:-:S03]  /*d5430*/  IMAD.WIDE R8, R231, 0x4, R176 ;  /* 0x00000004e7087825 */ /* 0x000fc600078e02b0 */
[----:B------:R-:W3:Y:S04]  /*d5440*/  LDL.LU R220, [R1+0x1ffc] ;  /* 0x001ffc0001dc7983 */ /* 0x000ee80000300800 */
[----:B------:R-:W-:Y:S04]  /*d5450*/  @P3 STG.E desc[UR32][R4.64], R221 ;  /* 0x000000dd04003986 */ /* 0x000fe8000c101920 */
[----:B------:R-:W-:Y:S04]  /*d5460*/  @P4 STG.E desc[UR32][R2.64], R200 ;  /* 0x000000c802004986 */ /* 0x000fe8000c101920 */
[----:B------:R1:W-:Y:S04]  /*d5470*/  @P0 STG.E desc[UR32][R6.64], R230 ;  /* 0x000000e606000986 */ /* 0x0003e8000c101920 */
[----:B----4-:R4:W-:Y:S04]  /*d5480*/  @P5 STG.E desc[UR32][R8.64], R19 ;  /* 0x0000001308005986 */ /* 0x0109e8000c101920 */
[----:B-1----:R-:W3:Y:S04]  /*d5490*/  LDL.LU R230, [R1+0x204c] ;  /* 0x00204c0001e67983 */ /* 0x002ee80000300800 */
[----:B----4-:R-:W4:Y:S01]  /*d54a0*/  LDL.LU R19, [R1+0x1fec] ;  /* 0x001fec0001137983 */ /* 0x010f220000300800 */
[----:B------:R-:W-:-:S02]  /*d54b0*/  ISETP.LT.AND P2, PT, R91, UR4, !P6 ;  /* 0x000000045b007c0c */ /* 0x000fc4000f741270 */
[----:B------:R-:W-:Y:S01]  /*d54c0*/  ISETP.LT.AND P1, PT, R23, UR4, !P6 ;  /* 0x0000000417007c0c */ /* 0x000fe2000f721270 */
[C---:B------:R-:W-:Y:S01]  /*d54d0*/  IMAD.WIDE R2, R231.reuse, 0x4, R174 ;  /* 0x00000004e7027825 */ /* 0x040fe200078e02ae */
[----:B------:R-:W4:Y:S03]  /*d54e0*/  LDL.LU R217, [R1+0x20bc] ;  /* 0x0020bc0001d97983 */ /* 0x000f260000300800 */
[----:B------:R-:W-:Y:S01]  /*d54f0*/  IMAD.WIDE R4, R231, 0x4, R172 ;  /* 0x00000004e7047825 */ /* 0x000fe200078e02ac */
        /* <DEDUP_REMOVED lines=16> */
[----:B------:R1:W-:Y:S04]  /*d5600*/  @P5 STG.E desc[UR32][R2.64], R227 ;  /* 0x000000e302005986 */ /* 0x0003e8000c101920 */
[----:B---3--:R3:W-:Y:S04]  /*d5610*/  @P4 STG.E desc[UR32][R4.64], R18 ;  /* 0x0000001204004986 */ /* 0x0087e8000c101920 */
[----:B------:R3:W-:Y:S01]  /*d5620*/  @P3 STG.E desc[UR32][R6.64], R216 ;  /* 0x000000d806003986 */ /* 0x0007e2000c101920 */
[----:B-1----:R-:W-:-:S03]  /*d5630*/  IMAD.WIDE R2, R231, 0x4, R162 ;  /* 0x00000004e7027825 */ /* 0x002fc600078e02a2 */
[----:B------:R1:W-:Y:S04]  /*d5640*/  @P0 STG.E desc[UR32][R8.64], R220 ;  /* 0x000000dc08000986 */ /* 0x0003e8000c101920 */
[----:B---3--:R-:W3:Y:S01]  /*d5650*/  LDL.LU R18, [R1+0xf90] ;  /* 0x000f900001127983 */ /* 0x008ee20000300800 */
[----:B------:R-:W-:-:S03]  /*d5660*/  IMAD.WIDE R4, R231, 0x4, R160 ;  /* 0x00000004e7047825 */ /* 0x000fc600078e02a0 */
[----:B------:R-:W3:Y:S04]  /*d5670*/  LDL.LU R216, [R1+0x202c] ;  /* 0x00202c0001d87983 */ /* 0x000ee80000300800 */
[----:B-1----:R-:W3:Y:S04]  /*d5680*/  LDL.LU R220, [R1+0x1fbc] ;  /* 0x001fbc0001dc7983 */ /* 0x002ee80000300800 */
[----:B------:R-:W3:Y:S04]  /*d5690*/  LDL.LU R221, [R1+0x1ebc] ;  /* 0x001ebc0001dd7983 */ /* 0x000ee80000300800 */
[----:B------:R-:W3:Y:S04]  /*d56a0*/  LDL.LU R227, [R1+0x1eac] ;  /* 0x001eac0001e37983 */ /* 0x000ee80000300800 */
[----:B------:R1:W-:Y:S04]  /*d56b0*/  @P2 STG.E desc[UR32][R2.64], R230 ;  /* 0x000000e602002986 */ /* 0x0003e8000c101920 */
[----:B----4-:R4:W-:Y:S04]  /*d56c0*/  @P1 STG.E desc[UR32][R4.64], R19 ;  /* 0x0000001304001986 */ /* 0x0109e8000c101920 */
        /* <DEDUP_REMOVED lines=16> */
[----:B-1----:R-:W-:Y:S01]  /*d57d0*/  IMAD.WIDE R2, R231, 0x4, R150 ;  /* 0x00000004e7027825 */ /* 0x002fe200078e0296 */
[----:B------:R-:W-:-:S03]  /*d57e0*/  ISETP.LT.AND P0, PT, R23, UR4, !P5 ;  /* 0x0000000417007c0c */ /* 0x000fc6000ef01270 */
[----:B------:R-:W-:Y:S01]  /*d57f0*/  IMAD.WIDE R4, R231, 0x4, R148 ;  /* 0x00000004e7047825 */ /* 0x000fe200078e0294 */
[----:B------:R-:W-:Y:S04]  /*d5800*/  @P4 STG.E desc[UR32][R6.64], R252 ;  /* 0x000000fc06004986 */ /* 0x000fe8000c101920 */
[----:B--2---:R1:W-:Y:S04]  /*d5810*/  @P3 STG.E desc[UR32][R8.64], R204 ;  /* 0x000000cc08003986 */ /* 0x0043e8000c101920 */
[----:B-1----:R-:W2:Y:S01]  /*d5820*/  LDL.LU R204, [R1+0xb2c] ;  /* 0x000b2c0001cc7983 */ /* 0x002ea20000300800 */
[----:B------:R-:W-:-:S02]  /*d5830*/  ISETP.LT.AND P4, PT, R235, UR4, !P5 ;  /* 0x00000004eb007c0c */ /* 0x000fc4000ef81270 */
[----:B------:R-:W-:Y:S01]  /*d5840*/  ISETP.LT.AND P3, PT, R91, UR4, !P5 ;  /* 0x000000045b007c0c */ /* 0x000fe2000ef61270 */
[----:B------:R-:W2:Y:S04]  /*d5850*/  LDL.LU R200, [R1+0xa2c] ;  /* 0x000a2c0001c87983 */ /* 0x000ea80000300800 */
[----:B------:R-:W2:Y:S01]  /*d5860*/  LDL.LU R252, [R1+0x8bc] ;  /* 0x0008bc0001fc7983 */ /* 0x000ea20000300800 */
[----:B---3--:R-:W-:-:S03]  /*d5870*/  IMAD.WIDE R6, R18, 0x4, R174 ;  /* 0x0000000412067825 */ /* 0x008fc600078e02ae */
[----:B------:R1:W-:Y:S01]  /*d5880*/  @P2 STG.E desc[UR32][R2.64], R216 ;  /* 0x000000d802002986 */ /* 0x0003e2000c101920 */
[----:B------:R-:W-:-:S03]  /*d5890*/  IMAD.WIDE R8, R18, 0x4, R172 ;  /* 0x0000000412087825 */ /* 0x000fc600078e02ac */
[----:B------:R3:W-:Y:S01]  /*d58a0*/  @P1 STG.E desc[UR32][R4.64], R220 ;  /* 0x000000dc04001986 */ /* 0x0007e2000c101920 */
[----:B-1----:R-:W-:-:S03]  /*d58b0*/  IMAD.WIDE R2, R231, 0x4, R146 ;  /* 0x00000004e7027825 */ /* 0x002fc600078e0292 */
[----:B------:R-:W2:Y:S01]  /*d58c0*/  LDL.LU R216, [R1+0x77c] ;  /* 0x00077c0001d87983 */ /* 0x000ea20000300800 */
[----:B---3--:R-:W-:-:S03]  /*d58d0*/  IMAD.WIDE R4, R18, 0x4, R176 ;  /* 0x0000000412047825 */ /* 0x008fc600078e02b0 */
[----:B------:R-:W3:Y:S04]  /*d58e0*/  LDL.LU R220, [R1+0x67c] ;  /* 0x00067c0001dc7983 */ /* 0x000ee80000300800 */
[----:B------:R-:W3:Y:S04]  /*d58f0*/  LDL.LU R231, [R1+0x63c] ;  /* 0x00063c0001e77983 */ /* 0x000ee80000300800 */
[----:B------:R-:W-:Y:S04]  /*d5900*/  @P6 STG.E desc[UR32][R2.64], R221 ;  /* 0x000000dd02006986 */ /* 0x000fe8000c101920 */
[----:B------:R-:W-:Y:S04]  /*d5910*/  @P4 STG.E desc[UR32][R4.64], R227 ;  /* 0x000000e304004986 */ /* 0x000fe8000c101920 */
[----:B------:R-:W3:Y:S04]  /*d5920*/  LDL.LU R20, [R1+0x43fc] ;  /* 0x0043fc0001147983 */ /* 0x000ee80000300800 */
[----:B------:R1:W-:Y:S04]  /*d5930*/  @P3 STG.E desc[UR32][R6.64], R230 ;  /* 0x000000e606003986 */ /* 0x0003e8000c101920 */
[----:B----4-:R4:W-:Y:S04]  /*d5940*/  @P0 STG.E desc[UR32][R8.64], R19 ;  /* 0x0000001308000986 */ /* 0x0109e8000c101920 */
[----:B-1----:R-:W3:Y:S04]  /*d5950*/  LDL.LU R230, [R1+0x3ec] ;  /* 0x0003ec0001e67983 */ /* 0x002ee80000300800 */
[----:B----4-:R-:W4:Y:S01]  /*d5960*/  LDL.LU R19, [R1+0x26c] ;  /* 0x00026c0001137983 */ /* 0x010f220000300800 */
[----:B------:R-:W-:Y:S01]  /*d5970*/  ISETP.LT.AND P2, PT, R234, UR4, !P5 ;  /* 0x00000004ea007c0c */ /* 0x000fe2000ef41270 */
[----:B------:R-:W-:Y:S01]  /*d5980*/  IMAD.WIDE R2, R18, 0x4, R170 ;  /* 0x0000000412027825 */ /* 0x000fe200078e02aa */
[----:B------:R-:W-:-:S02]  /*d5990*/  ISETP.LT.AND P1, PT, R229, UR4, !P5 ;  /* 0x00000004e5007c0c */ /* 0x000fc4000ef21270 */
[----:B------:R-:W-:Y:S02]  /*d59a0*/  ISETP.LT.AND P6, PT, R233, UR4, !P5 ;  /* 0x00000004e9007c0c */ /* 0x000fe4000efc1270 */
[----:B------:R-:W-:Y:S01]  /*d59b0*/  ISETP.LT.AND P4, PT, R25, UR4, !P5 ;  /* 0x0000000419007c0c */ /* 0x000fe2000ef81270 */
[----:B------:R-:W-:Y:S01]  /*d59c0*/  IMAD.WIDE R4, R18, 0x4, R168 ;  /* 0x0000000412047825 */ /* 0x000fe200078e02a8 */
[----:B------:R-:W-:Y:S02]  /*d59d0*/  ISETP.LT.AND P3, PT, R228, UR4, !P5 ;  /* 0x00000004e4007c0c */ /* 0x000fe4000ef61270 */
[----:B------:R-:W-:Y:S01]  /*d59e0*/  ISETP.LT.AND P0, PT, R232, UR4, !P5 ;  /* 0x00000004e8007c0c */ /* 0x000fe2000ef01270 */
[----:B------:R-:W-:-:S04]  /*d59f0*/  IMAD.WIDE R6, R18, 0x4, R162 ;  /* 0x0000000412067825 */ /* 0x000fc800078e02a2 */
[----:B------:R-:W-:-:S04]  /*d5a00*/  IMAD.WIDE R8, R18, 0x4, R160 ;  /* 0x0000000412087825 */ /* 0x000fc800078e02a0 */
[----:B------:R-:W-:-:S04]  /*d5a10*/  IMAD.WIDE R10, R18, 0x4, R158 ;  /* 0x00000004120a7825 */ /* 0x000fc800078e029e */
[C---:B------:R-:W-:Y:S01]  /*d5a20*/  IMAD.WIDE R16, R18.reuse, 0x4, R156 ;  /* 0x0000000412107825 */ /* 0x040fe200078e029c */
[----:B--2---:R1:W-:Y:S04]  /*d5a30*/  @P2 STG.E desc[UR32][R2.64], R204 ;  /* 0x000000cc02002986 */ /* 0x0043e8000c101920 */
[----:B-1----:R-:W2:Y:S04]  /*d5a40*/  LDL.LU R204, [R1+0xf8c] ;  /* 0x000f8c0001cc7983 */ /* 0x002ea80000300800 */
[----:B------:R-:W2:Y:S04]  /*d5a50*/  LDL.LU R222, [R1+0x25c] ;  /* 0x00025c0001de7983 */ /* 0x000ea80000300800 */
[----:B------:R-:W2:Y:S04]  /*d5a60*/  LDL.LU R201, [R1+0x1ac] ;  /* 0x0001ac0001c97983 */ /* 0x000ea80000300800 */
[----:B------:R-:W2:Y:S04]  /*d5a70*/  LDL.LU R217, [R1+0x19c] ;  /* 0x00019c0001d97983 */ /* 0x000ea80000300800 */
[----:B------:R-:W2:Y:S04]  /*d5a80*/  LDL.LU R221, [R1+0xbc] ;  /* 0x0000bc0001dd7983 */ /* 0x000ea80000300800 */
[----:B------:R-:W2:Y:S01]  /*d5a90*/  LDL.LU R227, [R1+0xac] ;  /* 0x0000ac0001e37983 */ /* 0x000ea20000300800 */
[----:B------:R-:W-:Y:S01]  /*d5aa0*/  IMAD.WIDE R2, R18, 0x4, R166 ;  /* 0x0000000412027825 */ /* 0x000fe200078e02a6 */
[----:B------:R-:W-:-:S02]  /*d5ab0*/  ISETP.LT.AND P2, PT, R76, UR4, !P5 ;  /* 0x000000044c007c0c */ /* 0x000fc4000ef41270 */
[----:B------:R1:W-:Y:S01]  /*d5ac0*/  @P1 STG.E desc[UR32][R4.64], R200 ;  /* 0x000000c804001986 */ /* 0x0003e2000c101920 */
[----:B------:R-:W-:-:S03]  /*d5ad0*/  ISETP.LT.AND P1, PT, R77, UR4, !P5 ;  /* 0x000000044d007c0c */ /* 0x000fc6000ef21270 */
[----:B------:R1:W-:Y:S02]  /*d5ae0*/  @P6 STG.E desc[UR32][R2.64], R252 ;  /* 0x000000fc02006986 */ /* 0x0003e4000c101920 */
[----:B-1----:R-:W-:Y:S02]  /*d5af0*/  IMAD.WIDE R4, R18, 0x4, R164 ;  /* 0x0000000412047825 */ /* 0x002fe400078e02a4 */
[----:B------:R-:W2:Y:S04]  /*d5b00*/  LDL.LU R200, [R1+0x90] ;  /* 0x0000900001c87983 */ /* 0x000ea80000300800 */
[----:B------:R1:W-:Y:S04]  /*d5b10*/  @P4 STG.E desc[UR32][R4.64], R216 ;  /* 0x000000d804004986 */ /* 0x0003e8000c101920 */
[----:B------:R-:W2:Y:S04]  /*d5b20*/  LDL.LU R252, [R1+0x80] ;  /* 0x0000800001fc7983 */ /* 0x000ea80000300800 */
[----:B---3--:R3:W-:Y:S04]  /*d5b30*/  @P3 STG.E desc[UR32][R6.64], R220 ;  /* 0x000000dc06003986 */ /* 0x0087e8000c101920 */
[----:B-1----:R-:W2:Y:S04]  /*d5b40*/  LDL.LU R216, [R1+0x50] ;  /* 0x0000500001d87983 */ /* 0x002ea80000300800 */
[----:B------:R1:W-:Y:S04]  /*d5b50*/  @P0 STG.E desc[UR32][R8.64], R231 ;  /* 0x000000e708000986 */ /* 0x0003e8000c101920 */
[----:B---3--:R-:W3:Y:S04]  /*d5b60*/  LDL.LU R220, [R1+0x40] ;  /* 0x0000400001dc7983 */ /* 0x008ee80000300800 */
[----:B------:R4:W-:Y:S04]  /*d5b70*/  @P2 STG.E desc[UR32][R10.64], R230 ;  /* 0x000000e60a002986 */ /* 0x0009e8000c101920 */
[----:B-1----:R-:W3:Y:S04]  /*d5b80*/  LDL.LU R231, [R1+0x30] ;  /* 0x0000300001e77983 */ /* 0x002ee80000300800 */
[----:B----4-:R1:W-:Y:S04]  /*d5b90*/  @P1 STG.E desc[UR32][R16.64], R19 ;  /* 0x0000001310001986 */ /* 0x0103e8000c101920 */
[----:B------:R-:W4:Y:S04]  /*d5ba0*/  LDL.LU R230, [R1+0x20] ;  /* 0x0000200001e67983 */ /* 0x000f280000300800 */
[----:B-1----:R-:W4:Y:S01]  /*d5bb0*/  LDL.LU R19, [R1+0x10] ;  /* 0x0000100001137983 */ /* 0x002f220000300800 */
[----:B------:R-:W-:-:S02]  /*d5bc0*/  ISETP.LT.AND P3, PT, R79, UR4, !P5 ;  /* 0x000000044f007c0c */ /* 0x000fc4000ef61270 */
[----:B------:R-:W-:Y:S02]  /*d5bd0*/  ISETP.LT.AND P6, PT, R207, UR4, !P5 ;  /* 0x00000004cf007c0c */ /* 0x000fe4000efc1270 */
[----:B------:R-:W-:Y:S01]  /*d5be0*/  ISETP.LT.AND P4, PT, R205, UR4, !P5 ;  /* 0x00000004cd007c0c */ /* 0x000fe2000ef81270 */
[----:B------:R-:W-:Y:S01]  /*d5bf0*/  IMAD.WIDE R2, R18, 0x4, R154 ;  /* 0x0000000412027825 */ /* 0x000fe200078e029a */
[----:B------:R-:W-:-:S03]  /*d5c00*/  ISETP.LT.AND P1, PT, R78, UR4, !P5 ;  /* 0x000000044e007c0c */ /* 0x000fc6000ef21270 */
[----:B------:R-:W-:-:S04]  /*d5c10*/  IMAD.WIDE R4, R18, 0x4, R152 ;  /* 0x0000000412047825 */ /* 0x000fc800078e0298 */
[----:B------:R-:W-:-:S04]  /*d5c20*/  IMAD.WIDE R6, R18, 0x4, R150 ;  /* 0x0000000412067825 */ /* 0x000fc800078e0296 */
[----:B------:R-:W-:-:S04]  /*d5c30*/  IMAD.WIDE R8, R18, 0x4, R148 ;  /* 0x0000000412087825 */ /* 0x000fc800078e0294 */
[----:B------:R-:W-:Y:S02]  /*d5c40*/  IMAD.WIDE R10, R18, 0x4, R146 ;  /* 0x00000004120a7825 */ /* 0x000fe400078e0292 */
[----:B------:R-:W4:Y:S01]  /*d5c50*/  LDL.LU R18, [R1+0x43f8] ;  /* 0x0043f80001127983 */ /* 0x000f220000300800 */
[----:B------:R-:W-:Y:S02]  /*d5c60*/  ISETP.LT.AND P5, PT, R206, UR4, !P5 ;  /* 0x00000004ce007c0c */ /* 0x000fe4000efa1270 */
[----:B------:R-:W-:-:S04]  /*d5c70*/  ISETP.GE.AND P0, PT, R20, UR5, PT ;  /* 0x0000000514007c0c */ /* 0x000fc8000bf06270 */
[----:B------:R-:W-:Y:S01]  /*d5c80*/  ISETP.LT.AND P2, PT, R235, UR4, !P0 ;  /* 0x00000004eb007c0c */ /* 0x000fe2000c741270 */
[----:B--2---:R-:W-:Y:S04]  /*d5c90*/  @P3 STG.E desc[UR32][R2.64], R222 ;  /* 0x000000de02003986 */ /* 0x004fe8000c101920 */
[----:B------:R-:W-:Y:S04]  /*d5ca0*/  @P6 STG.E desc[UR32][R4.64], R201 ;  /* 0x000000c904006986 */ /* 0x000fe8000c101920 */
[----:B------:R-:W-:Y:S04]  /*d5cb0*/  @P4 STG.E desc[UR32][R6.64], R217 ;  /* 0x000000d906004986 */ /* 0x000fe8000c101920 */
[----:B------:R1:W-:Y:S04]  /*d5cc0*/  @P1 STG.E desc[UR32][R8.64], R221 ;  /* 0x000000dd08001986 */ /* 0x0003e8000c101920 */
[----:B-1----:R-:W2:Y:S01]  /*d5cd0*/  LDL.LU R221, [R1+0xf88] ;  /* 0x000f880001dd7983 */ /* 0x002ea20000300800 */
[----:B------:R-:W-:-:S02]  /*d5ce0*/  ISETP.LT.AND P3, PT, R91, UR4, !P0 ;  /* 0x000000045b007c0c */ /* 0x000fc4000c761270 */
[----:B------:R-:W-:Y:S01]  /*d5cf0*/  ISETP.LT.AND P6, PT, R23, UR4, !P0 ;  /* 0x0000000417007c0c */ /* 0x000fe2000c7c1270 */
[----:B------:R1:W-:Y:S01]  /*d5d00*/  @P5 STG.E desc[UR32][R10.64], R227 ;  /* 0x000000e30a005986 */ /* 0x0003e2000c101920 */
[----:B------:R-:W-:Y:S01]  /*d5d10*/  ISETP.LT.AND P4, PT, R234, UR4, !P0 ;  /* 0x00000004ea007c0c */ /* 0x000fe2000c781270 */
[C---:B------:R-:W-:Y:S01]  /*d5d20*/  IMAD.WIDE R16, R204.reuse, 0x4, R176 ;  /* 0x00000004cc107825 */ /* 0x040fe200078e02b0 */
[----:B------:R-:W-:Y:S01]  /*d5d30*/  ISETP.LT.AND P5, PT, R229, UR4, !P0 ;  /* 0x00000004e5007c0c */ /* 0x000fe2000c7a1270 */
[----:B------:R-:W2:Y:S01]  /*d5d40*/  LDL.LU R22, [R1+0x4408] ;  /* 0x0044080001167983 */ /* 0x000ea20000300800 */
[----:B------:R-:W-:Y:S01]  /*d5d50*/  ISETP.LT.AND P1, PT, R233, UR4, !P0 ;  /* 0x00000004e9007c0c */ /* 0x000fe2000c721270 */
[C---:B------:R-:W-:Y:S02]  /*d5d60*/  IMAD.WIDE R2, R204.reuse, 0x4, R174 ;  /* 0x00000004cc027825 */ /* 0x040fe400078e02ae */
[----:B------:R3:W-:Y:S01]  /*d5d70*/  @P2 STG.E desc[UR32][R16.64], R200 ;  /* 0x000000c810002986 */ /* 0x0007e2000c101920 */
[----:B------:R-:W-:Y:S01]  /*d5d80*/  ISETP.LT.AND P2, PT, R25, UR4, !P0 ;  /* 0x0000000419007c0c */ /* 0x000fe2000c741270 */
[----:B------:R-:W-:-:S02]  /*d5d90*/  IMAD.WIDE R4, R204, 0x4, R172 ;  /* 0x00000004cc047825 */ /* 0x000fc400078e02ac */
[----:B-1----:R-:W2:Y:S02]  /*d5da0*/  LDL.LU R227, [R1+0x94] ;  /* 0x0000940001e37983 */ /* 0x002ea40000300800 */
[C---:B------:R-:W-:Y:S02]  /*d5db0*/  IMAD.WIDE R6, R204.reuse, 0x4, R170 ;  /* 0x00000004cc067825 */ /* 0x040fe400078e02aa */
[----:B------:R1:W-:Y:S02]  /*d5dc0*/  @P3 STG.E desc[UR32][R2.64], R252 ;  /* 0x000000fc02003986 */ /* 0x0003e4000c101920 */
[C---:B------:R-:W-:Y:S02]  /*d5dd0*/  IMAD.WIDE R8, R204.reuse, 0x4, R168 ;  /* 0x00000004cc087825 */ /* 0x040fe400078e02a8 */
[----:B------:R4:W-:Y:S02]  /*d5de0*/  @P6 STG.E desc[UR32][R4.64], R216 ;  /* 0x000000d804006986 */ /* 0x0009e4000c101920 */
[----:B------:R-:W-:Y:S01]  /*d5df0*/  IMAD.WIDE R10, R204, 0x4, R166 ;  /* 0x00000004cc0a7825 */ /* 0x000fe200078e02a6 */
[----:B------:R-:W-:-:S03]  /*d5e00*/  ISETP.LT.AND P3, PT, R232, UR4, !P0 ;  /* 0x00000004e8007c0c */ /* 0x000fc6000c761270 */
[----:B---3--:R-:W-:Y:S01]  /*d5e10*/  IMAD.WIDE R16, R204, 0x4, R164 ;  /* 0x00000004cc107825 */ /* 0x008fe200078e02a4 */
[----:B------:R3:W-:Y:S01]  /*d5e20*/  @P4 STG.E desc[UR32][R6.64], R220 ;  /* 0x000000dc06004986 */ /* 0x0007e2000c101920 */
[----:B------:R-:W-:-:S03]  /*d5e30*/  ISETP.LT.AND P4, PT, R228, UR4, !P0 ;  /* 0x00000004e4007c0c */ /* 0x000fc6000c781270 */
[----:B------:R3:W-:Y:S01]  /*d5e40*/  @P5 STG.E desc[UR32][R8.64], R231 ;  /* 0x000000e708005986 */ /* 0x0007e2000c101920 */
[----:B------:R-:W-:Y:S01]  /*d5e50*/  ISETP.LT.AND P5, PT, R76, UR4, !P0 ;  /* 0x000000044c007c0c */ /* 0x000fe2000c7a1270 */
[C---:B-1----:R-:W-:Y:S02]  /*d5e60*/  IMAD.WIDE R2, R204.reuse, 0x4, R162 ;  /* 0x00000004cc027825 */ /* 0x042fe400078e02a2 */
[----:B----4-:R1:W-:Y:S02]  /*d5e70*/  @P1 STG.E desc[UR32][R10.64], R230 ;  /* 0x000000e60a001986 */ /* 0x0103e4000c101920 */
[----:B------:R-:W-:-:S04]  /*d5e80*/  IMAD.WIDE R4, R204, 0x4, R160 ;  /* 0x00000004cc047825 */ /* 0x000fc800078e02a0 */
[----:B---3--:R-:W-:Y:S01]  /*d5e90*/  IMAD.WIDE R6, R204, 0x4, R158 ;  /* 0x00000004cc067825 */ /* 0x008fe200078e029e */
[----:B------:R3:W-:Y:S01]  /*d5ea0*/  @P2 STG.E desc[UR32][R16.64], R19 ;  /* 0x0000001310002986 */ /* 0x0007e2000c101920 */
[----:B------:R-:W-:-:S03]  /*d5eb0*/  ISETP.LT.AND P2, PT, R77, UR4, !P0 ;  /* 0x000000044d007c0c */ /* 0x000fc6000c741270 */
[----:B------:R4:W-:Y:S01]  /*d5ec0*/  @P4 STG.E desc[UR32][R2.64], R244 ;  /* 0x000000f402004986 */ /* 0x0009e2000c101920 */
[----:B------:R-:W-:-:S03]  /*d5ed0*/  IMAD.WIDE R8, R204, 0x4, R156 ;  /* 0x00000004cc087825 */ /* 0x000fc600078e029c */
[----:B------:R4:W-:Y:S01]  /*d5ee0*/  @P3 STG.E desc[UR32][R4.64], R240 ;  /* 0x000000f004003986 */ /* 0x0009e2000c101920 */
[----:B-1----:R-:W-:-:S03]  /*d5ef0*/  IMAD.WIDE R10, R204, 0x4, R154 ;  /* 0x00000004cc0a7825 */ /* 0x002fc600078e029a */
[----:B------:R1:W-:Y:S01]  /*d5f00*/  @P5 STG.E desc[UR32][R6.64], R236 ;  /* 0x000000ec06005986 */ /* 0x0003e2000c101920 */
[----:B---3--:R-:W-:Y:S01]  /*d5f10*/  IMAD.WIDE R16, R204, 0x4, R152 ;  /* 0x00000004cc107825 */ /* 0x008fe200078e0298 */
[----:B------:R-:W-:-:S03]  /*d5f20*/  ISETP.LT.AND P1, PT, R79, UR4, !P0 ;  /* 0x000000044f007c0c */ /* 0x000fc6000c721270 */
[----:B----4-:R-:W-:-:S04]  /*d5f30*/  IMAD.WIDE R2, R204, 0x4, R150 ;  /* 0x00000004cc027825 */ /* 0x010fc800078e0296 */
[----:B------:R-:W-:-:S04]  /*d5f40*/  IMAD.WIDE R4, R204, 0x4, R148 ;  /* 0x00000004cc047825 */ /* 0x000fc800078e0294 */
[----:B-1----:R-:W-:Y:S02]  /*d5f50*/  IMAD.WIDE R6, R204, 0x4, R146 ;  /* 0x00000004cc067825 */ /* 0x002fe400078e0292 */
[----:B------:R-:W3:Y:S01]  /*d5f60*/  LDL.LU R204, [R1+0xf84] ;  /* 0x000f840001cc7983 */ /* 0x000ee20000300800 */
[----:B------:R-:W-:Y:S02]  /*d5f70*/  ISETP.LT.AND P6, PT, R207, UR4, !P0 ;  /* 0x00000004cf007c0c */ /* 0x000fe4000c7c1270 */
[----:B------:R-:W-:Y:S01]  /*d5f80*/  ISETP.LT.AND P3, PT, R205, UR4, !P0 ;  /* 0x00000004cd007c0c */ /* 0x000fe2000c761270 */
[----:B------:R-:W-:Y:S01]  /*d5f90*/  @P2 STG.E desc[UR32][R8.64], R112 ;  /* 0x0000007008002986 */ /* 0x000fe2000c101920 */
[----:B------:R-:W-:Y:S02]  /*d5fa0*/  ISETP.LT.AND P2, PT, R78, UR4, !P0 ;  /* 0x000000044e007c0c */ /* 0x000fe4000c741270 */
[----:B------:R-:W-:Y:S01]  /*d5fb0*/  ISETP.LT.AND P0, PT, R206, UR4, !P0 ;  /* 0x00000004ce007c0c */ /* 0x000fe2000c701270 */
[----:B------:R-:W4:Y:S04]  /*d5fc0*/  LDL.LU R200, [R1+0x84] ;  /* 0x0000840001c87983 */ /* 0x000f280000300800 */
[----:B------:R-:W-:Y:S04]  /*d5fd0*/  @P1 STG.E desc[UR32][R10.64], R108 ;  /* 0x0000006c0a001986 */ /* 0x000fe8000c101920 */
        /* <DEDUP_REMOVED lines=9> */
[----:B------:R1:W3:Y:S04]  /*d6070*/  LDS.128 R4, [R0] ;  /* 0x0000000000047984 */ /* 0x0002e80000000c00 */
[----:B-1----:R-:W4:Y:S01]  /*d6080*/  LDL.LU R0, [R1+0x4400] ;  /* 0x0044000001007983 */ /* 0x002f220000300800 */
[----:B------:R-:W-:-:S04]  /*d6090*/  ISETP.GE.AND P4, PT, R18, UR5, PT ;  /* 0x0000000512007c0c */ /* 0x000fc8000bf86270 */
[----:B------:R-:W-:Y:S02]  /*d60a0*/  ISETP.LT.AND P1, PT, R235, UR4, !P4 ;  /* 0x00000004eb007c0c */ /* 0x000fe4000e721270 */
[----:B------:R-:W-:Y:S02]  /*d60b0*/  ISETP.LT.AND P6, PT, R91, UR4, !P4 ;  /* 0x000000045b007c0c */ /* 0x000fe4000e7c1270 */
[----:B------:R-:W-:Y:S02]  /*d60c0*/  ISETP.LT.AND P5, PT, R23, UR4, !P4 ;  /* 0x0000000417007c0c */ /* 0x000fe4000e7a1270 */
[----:B------:R-:W-:Y:S02]  /*d60d0*/  ISETP.LT.AND P3, PT, R234, UR4, !P4 ;  /* 0x00000004ea007c0c */ /* 0x000fe4000e761270 */
[----:B------:R-:W-:Y:S02]  /*d60e0*/  ISETP.LT.AND P0, PT, R229, UR4, !P4 ;  /* 0x00000004e5007c0c */ /* 0x000fe4000e701270 */
[----:B------:R-:W-:Y:S01]  /*d60f0*/  ISETP.LT.AND P2, PT, R232, UR4, !P4 ;  /* 0x00000004e8007c0c */ /* 0x000fe2000e741270 */
[----:B--2---:R-:W-:-:S04]  /*d6100*/  IMAD.WIDE R8, R221, 0x4, R176 ;  /* 0x00000004dd087825 */ /* 0x004fc800078e02b0 */
[C---:B------:R-:W-:Y:S01]  /*d6110*/  IMAD.WIDE R10, R221.reuse, 0x4, R174 ;  /* 0x00000004dd0a7825 */ /* 0x040fe200078e02ae */
[----:B------:R1:W-:Y:S03]  /*d6120*/  @P1 STG.E desc[UR32][R8.64], R88 ;  /* 0x0000005808001986 */ /* 0x0003e6000c101920 */
[C---:B------:R-:W-:Y:S01]  /*d6130*/  IMAD.WIDE R16, R221.reuse, 0x4, R172 ;  /* 0x00000004dd107825 */ /* 0x040fe200078e02ac */
[----:B------:R2:W-:Y:S03]  /*d6140*/  @P6 STG.E desc[UR32][R10.64], R84 ;  /* 0x000000540a006986 */ /* 0x0005e6000c101920 */
[----:B------:R-:W-:Y:S01]  /*d6150*/  IMAD.WIDE R18, R221, 0x4, R170 ;  /* 0x00000004dd127825 */ /* 0x000fe200078e02aa */
[----:B------:R2:W-:Y:S01]  /*d6160*/  @P5 STG.E desc[UR32][R16.64], R80 ;  /* 0x0000005010005986 */ /* 0x0005e2000c101920 */
[----:B------:R-:W-:-:S02]  /*d6170*/  ISETP.LT.AND P6, PT, R233, UR4, !P4 ;  /* 0x00000004e9007c0c */ /* 0x000fc4000e7c1270 */
[----:B------:R-:W-:Y:S01]  /*d6180*/  ISETP.LT.AND P5, PT, R25, UR4, !P4 ;  /* 0x0000000419007c0c */ /* 0x000fe2000e7a1270 */
[----:B------:R2:W-:Y:S01]  /*d6190*/  @P3 STG.E desc[UR32][R18.64], R72 ;  /* 0x0000004812003986 */ /* 0x0005e2000c101920 */
[----:B------:R-:W-:Y:S01]  /*d61a0*/  ISETP.LT.AND P3, PT, R228, UR4, !P4 ;  /* 0x00000004e4007c0c */ /* 0x000fe2000e761270 */
[----:B------:R-:W-:Y:S01]  /*d61b0*/  IMAD.WIDE R2, R221, 0x4, R168 ;  /* 0x00000004dd027825 */ /* 0x000fe200078e02a8 */
[----:B------:R-:W-:-:S03]  /*d61c0*/  ISETP.LT.AND P1, PT, R76, UR4, !P4 ;  /* 0x000000044c007c0c */ /* 0x000fc6000e721270 */
[----:B-1----:R-:W-:Y:S01]  /*d61d0*/  IMAD.WIDE R8, R221, 0x4, R166 ;  /* 0x00000004dd087825 */ /* 0x002fe200078e02a6 */
[----:B------:R1:W-:Y:S01]  /*d61e0*/  @P0 STG.E desc[UR32][R2.64], R64 ;  /* 0x0000004002000986 */ /* 0x0003e2000c101920 */
[----:B------:R-:W-:Y:S02]  /*d61f0*/  ISETP.LT.AND P0, PT, R77, UR4, !P4 ;  /* 0x000000044d007c0c */ /* 0x000fe4000e701270 */
[C---:B--2---:R-:W-:Y:S01]  /*d6200*/  IMAD.WIDE R10, R221.reuse, 0x4, R164 ;  /* 0x00000004dd0a7825 */ /* 0x044fe200078e02a4 */
[----:B------:R2:W-:Y:S03]  /*d6210*/  @P6 STG.E desc[UR32][R8.64], R60 ;  /* 0x0000003c08006986 */ /* 0x0005e6000c101920 */
[C---:B------:R-:W-:Y:S01]  /*d6220*/  IMAD.WIDE R16, R221.reuse, 0x4, R162 ;  /* 0x00000004dd107825 */ /* 0x040fe200078e02a2 */
[----:B------:R2:W-:Y:S03]  /*d6230*/  @P5 STG.E desc[UR32][R10.64], R56 ;  /* 0x000000380a005986 */ /* 0x0005e6000c101920 */
[----:B------:R-:W-:Y:S01]  /*d6240*/  IMAD.WIDE R18, R221, 0x4, R160 ;  /* 0x00000004dd127825 */ /* 0x000fe200078e02a0 */
[----:B------:R2:W-:Y:S01]  /*d6250*/  @P3 STG.E desc[UR32][R16.64], R52 ;  /* 0x0000003410003986 */ /* 0x0005e2000c101920 */
[----:B------:R-:W-:-:S02]  /*d6260*/  ISETP.LT.AND P6, PT, R207, UR4, !P4 ;  /* 0x00000004cf007c0c */ /* 0x000fc4000e7c1270 */
[----:B------:R-:W-:Y:S01]  /*d6270*/  IMAD.WIDE R20, R221, 0x4, R158 ;  /* 0x00000004dd147825 */ /* 0x000fe200078e029e */
[----:B------:R2:W-:Y:S01]  /*d6280*/  @P2 STG.E desc[UR32][R18.64], R48 ;  /* 0x0000003012002986 */ /* 0x0005e2000c101920 */
[----:B------:R-:W-:Y:S02]  /*d6290*/  ISETP.LT.AND P2, PT, R79, UR4, !P4 ;  /* 0x000000044f007c0c */ /* 0x000fe4000e741270 */
[C---:B-1----:R-:W-:Y:S01]  /*d62a0*/  IMAD.WIDE R2, R221.reuse, 0x4, R156 ;  /* 0x00000004dd027825 */ /* 0x042fe200078e029c */
[----:B------:R-:W-:Y:S03]  /*d62b0*/  @P1 STG.E desc[UR32][R20.64], R44 ;  /* 0x0000002c14001986 */ /* 0x000fe6000c101920 */
[C---:B--2---:R-:W-:Y:S01]  /*d62c0*/  IMAD.WIDE R8, R221.reuse, 0x4, R154 ;  /* 0x00000004dd087825 */ /* 0x044fe200078e029a */
[----:B------:R1:W-:Y:S03]  /*d62d0*/  @P0 STG.E desc[UR32][R2.64], R40 ;  /* 0x0000002802000986 */ /* 0x0003e6000c101920 */
[----:B------:R-:W-:Y:S01]  /*d62e0*/  IMAD.WIDE R10, R221, 0x4, R152 ;  /* 0x00000004dd0a7825 */ /* 0x000fe200078e0298 */
[----:B------:R-:W-:-:S03]  /*d62f0*/  ISETP.LT.AND P5, PT, R205, UR4, !P4 ;  /* 0x00000004cd007c0c */ /* 0x000fc6000e7a1270 */
[----:B------:R-:W-:Y:S01]  /*d6300*/  IMAD.WIDE R16, R221, 0x4, R150 ;  /* 0x00000004dd107825 */ /* 0x000fe200078e0296 */
[----:B------:R-:W-:-:S03]  /*d6310*/  ISETP.GE.AND P1, PT, R22, UR5, PT ;  /* 0x0000000516007c0c */ /* 0x000fc6000bf26270 */
[----:B------:R-:W-:-:S04]  /*d6320*/  IMAD.WIDE R18, R221, 0x4, R148 ;  /* 0x00000004dd127825 */ /* 0x000fc800078e0294 */
[----:B-1----:R-:W-:Y:S02]  /*d6330*/  IMAD.WIDE R2, R221, 0x4, R146 ;  /* 0x00000004dd027825 */ /* 0x002fe400078e0292 */
[----:B------:R-:W2:Y:S01]  /*d6340*/  LDL.LU R221, [R1+0xf80] ;  /* 0x000f800001dd7983 */ /* 0x000ea20000300800 */
[----:B------:R-:W-:Y:S02]  /*d6350*/  ISETP.LT.AND P3, PT, R78, UR4, !P4 ;  /* 0x000000044e007c0c */ /* 0x000fe4000e761270 */
[----:B------:R-:W-:Y:S01]  /*d6360*/  ISETP.LT.AND P4, PT, R206, UR4, !P4 ;  /* 0x00000004ce007c0c */ /* 0x000fe2000e781270 */
[----:B------:R1:W-:Y:S01]  /*d6370*/  @P2 STG.E desc[UR32][R8.64], R36 ;  /* 0x0000002408002986 */ /* 0x0003e2000c101920 */
[----:B------:R-:W-:-:S03]  /*d6380*/  ISETP.LT.AND P0, PT, R235, UR4, !P1 ;  /* 0x00000004eb007c0c */ /* 0x000fc6000cf01270 */
[----:B------:R4:W-:Y:S01]  /*d6390*/  @P6 STG.E desc[UR32][R10.64], R32 ;  /* 0x000000200a006986 */ /* 0x0009e2000c101920 */
[----:B------:R-:W-:-:S03]  /*d63a0*/  ISETP.LT.AND P6, PT, R91, UR4, !P1 ;  /* 0x000000045b007c0c */ /* 0x000fc6000cfc1270 */
[----:B------:R4:W-:Y:S01]  /*d63b0*/  @P5 STG.E desc[UR32][R16.64], R28 ;  /* 0x0000001c10005986 */ /* 0x0009e2000c101920 */
[----:B------:R-:W-:-:S03]  /*d63c0*/  ISETP.LT.AND P5, PT, R23, UR4, !P1 ;  /* 0x0000000417007c0c */ /* 0x000fc6000cfa1270 */
[----:B------:R4:W-:Y:S01]  /*d63d0*/  @P3 STG.E desc[UR32][R18.64], R12 ;  /* 0x0000000c12003986 */ /* 0x0009e2000c101920 */
[----:B---3--:R-:W-:Y:S01]  /*d63e0*/  IMAD.WIDE R20, R204, 0x4, R176 ;  /* 0x00000004cc147825 */ /* 0x008fe200078e02b0 */
[----:B------:R-:W-:-:S03]  /*d63f0*/  ISETP.LT.AND P3, PT, R234, UR4, !P1 ;  /* 0x00000004ea007c0c */ /* 0x000fc6000cf61270 */
[----:B-1----:R-:W-:Y:S01]  /*d6400*/  IMAD.WIDE R8, R204, 0x4, R174 ;  /* 0x00000004cc087825 */ /* 0x002fe200078e02ae */
[----:B------:R-:W-:Y:S01]  /*d6410*/  ISETP.LT.AND P2, PT, R229, UR4, !P1 ;  /* 0x00000004e5007c0c */ /* 0x000fe2000cf41270 */
[----:B------:R1:W-:Y:S01]  /*d6420*/  @P4 STG.E desc[UR32][R2.64], R4 ;  /* 0x0000000402004986 */ /* 0x0003e2000c101920 */
[----:B------:R-:W-:-:S03]  /*d6430*/  ISETP.LT.AND P4, PT, R233, UR4, !P1 ;  /* 0x00000004e9007c0c */ /* 0x000fc6000cf81270 */
[----:B------:R3:W-:Y:S01]  /*d6440*/  @P0 STG.E desc[UR32][R20.64], R227 ;  /* 0x000000e314000986 */ /* 0x0007e2000c101920 */
[----:B------:R-:W-:-:S03]  /*d6450*/  ISETP.LT.AND P0, PT, R25, UR4, !P1 ;  /* 0x0000000419007c0c */ /* 0x000fc6000cf01270 */
[----:B----4-:R4:W-:Y:S01]  /*d6460*/  @P6 STG.E desc[UR32][R8.64], R200 ;  /* 0x000000c808006986 */ /* 0x0109e2000c101920 */
[----:B------:R-:W-:Y:S01]  /*d6470*/  ISETP.LT.AND P6, PT, R228, UR4, !P1 ;  /* 0x00000004e4007c0c */ /* 0x000fe2000cfc1270 */
[----:B------:R-:W-:-:S04]  /*d6480*/  IMAD.WIDE R10, R204, 0x4, R172 ;  /* 0x00000004cc0a7825 */ /* 0x000fc800078e02ac */
[C---:B------:R-:W-:Y:S01]  /*d6490*/  IMAD.WIDE R16, R204.reuse, 0x4, R170 ;  /* 0x00000004cc107825 */ /* 0x040fe200078e02aa */
[----:B------:R4:W-:Y:S03]  /*d64a0*/  @P5 STG.E desc[UR32][R10.64], R252 ;  /* 0x000000fc0a005986 */ /* 0x0009e6000c101920 */
[C---:B------:R-:W-:Y:S01]  /*d64b0*/  IMAD.WIDE R18, R204.reuse, 0x4, R168 ;  /* 0x00000004cc127825 */ /* 0x040fe200078e02a8 */
[----:B------:R4:W-:Y:S03]  /*d64c0*/  @P3 STG.E desc[UR32][R16.64], R216 ;  /* 0x000000d810003986 */ /* 0x0009e6000c101920 */
[----:B-1----:R-:W-:-:S04]  /*d64d0*/  IMAD.WIDE R2, R204, 0x4, R166 ;  /* 0x00000004cc027825 */ /* 0x002fc800078e02a6 */
[C---:B---3--:R-:W-:Y:S01]  /*d64e0*/  IMAD.WIDE R20, R204.reuse, 0x4, R164 ;  /* 0x00000004cc147825 */ /* 0x048fe200078e02a4 */
[----:B------:R1:W-:Y:S03]  /*d64f0*/  @P2 STG.E desc[UR32][R18.64], R220 ;  /* 0x000000dc12002986 */ /* 0x0003e6000c101920 */
[----:B----4-:R-:W-:Y:S01]  /*d6500*/  IMAD.WIDE R8, R204, 0x4, R162 ;  /* 0x00000004cc087825 */ /* 0x010fe200078e02a2 */
[----:B------:R3:W-:Y:S04]  /*d6510*/  @P4 STG.E desc[UR32][R2.64], R231 ;  /* 0x000000e702004986 */ /* 0x0007e8000c101920 */
[----:B------:R4:W-:Y:S04]  /*d6520*/  @P0 STG.E desc[UR32][R20.64], R230 ;  /* 0x000000e614000986 */ /* 0x0009e8000c101920 */
[----:B------:R4:W-:Y:S01]  /*d6530*/  @P6 STG.E desc[UR32][R8.64], R245 ;  /* 0x000000f508006986 */ /* 0x0009e2000c101920 */
[----:B------:R-:W-:-:S03]  /*d6540*/  ISETP.GE.AND P6, PT, R0, UR5, PT ;  /* 0x0000000500007c0c */ /* 0x000fc6000bfc6270 */
[----:B------:R-:W2:Y:S01]  /*d6550*/  LDL.LU R0, [R1+0x43f4] ;  /* 0x0043f40001007983 */ /* 0x000ea20000300800 */
[----:B------:R-:W-:Y:S02]  /*d6560*/  ISETP.LT.AND P2, PT, R232, UR4, !P1 ;  /* 0x00000004e8007c0c */ /* 0x000fe4000cf41270 */
[----:B------:R-:W-:Y:S02]  /*d6570*/  ISETP.LT.AND P5, PT, R76, UR4, !P1 ;  /* 0x000000044c007c0c */ /* 0x000fe4000cfa1270 */
[----:B------:R-:W-:Y:S01]  /*d6580*/  ISETP.LT.AND P3, PT, R77, UR4, !P1 ;  /* 0x000000044d007c0c */ /* 0x000fe2000cf61270 */
[----:B------:R-:W-:-:S04]  /*d6590*/  IMAD.WIDE R10, R204, 0x4, R160 ;  /* 0x00000004cc0a7825 */ /* 0x000fc800078e02a0 */
[C---:B------:R-:W-:Y:S01]  /*d65a0*/  IMAD.WIDE R16, R204.reuse, 0x4, R158 ;  /* 0x00000004cc107825 */ /* 0x040fe200078e029e */
[----:B------:R-:W-:Y:S01]  /*d65b0*/  ISETP.LT.AND P4, PT, R79, UR4, !P1 ;  /* 0x000000044f007c0c */ /* 0x000fe2000cf81270 */
[----:B------:R-:W2:Y:S02]  /*d65c0*/  LDL.LU R227, [R1+0x98] ;  /* 0x0000980001e37983 */ /* 0x000ea40000300800 */
[----:B-1----:R-:W-:Y:S01]  /*d65d0*/  IMAD.WIDE R18, R204, 0x4, R156 ;  /* 0x00000004cc127825 */ /* 0x002fe200078e029c */
[----:B------:R-:W-:Y:S01]  /*d65e0*/  ISETP.LT.AND P0, PT, R207, UR4, !P1 ;  /* 0x00000004cf007c0c */ /* 0x000fe2000cf01270 */
[----:B------:R1:W-:Y:S01]  /*d65f0*/  @P2 STG.E desc[UR32][R10.64], R241 ;  /* 0x000000f10a002986 */ /* 0x0003e2000c101920 */
[----:B------:R-:W-:-:S03]  /*d6600*/  ISETP.LT.AND P2, PT, R205, UR4, !P1 ;  /* 0x00000004cd007c0c */ /* 0x000fc6000cf41270 */
[----:B------:R1:W-:Y:S01]  /*d6610*/  @P5 STG.E desc[UR32][R16.64], R237 ;  /* 0x000000ed10005986 */ /* 0x0003e2000c101920 */
[----:B------:R-:W-:-:S03]  /*d6620*/  ISETP.LT.AND P5, PT, R235, UR4, !P6 ;  /* 0x00000004eb007c0c */ /* 0x000fc6000f7a1270 */
[----:B------:R2:W-:Y:S01]  /*d6630*/  @P3 STG.E desc[UR32][R18.64], R113 ;  /* 0x0000007112003986 */ /* 0x0005e2000c101920 */
[----:B------:R-:W-:Y:S02]  /*d6640*/  ISETP.LT.AND P3, PT, R78, UR4, !P1 ;  /* 0x000000044e007c0c */ /* 0x000fe4000cf61270 */
[----:B------:R-:W-:Y:S01]  /*d6650*/  ISETP.LT.AND P1, PT, R206, UR4, !P1 ;  /* 0x00000004ce007c0c */ /* 0x000fe2000cf21270 */
[C---:B---3--:R-:W-:Y:S01]  /*d6660*/  IMAD.WIDE R2, R204.reuse, 0x4, R154 ;  /* 0x00000004cc027825 */ /* 0x048fe200078e029a */
[----:B------:R-:W3:Y:S03]  /*d6670*/  LDL.LU R200, [R1+0x88] ;  /* 0x0000880001c87983 */ /* 0x000ee60000300800 */
[C---:B----4-:R-:W-:Y:S01]  /*d6680*/  IMAD.WIDE R20, R204.reuse, 0x4, R152 ;  /* 0x00000004cc147825 */ /* 0x050fe200078e0298 */
[----:B------:R4:W-:Y:S03]  /*d6690*/  @P4 STG.E desc[UR32][R2.64], R109 ;  /* 0x0000006d02004986 */ /* 0x0009e6000c101920 */
[C---:B------:R-:W-:Y:S01]  /*d66a0*/  IMAD.WIDE R8, R204.reuse, 0x4, R150 ;  /* 0x00000004cc087825 */ /* 0x040fe200078e0296 */
[----:B------:R4:W-:Y:S03]  /*d66b0*/  @P0 STG.E desc[UR32][R20.64], R105 ;  /* 0x0000006914000986 */ /* 0x0009e6000c101920 */
[C---:B-1----:R-:W-:Y:S01]  /*d66c0*/  IMAD.WIDE R10, R204.reuse, 0x4, R148 ;  /* 0x00000004cc0a7825 */ /* 0x042fe200078e0294 */
[----:B------:R1:W-:Y:S03]  /*d66d0*/  @P2 STG.E desc[UR32][R8.64], R101 ;  /* 0x0000006508002986 */ /* 0x0003e6000c101920 */
[----:B------:R-:W-:Y:S01]  /*d66e0*/  IMAD.WIDE R16, R204, 0x4, R146 ;  /* 0x00000004cc107825 */ /* 0x000fe200078e0292 */
[----:B------:R1:W-:Y:S01]  /*d66f0*/  @P3 STG.E desc[UR32][R10.64], R97 ;  /* 0x000000610a003986 */ /* 0x0003e2000c101920 */
[----:B------:R-:W-:-:S02]  /*d6700*/  ISETP.LT.AND P4, PT, R91, UR4, !P6 ;  /* 0x000000045b007c0c */ /* 0x000fc4000f781270 */
[----:B------:R-:W-:Y:S01]  /*d6710*/  ISETP.LT.AND P0, PT, R23, UR4, !P6 ;  /* 0x0000000417007c0c */ /* 0x000fe2000f701270 */
[----:B------:R1:W-:Y:S01]  /*d6720*/  @P1 STG.E desc[UR32][R16.64], R93 ;  /* 0x0000005d10001986 */ /* 0x0003e2000c101920 */
[----:B------:R-:W-:Y:S02]  /*d6730*/  ISETP.LT.AND P3, PT, R229, UR4, !P6 ;  /* 0x00000004e5007c0c */ /* 0x000fe4000f761270 */
[----:B------:R-:W-:Y:S01]  /*d6740*/  ISETP.LT.AND P2, PT, R233, UR4, !P6 ;  /* 0x00000004e9007c0c */ /* 0x000fe2000f741270 */
[----:B------:R-:W3:Y:S04]  /*d6750*/  LDL.LU R252, [R1+0x58] ;  /* 0x0000580001fc7983 */ /* 0x000ee80000300800 */
[----:B------:R-:W3:Y:S01]  /*d6760*/  LDL.LU R204, [R1+0xf7c] ;  /* 0x000f7c0001cc7983 */ /* 0x000ee20000300800 */
[----:B------:R-:W-:-:S03]  /*d6770*/  ISETP.LT.AND P1, PT, R25, UR4, !P6 ;  /* 0x0000000419007c0c */ /* 0x000fc6000f721270 */
[----:B------:R-:W3:Y:S04]  /*d6780*/  LDL.LU R216, [R1+0x48] ;  /* 0x0000480001d87983 */ /* 0x000ee80000300800 */
[----:B------:R-:W3:Y:S04]  /*d6790*/  LDL.LU R220, [R1+0x38] ;  /* 0x0000380001dc7983 */ /* 0x000ee80000300800 */
[----:B------:R-:W3:Y:S04]  /*d67a0*/  LDL.LU R231, [R1+0x28] ;  /* 0x0000280001e77983 */ /* 0x000ee80000300800 */
[----:B------:R-:W3:Y:S01]  /*d67b0*/  LDL.LU R230, [R1+0x18] ;  /* 0x0000180001e67983 */ /* 0x000ee20000300800 */
[----:B--2---:R-:W-:-:S05]  /*d67c0*/  IMAD.WIDE R18, R221, 0x4, R176 ;  /* 0x00000004dd127825 */ /* 0x004fca00078e02b0 */
[----:B------:R2:W-:Y:S01]  /*d67d0*/  @P5 STG.E desc[UR32][R18.64], R89 ;  /* 0x0000005912005986 */ /* 0x0005e2000c101920 */
[----:B------:R-:W-:Y:S01]  /*d67e0*/  ISETP.LT.AND P5, PT, R234, UR4, !P6 ;  /* 0x00000004ea007c0c */ /* 0x000fe2000f7a1270 */
[----:B----4-:R-:W-:-:S04]  /*d67f0*/  IMAD.WIDE R2, R221, 0x4, R174 ;  /* 0x00000004dd027825 */ /* 0x010fc800078e02ae */
[C---:B------:R-:W-:Y:S01]  /*d6800*/  IMAD.WIDE R20, R221.reuse, 0x4, R172 ;  /* 0x00000004dd147825 */ /* 0x040fe200078e02ac */
[----:B------:R4:W-:Y:S03]  /*d6810*/  @P4 STG.E desc[UR32][R2.64], R85 ;  /* 0x0000005502004986 */ /* 0x0009e6000c101920 */
[C---:B-1----:R-:W-:Y:S01]  /*d6820*/  IMAD.WIDE R8, R221.reuse, 0x4, R170 ;  /* 0x00000004dd087825 */ /* 0x042fe200078e02aa */
[----:B------:R1:W-:Y:S03]  /*d6830*/  @P0 STG.E desc[UR32][R20.64], R81 ;  /* 0x0000005114000986 */ /* 0x0003e6000c101920 */
[C---:B------:R-:W-:Y:S01]  /*d6840*/  IMAD.WIDE R10, R221.reuse, 0x4, R168 ;  /* 0x00000004dd0a7825 */ /* 0x040fe200078e02a8 */
[----:B------:R1:W-:Y:S03]  /*d6850*/  @P5 STG.E desc[UR32][R8.64], R73 ;  /* 0x0000004908005986 */ /* 0x0003e6000c101920 */
[----:B------:R-:W-:Y:S01]  /*d6860*/  IMAD.WIDE R16, R221, 0x4, R166 ;  /* 0x00000004dd107825 */ /* 0x000fe200078e02a6 */
[----:B------:R-:W-:Y:S01]  /*d6870*/  ISETP.LT.AND P4, PT, R228, UR4, !P6 ;  /* 0x00000004e4007c0c */ /* 0x000fe2000f781270 */
[----:B------:R1:W-:Y:S01]  /*d6880*/  @P3 STG.E desc[UR32][R10.64], R65 ;  /* 0x000000410a003986 */ /* 0x0003e2000c101920 */
[----:B------:R-:W-:-:S03]  /*d6890*/  ISETP.LT.AND P0, PT, R232, UR4, !P6 ;  /* 0x00000004e8007c0c */ /* 0x000fc6000f701270 */
[----:B------:R1:W-:Y:S01]  /*d68a0*/  @P2 STG.E desc[UR32][R16.64], R61 ;  /* 0x0000003d10002986 */ /* 0x0003e2000c101920 */
[----:B------:R-:W-:Y:S01]  /*d68b0*/  ISETP.LT.AND P2, PT, R76, UR4, !P6 ;  /* 0x000000044c007c0c */ /* 0x000fe2000f741270 */
[----:B--2---:R-:W-:-:S04]  /*d68c0*/  IMAD.WIDE R18, R221, 0x4, R164 ;  /* 0x00000004dd127825 */ /* 0x004fc800078e02a4 */
[C---:B----4-:R-:W-:Y:S01]  /*d68d0*/  IMAD.WIDE R2, R221.reuse, 0x4, R162 ;  /* 0x00000004dd027825 */ /* 0x050fe200078e02a2 */
[----:B------:R2:W-:Y:S03]  /*d68e0*/  @P1 STG.E desc[UR32][R18.64], R57 ;  /* 0x0000003912001986 */ /* 0x0005e6000c101920 */
[C---:B-1----:R-:W-:Y:S01]  /*d68f0*/  IMAD.WIDE R20, R221.reuse, 0x4, R160 ;  /* 0x00000004dd147825 */ /* 0x042fe200078e02a0 */
[----:B------:R1:W-:Y:S03]  /*d6900*/  @P4 STG.E desc[UR32][R2.64], R53 ;  /* 0x0000003502004986 */ /* 0x0003e6000c101920 */
[----:B------:R-:W-:Y:S01]  /*d6910*/  IMAD.WIDE R8, R221, 0x4, R158 ;  /* 0x00000004dd087825 */ /* 0x000fe200078e029e */
[----:B------:R4:W-:Y:S04]  /*d6920*/  @P0 STG.E desc[UR32][R20.64], R49 ;  /* 0x0000003114000986 */ /* 0x0009e8000c101920 */
[----:B------:R4:W-:Y:S01]  /*d6930*/  @P2 STG.E desc[UR32][R8.64], R45 ;  /* 0x0000002d08002986 */ /* 0x0009e2000c101920 */
[----:B------:R-:W-:-:S03]  /*d6940*/  ISETP.GE.AND P2, PT, R0, UR5, PT ;  /* 0x0000000500007c0c */ /* 0x000fc6000bf46270 */
[----:B------:R-:W3:Y:S01]  /*d6950*/  LDL.LU R0, [R1+0x43f0] ;  /* 0x0043f00001007983 */ /* 0x000ee20000300800 */
[----:B------:R-:W-:Y:S02]  /*d6960*/  ISETP.LT.AND P1, PT, R77, UR4, !P6 ;  /* 0x000000044d007c0c */ /* 0x000fe4000f721270 */
[----:B------:R-:W-:Y:S02]  /*d6970*/  ISETP.LT.AND P5, PT, R79, UR4, !P6 ;  /* 0x000000044f007c0c */ /* 0x000fe4000f7a1270 */
[----:B------:R-:W-:Y:S01]  /*d6980*/  ISETP.LT.AND P3, PT, R207, UR4, !P6 ;  /* 0x00000004cf007c0c */ /* 0x000fe2000f761270 */
[----:B------:R-:W-:Y:S01]  /*d6990*/  IMAD.WIDE R10, R221, 0x4, R156 ;  /* 0x00000004dd0a7825 */ /* 0x000fe200078e029c */
[----:B------:R-:W-:-:S03]  /*d69a0*/  ISETP.LT.AND P0, PT, R205, UR4, !P6 ;  /* 0x00000004cd007c0c */ /* 0x000fc6000f701270 */
[----:B------:R-:W-:Y:S01]  /*d69b0*/  IMAD.WIDE R16, R221, 0x4, R154 ;  /* 0x00000004dd107825 */ /* 0x000fe200078e029a */
[----:B------:R-:W-:-:S03]  /*d69c0*/  ISETP.LT.AND P4, PT, R78, UR4, !P6 ;  /* 0x000000044e007c0c */ /* 0x000fc6000f781270 */
[----:B--2---:R-:W-:Y:S01]  /*d69d0*/  IMAD.WIDE R18, R221, 0x4, R152 ;  /* 0x00000004dd127825 */ /* 0x004fe200078e0298 */
[----:B------:R3:W-:Y:S01]  /*d69e0*/  @P1 STG.E desc[UR32][R10.64], R41 ;  /* 0x000000290a001986 */ /* 0x0007e2000c101920 */
[----:B------:R-:W-:-:S03]  /*d69f0*/  ISETP.LT.AND P6, PT, R206, UR4, !P6 ;  /* 0x00000004ce007c0c */ /* 0x000fc6000f7c1270 */
[----:B------:R2:W-:Y:S01]  /*d6a00*/  @P5 STG.E desc[UR32][R16.64], R37 ;  /* 0x0000002510005986 */ /* 0x0005e2000c101920 */
[----:B------:R-:W-:-:S03]  /*d6a10*/  ISETP.LT.AND P5, PT, R235, UR4, !P2 ;  /* 0x00000004eb007c0c */ /* 0x000fc6000d7a1270 */
[----:B------:R2:W-:Y:S01]  /*d6a20*/  @P3 STG.E desc[UR32][R18.64], R33 ;  /* 0x0000002112003986 */ /* 0x0005e2000c101920 */
[----:B------:R-:W-:Y:S02]  /*d6a30*/  ISETP.LT.AND P3, PT, R91, UR4, !P2 ;  /* 0x000000045b007c0c */ /* 0x000fe4000d761270 */
[----:B------:R-:W-:Y:S01]  /*d6a40*/  ISETP.LT.AND P1, PT, R23, UR4, !P2 ;  /* 0x0000000417007c0c */ /* 0x000fe2000d721270 */
[----:B-1----:R-:W-:-:S04]  /*d6a50*/  IMAD.WIDE R2, R221, 0x4, R150 ;  /* 0x00000004dd027825 */ /* 0x002fc800078e0296 */
[C---:B----4-:R-:W-:Y:S01]  /*d6a60*/  IMAD.WIDE R20, R221.reuse, 0x4, R148 ;  /* 0x00000004dd147825 */ /* 0x050fe200078e0294 */
[----:B------:R1:W-:Y:S03]  /*d6a70*/  @P0 STG.E desc[UR32][R2.64], R29 ;  /* 0x0000001d02000986 */ /* 0x0003e6000c101920 */
[----:B------:R-:W-:Y:S01]  /*d6a80*/  IMAD.WIDE R8, R221, 0x4, R146 ;  /* 0x00000004dd087825 */ /* 0x000fe200078e0292 */
[----:B------:R4:W-:Y:S01]  /*d6a90*/  @P4 STG.E desc[UR32][R20.64], R13 ;  /* 0x0000000d14004986 */ /* 0x0009e2000c101920 */
[----:B------:R-:W-:Y:S02]  /*d6aa0*/  ISETP.LT.AND P4, PT, R234, UR4, !P2 ;  /* 0x00000004ea007c0c */ /* 0x000fe4000d781270 */
[----:B------:R-:W-:Y:S01]  /*d6ab0*/  ISETP.LT.AND P0, PT, R229, UR4, !P2 ;  /* 0x00000004e5007c0c */ /* 0x000fe2000d701270 */
[----:B------:R4:W-:Y:S01]  /*d6ac0*/  @P6 STG.E desc[UR32][R8.64], R5 ;  /* 0x0000000508006986 */ /* 0x0009e2000c101920 */
[----:B------:R-:W-:-:S03]  /*d6ad0*/  ISETP.LT.AND P6, PT, R233, UR4, !P2 ;  /* 0x00000004e9007c0c */ /* 0x000fc6000d7c1270 */
[----:B------:R-:W4:Y:S01]  /*d6ae0*/  LDL.LU R221, [R1+0xde8] ;  /* 0x000de80001dd7983 */ /* 0x000f220000300800 */
[----:B---3--:R-:W-:-:S04]  /*d6af0*/  IMAD.WIDE R10, R204, 0x4, R176 ;  /* 0x00000004cc0a7825 */ /* 0x008fc800078e02b0 */
[C---:B--2---:R-:W-:Y:S01]  /*d6b00*/  IMAD.WIDE R16, R204.reuse, 0x4, R174 ;  /* 0x00000004cc107825 */ /* 0x044fe200078e02ae */
[----:B------:R2:W-:Y:S03]  /*d6b10*/  @P5 STG.E desc[UR32][R10.64], R227 ;  /* 0x000000e30a005986 */ /* 0x0005e6000c101920 */
[----:B------:R-:W-:Y:S01]  /*d6b20*/  IMAD.WIDE R18, R204, 0x4, R172 ;  /* 0x00000004cc127825 */ /* 0x000fe200078e02ac */
[----:B------:R3:W-:Y:S01]  /*d6b30*/  @P3 STG.E desc[UR32][R16.64], R200 ;  /* 0x000000c810003986 */ /* 0x0007e2000c101920 */
[----:B------:R-:W-:Y:S02]  /*d6b40*/  ISETP.LT.AND P5, PT, R25, UR4, !P2 ;  /* 0x0000000419007c0c */ /* 0x000fe4000d7a1270 */
[----:B------:R-:W-:Y:S01]  /*d6b50*/  ISETP.LT.AND P3, PT, R228, UR4, !P2 ;  /* 0x00000004e4007c0c */ /* 0x000fe2000d761270 */
[----:B------:R-:W-:Y:S01]  /*d6b60*/  @P1 STG.E desc[UR32][R18.64], R252 ;  /* 0x000000fc12001986 */ /* 0x000fe2000c101920 */
[----:B------:R-:W-:Y:S01]  /*d6b70*/  ISETP.LT.AND P1, PT, R232, UR4, !P2 ;  /* 0x00000004e8007c0c */ /* 0x000fe2000d721270 */
[----:B-1----:R-:W-:-:S04]  /*d6b80*/  IMAD.WIDE R2, R204, 0x4, R170 ;  /* 0x00000004cc027825 */ /* 0x002fc800078e02aa */
[C---:B----4-:R-:W-:Y:S01]  /*d6b90*/  IMAD.WIDE R12, R204.reuse, 0x4, R168 ;  /* 0x00000004cc0c7825 */ /* 0x050fe200078e02a8 */
[----:B------:R1:W-:Y:S03]  /*d6ba0*/  @P4 STG.E desc[UR32][R2.64], R216 ;  /* 0x000000d802004986 */ /* 0x0003e6000c101920 */
[C---:B------:R-:W-:Y:S01]  /*d6bb0*/  IMAD.WIDE R4, R204.reuse, 0x4, R166 ;  /* 0x00000004cc047825 */ /* 0x040fe200078e02a6 */
[----:B------:R4:W-:Y:S03]  /*d6bc0*/  @P0 STG.E desc[UR32][R12.64], R220 ;  /* 0x000000dc0c000986 */ /* 0x0009e6000c101920 */
[C---:B------:R-:W-:Y:S01]  /*d6bd0*/  IMAD.WIDE R8, R204.reuse, 0x4, R164 ;  /* 0x00000004cc087825 */ /* 0x040fe200078e02a4 */
[----:B------:R-:W-:Y:S03]  /*d6be0*/  @P6 STG.E desc[UR32][R4.64], R231 ;  /* 0x000000e704006986 */ /* 0x000fe6000c101920 */
[C---:B--2---:R-:W-:Y:S01]  /*d6bf0*/  IMAD.WIDE R10, R204.reuse, 0x4, R162 ;  /* 0x00000004cc0a7825 */ /* 0x044fe200078e02a2 */
[----:B------:R2:W-:Y:S03]  /*d6c00*/  @P5 STG.E desc[UR32][R8.64], R230 ;  /* 0x000000e608005986 */ /* 0x0005e6000c101920 */
[----:B---3--:R-:W-:Y:S01]  /*d6c10*/  IMAD.WIDE R16, R204, 0x4, R160 ;  /* 0x00000004cc107825 */ /* 0x008fe200078e02a0 */
[----:B------:R3:W-:Y:S04]  /*d6c20*/  @P3 STG.E desc[UR32][R10.64], R246 ;  /* 0x000000f60a003986 */ /* 0x0007e8000c101920 */
[----:B------:R-:W-:Y:S01]  /*d6c30*/  @P1 STG.E desc[UR32][R16.64], R242 ;  /* 0x000000f210001986 */ /* 0x000fe2000c101920 */
[----:B------:R-:W-:-:S03]  /*d6c40*/  ISETP.GE.AND P1, PT, R0, UR5, PT ;  /* 0x0000000500007c0c */ /* 0x000fc6000bf26270 */
[----:B------:R-:W3:Y:S01]  /*d6c50*/  LDL.LU R0, [R1+0x43e0] ;  /* 0x0043e00001007983 */ /* 0x000ee20000300800 */
[----:B------:R-:W-:Y:S02]  /*d6c60*/  ISETP.LT.AND P4, PT, R76, UR4, !P2 ;  /* 0x000000044c007c0c */ /* 0x000fe4000d781270 */
[----:B------:R-:W-:Y:S01]  /*d6c70*/  ISETP.LT.AND P0, PT, R77, UR4, !P2 ;  /* 0x000000044d007c0c */ /* 0x000fe2000d701270 */
[C---:B-1----:R-:W-:Y:S01]  /*d6c80*/  IMAD.WIDE R2, R204.reuse, 0x4, R158 ;  /* 0x00000004cc027825 */ /* 0x042fe200078e029e */
[----:B------:R-:W-:Y:S01]  /*d6c90*/  ISETP.LT.AND P3, PT, R79, UR4, !P2 ;  /* 0x000000044f007c0c */ /* 0x000fe2000d761270 */
[----:B------:R-:W3:Y:S02]  /*d6ca0*/  LDL.LU R227, [R1+0x9c] ;  /* 0x00009c0001e37983 */ /* 0x000ee40000300800 */
[----:B----4-:R-:W-:Y:S01]  /*d6cb0*/  IMAD.WIDE R12, R204, 0x4, R156 ;  /* 0x00000004cc0c7825 */ /* 0x010fe200078e029c */
[----:B------:R-:W-:Y:S01]  /*d6cc0*/  ISETP.LT.AND P6, PT, R207, UR4, !P2 ;  /* 0x00000004cf007c0c */ /* 0x000fe2000d7c1270 */
[----:B--2---:R-:W2:Y:S01]  /*d6cd0*/  LDL.LU R230, [R1+0xde4] ;  /* 0x000de40001e67983 */ /* 0x004ea20000300800 */
[----:B------:R-:W-:-:S03]  /*d6ce0*/  ISETP.LT.AND P5, PT, R205, UR4, !P2 ;  /* 0x00000004cd007c0c */ /* 0x000fc6000d7a1270 */
[----:B------:R1:W-:Y:S04]  /*d6cf0*/  @P4 STG.E desc[UR32][R2.64], R238 ;  /* 0x000000ee02004986 */ /* 0x0003e8000c101920 */
[----:B------:R4:W-:Y:S01]  /*d6d00*/  @P0 STG.E desc[UR32][R12.64], R114 ;  /* 0x000000720c000986 */ /* 0x0009e2000c101920 */
[----:B------:R-:W-:Y:S02]  /*d6d10*/  ISETP.LT.AND P0, PT, R78, UR4, !P2 ;  /* 0x000000044e007c0c */ /* 0x000fe4000d701270 */
[----:B------:R-:W-:Y:S01]  /*d6d20*/  ISETP.LT.AND P2, PT, R206, UR4, !P2 ;  /* 0x00000004ce007c0c */ /* 0x000fe2000d741270 */
[----:B------:R-:W-:-:S04]  /*d6d30*/  IMAD.WIDE R4, R204, 0x4, R154 ;  /* 0x00000004cc047825 */ /* 0x000fc800078e029a */
[C---:B------:R-:W-:Y:S01]  /*d6d40*/  IMAD.WIDE R8, R204.reuse, 0x4, R152 ;  /* 0x00000004cc087825 */ /* 0x040fe200078e0298 */
[----:B------:R4:W-:Y:S03]  /*d6d50*/  @P3 STG.E desc[UR32][R4.64], R110 ;  /* 0x0000006e04003986 */ /* 0x0009e6000c101920 */
[C---:B---3--:R-:W-:Y:S01]  /*d6d60*/  IMAD.WIDE R10, R204.reuse, 0x4, R150 ;  /* 0x00000004cc0a7825 */ /* 0x048fe200078e0296 */
[----:B------:R3:W-:Y:S03]  /*d6d70*/  @P6 STG.E desc[UR32][R8.64], R106 ;  /* 0x0000006a08006986 */ /* 0x0007e6000c101920 */
[C---:B-1----:R-:W-:Y:S01]  /*d6d80*/  IMAD.WIDE R2, R204.reuse, 0x4, R148 ;  /* 0x00000004cc027825 */ /* 0x042fe200078e0294 */
[----:B------:R-:W-:Y:S01]  /*d6d90*/  ISETP.LT.AND P4, PT, R235, UR4, !P1 ;  /* 0x00000004eb007c0c */ /* 0x000fe2000cf81270 */
[----:B------:R1:W-:Y:S02]  /*d6da0*/  @P5 STG.E desc[UR32][R10.64], R102 ;  /* 0x000000660a005986 */ /* 0x0003e4000c101920 */
[----:B----4-:R-:W-:Y:S01]  /*d6db0*/  IMAD.WIDE R12, R204, 0x4, R146 ;  /* 0x00000004cc0c7825 */ /* 0x010fe200078e0292 */
[----:B------:R-:W-:Y:S01]  /*d6dc0*/  ISETP.LT.AND P5, PT, R91, UR4, !P1 ;  /* 0x000000045b007c0c */ /* 0x000fe2000cfa1270 */
[----:B------:R4:W-:Y:S01]  /*d6dd0*/  @P0 STG.E desc[UR32][R2.64], R98 ;  /* 0x0000006202000986 */ /* 0x0009e2000c101920 */
[----:B------:R-:W-:-:S02]  /*d6de0*/  ISETP.LT.AND P3, PT, R23, UR4, !P1 ;  /* 0x0000000417007c0c */ /* 0x000fc4000cf61270 */
[----:B------:R-:W-:Y:S01]  /*d6df0*/  ISETP.LT.AND P6, PT, R234, UR4, !P1 ;  /* 0x00000004ea007c0c */ /* 0x000fe2000cfc1270 */
[----:B------:R4:W-:Y:S01]  /*d6e00*/  @P2 STG.E desc[UR32][R12.64], R94 ;  /* 0x0000005e0c002986 */ /* 0x0009e2000c101920 */
[----:B------:R-:W-:Y:S02]  /*d6e10*/  ISETP.LT.AND P2, PT, R229, UR4, !P1 ;  /* 0x00000004e5007c0c */ /* 0x000fe4000cf41270 */
[----:B------:R-:W-:Y:S01]  /*d6e20*/  ISETP.LT.AND P0, PT, R233, UR4, !P1 ;  /* 0x00000004e9007c0c */ /* 0x000fe2000cf01270 */
[C---:B------:R-:W-:Y:S01]  /*d6e30*/  IMAD.WIDE R16, R221.reuse, 0x4, R176 ;  /* 0x00000004dd107825 */ /* 0x040fe200078e02b0 */
[----:B------:R-:W2:Y:S03]  /*d6e40*/  LDL.LU R200, [R1+0x8c] ;  /* 0x00008c0001c87983 */ /* 0x000ea60000300800 */
[C---:B------:R-:W-:Y:S01]  /*d6e50*/  IMAD.WIDE R4, R221.reuse, 0x4, R174 ;  /* 0x00000004dd047825 */ /* 0x040fe200078e02ae */
[----:B------:R4:W-:Y:S03]  /*d6e60*/  @P4 STG.E desc[UR32][R16.64], R90 ;  /* 0x0000005a10004986 */ /* 0x0009e6000c101920 */
[C---:B---3--:R-:W-:Y:S01]  /*d6e70*/  IMAD.WIDE R8, R221.reuse, 0x4, R172 ;  /* 0x00000004dd087825 */ /* 0x048fe200078e02ac */
[----:B------:R3:W-:Y:S03]  /*d6e80*/  @P5 STG.E desc[UR32][R4.64], R86 ;  /* 0x0000005604005986 */ /* 0x0007e6000c101920 */
[C---:B-1----:R-:W-:Y:S01]  /*d6e90*/  IMAD.WIDE R10, R221.reuse, 0x4, R170 ;  /* 0x00000004dd0a7825 */ /* 0x042fe200078e02aa */
[----:B------:R1:W-:Y:S03]  /*d6ea0*/  @P3 STG.E desc[UR32][R8.64], R82 ;  /* 0x0000005208003986 */ /* 0x0003e6000c101920 */
[C---:B----4-:R-:W-:Y:S01]  /*d6eb0*/  IMAD.WIDE R2, R221.reuse, 0x4, R168 ;  /* 0x00000004dd027825 */ /* 0x050fe200078e02a8 */
[----:B------:R-:W-:Y:S03]  /*d6ec0*/  @P6 STG.E desc[UR32][R10.64], R74 ;  /* 0x0000004a0a006986 */ /* 0x000fe6000c101920 */
[----:B------:R-:W-:Y:S01]  /*d6ed0*/  IMAD.WIDE R12, R221, 0x4, R166 ;  /* 0x00000004dd0c7825 */ /* 0x000fe200078e02a6 */
[----:B------:R-:W4:Y:S04]  /*d6ee0*/  LDL.LU R252, [R1+0x5c] ;  /* 0x00005c0001fc7983 */ /* 0x000f280000300800 */
[----:B------:R1:W-:Y:S04]  /*d6ef0*/  @P2 STG.E desc[UR32][R2.64], R66 ;  /* 0x0000004202002986 */ /* 0x0003e8000c101920 */
[----:B------:R-:W4:Y:S04]  /*d6f00*/  LDL.LU R216, [R1+0x4c] ;  /* 0x00004c0001d87983 */ /* 0x000f280000300800 */
[----:B------:R1:W-:Y:S04]  /*d6f10*/  @P0 STG.E desc[UR32][R12.64], R62 ;  /* 0x0000003e0c000986 */ /* 0x0003e8000c101920 */
[----:B------:R-:W4:Y:S04]  /*d6f20*/  LDL.LU R204, [R1+0x3c] ;  /* 0x00003c0001cc7983 */ /* 0x000f280000300800 */
[----:B------:R-:W4:Y:S01]  /*d6f30*/  LDL.LU R220, [R1+0x2c] ;  /* 0x00002c0001dc7983 */ /* 0x000f220000300800 */
[----:B------:R-:W-:-:S03]  /*d6f40*/  ISETP.GE.AND P0, PT, R0, UR5, PT ;  /* 0x0000000500007c0c */ /* 0x000fc6000bf06270 */
[----:B------:R-:W4:Y:S04]  /*d6f50*/  LDL.LU R0, [R1+0x4404] ;  /* 0x0044040001007983 */ /* 0x000f280000300800 */
[----:B------:R-:W4:Y:S01]  /*d6f60*/  LDL.LU R231, [R1+0x1c] ;  /* 0x00001c0001e77983 */ /* 0x000f220000300800 */
[----:B------:R-:W-:Y:S02]  /*d6f70*/  ISETP.LT.AND P4, PT, R25, UR4, !P1 ;  /* 0x0000000419007c0c */ /* 0x000fe4000cf81270 */
[----:B------:R-:W-:Y:S02]  /*d6f80*/  ISETP.LT.AND P5, PT, R228, UR4, !P1 ;  /* 0x00000004e4007c0c */ /* 0x000fe4000cfa1270 */
[----:B------:R-:W-:Y:S02]  /*d6f90*/  ISETP.LT.AND P6, PT, R232, UR4, !P1 ;  /* 0x00000004e8007c0c */ /* 0x000fe4000cfc1270 */
[----:B------:R-:W-:-:S02]  /*d6fa0*/  ISETP.LT.AND P3, PT, R76, UR4, !P1 ;  /* 0x000000044c007c0c */ /* 0x000fc4000cf61270 */
[----:B------:R-:W-:Y:S01]  /*d6fb0*/  ISETP.LT.AND P2, PT, R77, UR4, !P1 ;  /* 0x000000044d007c0c */ /* 0x000fe2000cf41270 */
[----:B------:R-:W-:-:S04]  /*d6fc0*/  IMAD.WIDE R16, R221, 0x4, R164 ;  /* 0x00000004dd107825 */ /* 0x000fc800078e02a4 */
[C---:B------:R-:W-:Y:S01]  /*d6fd0*/  IMAD.WIDE R18, R221.reuse, 0x4, R162 ;  /* 0x00000004dd127825 */ /* 0x040fe200078e02a2 */
[----:B------:R2:W-:Y:S03]  /*d6fe0*/  @P4 STG.E desc[UR32][R16.64], R58 ;  /* 0x0000003a10004986 */ /* 0x0005e6000c101920 */
[C---:B---3--:R-:W-:Y:S01]  /*d6ff0*/  IMAD.WIDE R4, R221.reuse, 0x4, R160 ;  /* 0x00000004dd047825 */ /* 0x048fe200078e02a0 */
[----:B------:R-:W-:Y:S03]  /*d7000*/  @P5 STG.E desc[UR32][R18.64], R54 ;  /* 0x0000003612005986 */ /* 0x000fe6000c101920 */
[----:B-1----:R-:W-:Y:S01]  /*d7010*/  IMAD.WIDE R8, R221, 0x4, R158 ;  /* 0x00000004dd087825 */ /* 0x002fe200078e029e */
[----:B------:R-:W-:Y:S01]  /*d7020*/  ISETP.LT.AND P4, PT, R79, UR4, !P1 ;  /* 0x000000044f007c0c */ /* 0x000fe2000cf81270 */
[----:B------:R1:W-:Y:S01]  /*d7030*/  @P6 STG.E desc[UR32][R4.64], R50 ;  /* 0x0000003204006986 */ /* 0x0003e2000c101920 */
[----:B------:R-:W-:Y:S01]  /*d7040*/  ISETP.LT.AND P5, PT, R207, UR4, !P1 ;  /* 0x00000004cf007c0c */ /* 0x000fe2000cfa1270 */
[----:B------:R-:W-:Y:S01]  /*d7050*/  IMAD.WIDE R2, R221, 0x4, R156 ;  /* 0x00000004dd027825 */ /* 0x000fe200078e029c */
[----:B------:R-:W-:Y:S01]  /*d7060*/  ISETP.LT.AND P6, PT, R205, UR4, !P1 ;  /* 0x00000004cd007c0c */ /* 0x000fe2000cfc1270 */
[----:B------:R3:W-:Y:S01]  /*d7070*/  @P3 STG.E desc[UR32][R8.64], R46 ;  /* 0x0000002e08003986 */ /* 0x0007e2000c101920 */
[----:B------:R-:W-:-:S02]  /*d7080*/  ISETP.LT.AND P3, PT, R78, UR4, !P1 ;  /* 0x000000044e007c0c */ /* 0x000fc4000cf61270 */
[----:B------:R-:W-:Y:S01]  /*d7090*/  ISETP.LT.AND P1, PT, R206, UR4, !P1 ;  /* 0x00000004ce007c0c */ /* 0x000fe2000cf21270 */
[----:B------:R3:W-:Y:S01]  /*d70a0*/  @P2 STG.E desc[UR32][R2.64], R42 ;  /* 0x0000002a02002986 */ /* 0x0007e2000c101920 */
[----:B------:R-:W-:Y:S01]  /*d70b0*/  ISETP.LT.AND P2, PT, R235, UR4, !P0 ;  /* 0x00000004eb007c0c */ /* 0x000fe2000c741270 */
[----:B------:R-:W-:-:S04]  /*d70c0*/  IMAD.WIDE R10, R221, 0x4, R154 ;  /* 0x00000004dd0a7825 */ /* 0x000fc800078e029a */
[C---:B------:R-:W-:Y:S01]  /*d70d0*/  IMAD.WIDE R12, R221.reuse, 0x4, R152 ;  /* 0x00000004dd0c7825 */ /* 0x040fe200078e0298 */
[----:B------:R3:W-:Y:S03]  /*d70e0*/  @P4 STG.E desc[UR32][R10.64], R38 ;  /* 0x000000260a004986 */ /* 0x0007e6000c101920 */
[C---:B--2---:R-:W-:Y:S01]  /*d70f0*/  IMAD.WIDE R16, R221.reuse, 0x4, R150 ;  /* 0x00000004dd107825 */ /* 0x044fe200078e0296 */
[----:B------:R2:W-:Y:S03]  /*d7100*/  @P5 STG.E desc[UR32][R12.64], R34 ;  /* 0x000000220c005986 */ /* 0x0005e6000c101920 */
[C---:B-1----:R-:W-:Y:S01]  /*d7110*/  IMAD.WIDE R4, R221.reuse, 0x4, R148 ;  /* 0x00000004dd047825 */ /* 0x042fe200078e0294 */
[----:B------:R1:W-:Y:S03]  /*d7120*/  @P6 STG.E desc[UR32][R16.64], R30 ;  /* 0x0000001e10006986 */ /* 0x0003e6000c101920 */
[----:B---3--:R-:W-:Y:S01]  /*d7130*/  IMAD.WIDE R8, R221, 0x4, R146 ;  /* 0x00000004dd087825 */ /* 0x008fe200078e0292 */
[----:B------:R-:W-:Y:S01]  /*d7140*/  ISETP.LT.AND P5, PT, R91, UR4, !P0 ;  /* 0x000000045b007c0c */ /* 0x000fe2000c7a1270 */
[----:B------:R3:W-:Y:S02]  /*d7150*/  @P3 STG.E desc[UR32][R4.64], R14 ;  /* 0x0000000e04003986 */ /* 0x0007e4000c101920 */
[----:B------:R-:W-:Y:S01]  /*d7160*/  IMAD.WIDE R18, R230, 0x4, R176 ;  /* 0x00000004e6127825 */ /* 0x000fe200078e02b0 */
[----:B------:R-:W-:Y:S01]  /*d7170*/  ISETP.LT.AND P4, PT, R23, UR4, !P0 ;  /* 0x0000000417007c0c */ /* 0x000fe2000c781270 */
[----:B------:R3:W-:Y:S01]  /*d7180*/  @P1 STG.E desc[UR32][R8.64], R6 ;  /* 0x0000000608001986 */ /* 0x0007e2000c101920 */
[----:B------:R-:W-:-:S02]  /*d7190*/  ISETP.LT.AND P6, PT, R234, UR4, !P0 ;  /* 0x00000004ea007c0c */ /* 0x000fc4000c7c1270 */
[----:B------:R-:W-:Y:S01]  /*d71a0*/  ISETP.LT.AND P1, PT, R229, UR4, !P0 ;  /* 0x00000004e5007c0c */ /* 0x000fe2000c721270 */
[----:B------:R-:W-:Y:S01]  /*d71b0*/  @P2 STG.E desc[UR32][R18.64], R227 ;  /* 0x000000e312002986 */ /* 0x000fe2000c101920 */
[----:B------:R-:W-:Y:S02]  /*d71c0*/  ISETP.LT.AND P3, PT, R233, UR4, !P0 ;  /* 0x00000004e9007c0c */ /* 0x000fe4000c761270 */
[----:B------:R-:W-:Y:S01]  /*d71d0*/  ISETP.LT.AND P2, PT, R25, UR4, !P0 ;  /* 0x0000000419007c0c */ /* 0x000fe2000c741270 */
[----:B------:R-:W-:-:S04]  /*d71e0*/  IMAD.WIDE R2, R230, 0x4, R174 ;  /* 0x00000004e6027825 */ /* 0x000fc800078e02ae */
[C---:B------:R-:W-:Y:S01]  /*d71f0*/  IMAD.WIDE R10, R230.reuse, 0x4, R172 ;  /* 0x00000004e60a7825 */ /* 0x040fe200078e02ac */
[----:B------:R3:W-:Y:S03]  /*d7200*/  @P5 STG.E desc[UR32][R2.64], R200 ;  /* 0x000000c802005986 */ /* 0x0007e6000c101920 */
[C---:B--2---:R-:W-:Y:S01]  /*d7210*/  IMAD.WIDE R12, R230.reuse, 0x4, R170 ;  /* 0x00000004e60c7825 */ /* 0x044fe200078e02aa */
[----:B----4-:R2:W-:Y:S03]  /*d7220*/  @P4 STG.E desc[UR32][R10.64], R252 ;  /* 0x000000fc0a004986 */ /* 0x0105e6000c101920 */
[C---:B-1----:R-:W-:Y:S01]  /*d7230*/  IMAD.WIDE R16, R230.reuse, 0x4, R168 ;  /* 0x00000004e6107825 */ /* 0x042fe200078e02a8 */
[----:B------:R-:W-:Y:S03]  /*d7240*/  @P6 STG.E desc[UR32][R12.64], R216 ;  /* 0x000000d80c006986 */ /* 0x000fe6000c101920 */
[----:B---3--:R-:W-:Y:S01]  /*d7250*/  IMAD.WIDE R4, R230, 0x4, R166 ;  /* 0x00000004e6047825 */ /* 0x008fe200078e02a6 */
[----:B------:R-:W-:-:S03]  /*d7260*/  ISETP.LT.AND P4, PT, R228, UR4, !P0 ;  /* 0x00000004e4007c0c */ /* 0x000fc6000c781270 */
[----:B------:R-:W-:Y:S01]  /*d7270*/  IMAD.WIDE R8, R230, 0x4, R164 ;  /* 0x00000004e6087825 */ /* 0x000fe200078e02a4 */
[----:B------:R1:W-:Y:S01]  /*d7280*/  @P1 STG.E desc[UR32][R16.64], R204 ;  /* 0x000000cc10001986 */ /* 0x0003e2000c101920 */
[----:B------:R-:W-:Y:S02]  /*d7290*/  ISETP.LT.AND P5, PT, R232, UR4, !P0 ;  /* 0x00000004e8007c0c */ /* 0x000fe4000c7a1270 */
[----:B------:R-:W-:Y:S01]  /*d72a0*/  ISETP.LT.AND P6, PT, R76, UR4, !P0 ;  /* 0x000000044c007c0c */ /* 0x000fe2000c7c1270 */
[----:B------:R3:W-:Y:S01]  /*d72b0*/  @P3 STG.E desc[UR32][R4.64], R220 ;  /* 0x000000dc04003986 */ /* 0x0007e2000c101920 */
[----:B------:R-:W-:Y:S01]  /*d72c0*/  ISETP.LT.AND P3, PT, R77, UR4, !P0 ;  /* 0x000000044d007c0c */ /* 0x000fe2000c761270 */
[----:B------:R-:W-:-:S04]  /*d72d0*/  IMAD.WIDE R2, R230, 0x4, R162 ;  /* 0x00000004e6027825 */ /* 0x000fc800078e02a2 */
[C---:B--2---:R-:W-:Y:S01]  /*d72e0*/  IMAD.WIDE R10, R230.reuse, 0x4, R160 ;  /* 0x00000004e60a7825 */ /* 0x044fe200078e02a0 */
[----:B-1----:R-:W2:Y:S03]  /*d72f0*/  LDL.LU R204, [R1+0x1224] ;  /* 0x0012240001cc7983 */ /* 0x002ea60000300800 */
[----:B------:R-:W-:-:S04]  /*d7300*/  IMAD.WIDE R12, R230, 0x4, R158 ;  /* 0x00000004e60c7825 */ /* 0x000fc800078e029e */
[----:B------:R-:W-:-:S04]  /*d7310*/  IMAD.WIDE R16, R230, 0x4, R156 ;  /* 0x00000004e6107825 */ /* 0x000fc800078e029c */
[----:B---3--:R-:W-:Y:S01]  /*d7320*/  IMAD.WIDE R4, R230, 0x4, R154 ;  /* 0x00000004e6047825 */ /* 0x008fe200078e029a */
[----:B------:R1:W-:Y:S01]  /*d7330*/  @P2 STG.E desc[UR32][R8.64], R231 ;  /* 0x000000e708002986 */ /* 0x0003e2000c101920 */
[----:B------:R-:W-:Y:S02]  /*d7340*/  ISETP.LT.AND P2, PT, R79, UR4, !P0 ;  /* 0x000000044f007c0c */ /* 0x000fe4000c741270 */
[----:B------:R-:W-:Y:S01]  /*d7350*/  ISETP.GE.AND P1, PT, R0, UR5, PT ;  /* 0x0000000500007c0c */ /* 0x000fe2000bf26270 */
[----:B------:R3:W-:Y:S04]  /*d7360*/  @P4 STG.E desc[UR32][R2.64], R247 ;  /* 0x000000f702004986 */ /* 0x0007e8000c101920 */
[----:B------:R4:W-:Y:S04]  /*d7370*/  @P5 STG.E desc[UR32][R10.64], R243 ;  /* 0x000000f30a005986 */ /* 0x0009e8000c101920 */
[----:B------:R4:W-:Y:S04]  /*d7380*/  @P6 STG.E desc[UR32][R12.64], R239 ;  /* 0x000000ef0c006986 */ /* 0x0009e8000c101920 */
[----:B------:R2:W-:Y:S04]  /*d7390*/  @P3 STG.E desc[UR32][R16.64], R115 ;  /* 0x0000007310003986 */ /* 0x0005e8000c101920 */
[----:B------:R2:W-:Y:S01]  /*d73a0*/  @P2 STG.E desc[UR32][R4.64], R111 ;  /* 0x0000006f04002986 */ /* 0x0005e2000c101920 */
[----:B------:R-:W-:-:S03]  /*d73b0*/  ISETP.LT.AND P2, PT, R91, UR4, !P1 ;  /* 0x000000045b007c0c */ /* 0x000fc6000cf41270 */
[----:B------:R-:W2:Y:S01]  /*d73c0*/  LDL.LU R91, [R1+0x440c] ;  /* 0x00440c00015b7983 */ /* 0x000ea20000300800 */
[----:B------:R-:W-:Y:S01]  /*d73d0*/  ISETP.LT.AND P4, PT, R207, UR4, !P0 ;  /* 0x00000004cf007c0c */ /* 0x000fe2000c781270 */
[----:B-1----:R-:W-:Y:S01]  /*d73e0*/  IMAD.WIDE R8, R230, 0x4, R152 ;  /* 0x00000004e6087825 */ /* 0x002fe200078e0298 */
[----:B------:R-:W-:Y:S02]  /*d73f0*/  ISETP.LT.AND P5, PT, R205, UR4, !P0 ;  /* 0x00000004cd007c0c */ /* 0x000fe4000c7a1270 */
[----:B------:R-:W-:Y:S02]  /*d7400*/  ISETP.LT.AND P3, PT, R78, UR4, !P0 ;  /* 0x000000044e007c0c */ /* 0x000fe4000c761270 */
[----:B------:R-:W-:Y:S02]  /*d7410*/  ISETP.LT.AND P0, PT, R206, UR4, !P0 ;  /* 0x00000004ce007c0c */ /* 0x000fe4000c701270 */
[----:B------:R-:W-:Y:S01]  /*d7420*/  ISETP.LT.AND P6, PT, R235, UR4, !P1 ;  /* 0x00000004eb007c0c */ /* 0x000fe2000cfc1270 */
[----:B---3--:R-:W-:-:S04]  /*d7430*/  IMAD.WIDE R2, R230, 0x4, R150 ;  /* 0x00000004e6027825 */ /* 0x008fc800078e0296 */
[----:B------:R1:W-:Y:S01]  /*d7440*/  @P4 STG.E desc[UR32][R8.64], R107 ;  /* 0x0000006b08004986 */ /* 0x0003e2000c101920 */
[----:B------:R-:W-:Y:S01]  /*d7450*/  ISETP.LT.AND P4, PT, R23, UR4, !P1 ;  /* 0x0000000417007c0c */ /* 0x000fe2000cf81270 */
[----:B----4-:R-:W-:-:S04]  /*d7460*/  IMAD.WIDE R10, R230, 0x4, R148 ;  /* 0x00000004e60a7825 */ /* 0x010fc800078e0294 */
[----:B------:R-:W-:Y:S01]  /*d7470*/  IMAD.WIDE R12, R230, 0x4, R146 ;  /* 0x00000004e60c7825 */ /* 0x000fe200078e0292 */
[----:B------:R1:W-:Y:S01]  /*d7480*/  @P5 STG.E desc[UR32][R2.64], R103 ;  /* 0x0000006702005986 */ /* 0x0003e2000c101920 */
[----:B------:R-:W-:-:S03]  /*d7490*/  ISETP.LT.AND P5, PT, R234, UR4, !P1 ;  /* 0x00000004ea007c0c */ /* 0x000fc6000cfa1270 */
[----:B------:R1:W-:Y:S01]  /*d74a0*/  @P3 STG.E desc[UR32][R10.64], R99 ;  /* 0x000000630a003986 */ /* 0x0003e2000c101920 */
[----:B------:R-:W-:-:S03]  /*d74b0*/  ISETP.LT.AND P3, PT, R229, UR4, !P1 ;  /* 0x00000004e5007c0c */ /* 0x000fc6000cf61270 */
[----:B------:R1:W-:Y:S01]  /*d74c0*/  @P0 STG.E desc[UR32][R12.64], R95 ;  /* 0x0000005f0c000986 */ /* 0x0003e2000c101920 */
[----:B------:R-:W-:Y:S01]  /*d74d0*/  ISETP.LT.AND P0, PT, R233, UR4, !P1 ;  /* 0x00000004e9007c0c */ /* 0x000fe2000cf01270 */
[----:B--2---:R-:W-:-:S04]  /*d74e0*/  IMAD.WIDE R176, R204, 0x4, R176 ;  /* 0x00000004ccb07825 */ /* 0x004fc800078e02b0 */
[----:B------:R-:W-:-:S04]  /*d74f0*/  IMAD.WIDE R174, R204, 0x4, R174 ;  /* 0x00000004ccae7825 */ /* 0x000fc800078e02ae */
        /* <DEDUP_REMOVED lines=13> */
[----:B------:R-:W-:Y:S01]  /*d75d0*/  IMAD.WIDE R146, R204, 0x4, R146 ;  /* 0x00000004cc927825 */ /* 0x000fe200078e0292 */
[----:B------:R1:W-:Y:S01]  /*d75e0*/  @P6 STG.E desc[UR32][R176.64], R91 ;  /* 0x0000005bb0006986 */ /* 0x0003e2000c101920 */
[----:B------:R-:W-:-:S03]  /*d75f0*/  ISETP.LT.AND P6, PT, R25, UR4, !P1 ;  /* 0x0000000419007c0c */ /* 0x000fc6000cfc1270 */
        /* <DEDUP_REMOVED lines=15> */
[----:B------:R-:W-:Y:S02]  /*d76f0*/  ISETP.LT.AND P4, PT, R78, UR4, !P1 ;  /* 0x000000044e007c0c */ /* 0x000fe4000cf81270 */
[----:B------:R-:W-:Y:S01]  /*d7700*/  ISETP.LT.AND P1, PT, R206, UR4, !P1 ;  /* 0x00000004ce007c0c */ /* 0x000fe2000cf21270 */
[----:B------:R1:W-:Y:S04]  /*d7710*/  @P5 STG.E desc[UR32][R158.64], R47 ;  /* 0x0000002f9e005986 */ /* 0x0003e8000c101920 */
[----:B------:R1:W-:Y:S04]  /*d7720*/  @P3 STG.E desc[UR32][R156.64], R43 ;  /* 0x0000002b9c003986 */ /* 0x0003e8000c101920 */
[----:B------:R1:W-:Y:S04]  /*d7730*/  @P0 STG.E desc[UR32][R154.64], R39 ;  /* 0x000000279a000986 */ /* 0x0003e8000c101920 */
[----:B------:R1:W-:Y:S04]  /*d7740*/  @P6 STG.E desc[UR32][R152.64], R35 ;  /* 0x0000002398006986 */ /* 0x0003e8000c101920 */
[----:B------:R1:W-:Y:S04]  /*d7750*/  @P2 STG.E desc[UR32][R150.64], R31 ;  /* 0x0000001f96002986 */ /* 0x0003e8000c101920 */
[----:B------:R1:W-:Y:S01]  /*d7760*/  @P4 STG.E desc[UR32][R148.64], R15 ;  /* 0x0000000f94004986 */ /* 0x0003e2000c101920 */
[----:B------:R-:W-:Y:S05]  /*d7770*/  @!P1 EXIT ;  /* 0x000000000000994d */ /* 0x000fea0003800000 */
[----:B------:R-:W-:Y:S01]  /*d7780*/  STG.E desc[UR32][R146.64], R7 ;  /* 0x0000000792007986 */ /* 0x000fe2000c101920 */
[----:B------:R-:W-:Y:S05]  /*d7790*/  EXIT ;  /* 0x000000000000794d */ /* 0x000fea0003800000 */
.L_x_2:
[----:B------:R-:W-:-:S00]  /*d77a0*/  BRA `(.L_x_2) ;  /* 0xfffffffc00fc7947 */ /* 0x000fc0000383ffff */
[----:B------:R-:W-:-:S00]  /*d77b0*/  NOP ;  /* 0x0000000000007918 */ /* 0x000fc00000000000 */
        /* <DEDUP_REMOVED lines=12> */
.L_x_3:


//--------------------- .nv.shared.matmul_kernel  --------------------------
	.section	.nv.shared.matmul_kernel,"aw",@nobits
	.sectionflags	@""
	.align	16
	.zero		1024


//--------------------- .nv.shared.reserved.0     --------------------------
	.section	.nv.shared.reserved.0,"aw",@nobits
	.weak		__nv_reservedSMEM_offset_0_alias
	.size		__nv_reservedSMEM_offset_0_alias, 0, 0
	.other		__nv_reservedSMEM_offset_0_alias,@"STO_CUDA_RESERVED_SHARED STV_DEFAULT"
__nv_reservedSMEM_offset_0_alias:
	.zero		0


//--------------------- .nv.constant0.matmul_kernel --------------------------
	.section	.nv.constant0.matmul_kernel,"a",@progbits
	.sectionflags	@""
	.align	4
.nv.constant0.matmul_kernel:
	.zero		608


//--------------------- SYMBOLS --------------------------

	.type		.nv.reservedSmem.offset0,@object
	.size		.nv.reservedSmem.offset0,0x4
